// auto-generated by cutlass_sweep.fmha — config: {"arch": "sm_100", "direction": "bwd", "dtype": "bf16", "head_dim": 112, "mask": "causal", "schedule": "tma", "tile_kv": 128, "tile_q": 128}
#include "cutlass/cutlass.h"
#include "cute/tensor.hpp"
#include "cutlass/device_kernel.h"
#include "cutlass/kernel_hardware_info.h"
#include "77_blackwell_fmha/collective/fmha_common.hpp"
#include "77_blackwell_fmha/collective/fmha_fusion.hpp"
#include "77_blackwell_fmha/kernel/sm100_fmha_bwd_kernel_tma_warpspecialized.hpp"

using namespace cute;
using Element = cutlass::bfloat16_t;
using TileShape = Shape<_128, _128, _112, _112>;
// Q K D D_VO ((H_R, H_K) B) — must match the kernel's stride deconstruction.
using ProblemShape =
    cute::tuple<int, int, int, int, cute::tuple<cute::tuple<int, int>, int>>;

using Kernel = cutlass::fmha::kernel::Sm100FmhaBwdKernelTmaWarpSpecialized<
    ProblemShape, Element, float, TileShape,
    cutlass::fmha::collective::CausalMask<true>>;

auto* _anchor = &cutlass::device_kernel<Kernel>;


// ===== COMPILED SASS (sm_100a) =====

	.target	sm_100a

	.elftype	@"ET_EXEC"


//--------------------- .note.nv.tkinfo           --------------------------
	.section	.note.nv.tkinfo,"",@"SHT_NOTE"
	.sectionflags	@"SHF_NOTE_NV_TKINFO"
	.tkinfo
        /*0018*/ 	.word	0x00000002
        /*0030*/ 	.string	""
        /*0030*/ 	.string	"ptxas"
        /*0030*/ 	.string	"Cuda compilation tools, release 13.0, V13.0.88"
        /*0030*/ 	.string	"Build cuda_13.0.r13.0/compiler.36424714_0"
        /*0030*/ 	.string	"-arch sm_100a -m 64 "



//--------------------- .note.nv.cuinfo           --------------------------
	.section	.note.nv.cuinfo,"",@"SHT_NOTE"
	.sectionflags	@"SHF_NOTE_NV_CUINFO"
        /*0018*/ 	.short	0x0002
        /*001a*/ 	.short	0x0064
        /*001c*/ 	.short	0x0082
	.zero		2


//--------------------- .nv.info                  --------------------------
	.section	.nv.info,"",@"SHT_CUDA_INFO"
	.align	4


	//----- nvinfo : EIATTR_REGCOUNT
	.align		4
        /*0000*/ 	.byte	0x04, 0x2f
        /*0002*/ 	.short	(.L_21 - .L_20)
	.align		4
.L_20:
        /*0004*/ 	.word	index@(_ZN7cutlass13device_kernelINS_4fmha6kernel36Sm100FmhaBwdKernelTmaWarpSpecializedIN4cute5tupleIJiiiiNS5_IJNS5_IJiiEEEiEEEEEENS_10bfloat16_tEfNS5_IJNS4_1CILi128EEESB_NSA_ILi112EEESC_EEENS1_10collective10CausalMaskILb1EEEEEEEvNT_6ParamsE)
        /*0008*/ 	.word	0x00000080


	//----- nvinfo : EIATTR_FRAME_SIZE
	.align		4
.L_21:
        /*000c*/ 	.byte	0x04, 0x11
        /*000e*/ 	.short	(.L_23 - .L_22)
	.align		4
.L_22:
        /*0010*/ 	.word	index@($__internal_3_$__cuda_sm20_div_u16)
        /*0014*/ 	.word	0x00000060


	//----- nvinfo : EIATTR_FRAME_SIZE
	.align		4
.L_23:
        /*0018*/ 	.byte	0x04, 0x11
        /*001a*/ 	.short	(.L_25 - .L_24)
	.align		4
.L_24:
        /*001c*/ 	.word	index@($__internal_2_$__cuda_sm10x_tcgen05_guardrail_trap_unallocated_columns_being_dealloced)
        /*0020*/ 	.word	0x00000060


	//----- nvinfo : EIATTR_FRAME_SIZE
	.align		4
.L_25:
        /*0024*/ 	.byte	0x04, 0x11
        /*0026*/ 	.short	(.L_27 - .L_26)
	.align		4
.L_26:
        /*0028*/ 	.word	index@($__internal_1_$__cuda_sm10x_tcgen05_guardrail_trap_phase_invalid_during_alloc)
        /*002c*/ 	.word	0x00000060


	//----- nvinfo : EIATTR_FRAME_SIZE
	.align		4
.L_27:
        /*0030*/ 	.byte	0x04, 0x11
        /*0032*/ 	.short	(.L_29 - .L_28)
	.align		4
.L_28:
        /*0034*/ 	.word	index@($__internal_0_$__cuda_sm10x_tcgen05_guardrail_trap_col_being_dealloced_not_returned_by_alloc)
        /*0038*/ 	.word	0x00000060


	//----- nvinfo : EIATTR_FRAME_SIZE
	.align		4
.L_29:
        /*003c*/ 	.byte	0x04, 0x11
        /*003e*/ 	.short	(.L_31 - .L_30)
	.align		4
.L_30:
        /*0040*/ 	.word	index@(_ZN7cutlass13device_kernelINS_4fmha6kernel36Sm100FmhaBwdKernelTmaWarpSpecializedIN4cute5tupleIJiiiiNS5_IJNS5_IJiiEEEiEEEEEENS_10bfloat16_tEfNS5_IJNS4_1CILi128EEESB_NSA_ILi112EEESC_EEENS1_10collective10CausalMaskILb1EEEEEEEvNT_6ParamsE)
        /*0044*/ 	.word	0x00000060


	//----- nvinfo : EIATTR_MIN_STACK_SIZE
	.align		4
.L_31:
        /*0048*/ 	.byte	0x04, 0x12
        /*004a*/ 	.short	(.L_33 - .L_32)
	.align		4
.L_32:
        /*004c*/ 	.word	index@(_ZN7cutlass13device_kernelINS_4fmha6kernel36Sm100FmhaBwdKernelTmaWarpSpecializedIN4cute5tupleIJiiiiNS5_IJNS5_IJiiEEEiEEEEEENS_10bfloat16_tEfNS5_IJNS4_1CILi128EEESB_NSA_ILi112EEESC_EEENS1_10collective10CausalMaskILb1EEEEEEEvNT_6ParamsE)
        /*0050*/ 	.word	0x00000060
.L_33:


//--------------------- .nv.compat                --------------------------
	.section	.nv.compat,"",@"SHT_CUDA_COMPAT_INFO"
	.align	4
        /*0000*/ 	.byte	0x02, 0x09, 0x01, 0x00, 0x02, 0x02, 0x02, 0x00, 0x02, 0x05, 0x05, 0x00, 0x03, 0x07, 0x01, 0x01
        /*0010*/ 	.byte	0x02, 0x03, 0x01, 0x00, 0x02, 0x06, 0x01, 0x00, 0x04, 0x0b, 0x08, 0x00, 0x01, 0x00, 0x00, 0x00
        /*0020*/ 	.byte	0x00, 0x00, 0x00, 0x00


//--------------------- .nv.info._ZN7cutlass13device_kernelINS_4fmha6kernel36Sm100FmhaBwdKernelTmaWarpSpecializedIN4cute5tupleIJiiiiNS5_IJNS5_IJiiEEEiEEEEEENS_10bfloat16_tEfNS5_IJNS4_1CILi128EEESB_NSA_ILi112EEESC_EEENS1_10collective10CausalMaskILb1EEEEEEEvNT_6ParamsE --------------------------
	.section	.nv.info._ZN7cutlass13device_kernelINS_4fmha6kernel36Sm100FmhaBwdKernelTmaWarpSpecializedIN4cute5tupleIJiiiiNS5_IJNS5_IJiiEEEiEEEEEENS_10bfloat16_tEfNS5_IJNS4_1CILi128EEESB_NSA_ILi112EEESC_EEENS1_10collective10CausalMaskILb1EEEEEEEvNT_6ParamsE,"",@"SHT_CUDA_INFO"
	.sectionflags	@""
	.align	4


	//----- nvinfo : EIATTR_CUDA_API_VERSION
	.align		4
        /*0000*/ 	.byte	0x04, 0x37
        /*0002*/ 	.short	(.L_35 - .L_34)
.L_34:
        /*0004*/ 	.word	0x00000082


	//----- nvinfo : EIATTR_KPARAM_INFO
	.align		4
.L_35:
        /*0008*/ 	.byte	0x04, 0x17
        /*000a*/ 	.short	(.L_37 - .L_36)
.L_36:
        /*000c*/ 	.word	0x00000000
        /*0010*/ 	.short	0x0000
        /*0012*/ 	.short	0x0000
        /*0014*/ 	.byte	0x00, 0xf0, 0x01, 0x1a


	//----- nvinfo : EIATTR_AT_ENTRY_FRAGMENTS
	.align		4
.L_37:
        /*0018*/ 	.byte	0x04, 0x4f
        /*001a*/ 	.short	(.L_39 - .L_38)


	//   ....[0]....
.L_38:
        /*001c*/ 	.word	0x00000006


	//----- nvinfo : EIATTR_RESERVED_SMEM_USED
	.align		4
.L_39:
        /*0020*/ 	.byte	0x01, 0x41
	.zero		2


	//----- nvinfo : EIATTR_SPARSE_MMA_MASK
	.align		4
        /*0024*/ 	.byte	0x03, 0x50
        /*0026*/ 	.short	0x0000


	//----- nvinfo : EIATTR_TCGEN05_1CTA_USED
	.align		4
        /*0028*/ 	.byte	0x01, 0x51
	.zero		2


	//----- nvinfo : EIATTR_MAXREG_COUNT
	.align		4
        /*002c*/ 	.byte	0x03, 0x1b
        /*002e*/ 	.short	0x0080


	//----- nvinfo : EIATTR_NUM_BARRIERS
	.align		4
        /*0030*/ 	.byte	0x02, 0x4c
        /*0032*/ 	.byte	0x04
	.zero		1


	//----- nvinfo : EIATTR_EXTERNS
	.align		4
        /*0034*/ 	.byte	0x04, 0x0f
        /*0036*/ 	.short	(.L_41 - .L_40)


	//   ....[0]....
	.align		4
.L_40:
        /*0038*/ 	.word	index@(__assertfail)


	//----- nvinfo : EIATTR_ANNOTATIONS
	.align		4
.L_41:
        /*003c*/ 	.byte	0x04, 0x55
        /*003e*/ 	.short	(.L_43 - .L_42)


	//   ....[0]....
.L_42:
        /*0040*/ 	.word	0x00000001
        /*0044*/ 	.byte	0x40, 0x11, 0x00, 0x00, 0x01, 0x00, 0x00, 0x00, 0xd0, 0x11, 0x00, 0x00, 0x01, 0x00, 0x00, 0x00
        /* <DEDUP_REMOVED lines=42> */
        /*02f4*/ 	.byte	0x90, 0x12, 0x01, 0x00, 0x01, 0x00, 0x00, 0x00, 0xa0, 0x12, 0x01, 0x00


	//----- nvinfo : EIATTR_MERCURY_ISA_VERSION
	.align		4
.L_43:
        /*0300*/ 	.byte	0x03, 0x5f
        /*0302*/ 	.short	0x0101


	//----- nvinfo : EIATTR_INT_WARP_WIDE_INSTR_OFFSETS
	.align		4
        /*0304*/ 	.byte	0x04, 0x31
        /*0306*/ 	.short	(.L_45 - .L_44)


	//   ....[0]....
.L_44:
        /*0308*/ 	.word	0x00013d40


	//   ....[1]....
        /*030c*/ 	.word	0x00013d60


	//   ....[2]....
        /*0310*/ 	.word	0x00013d90


	//----- nvinfo : EIATTR_COOP_GROUP_MASK_REGIDS
	.align		4
.L_45:
        /*0314*/ 	.byte	0x04, 0x29
        /*0316*/ 	.short	(.L_47 - .L_46)


	//   ....[0]....
.L_46:
        /*0318*/ 	.word	0xffffffff


	//   ....[1]....
        /*031c*/ 	.word	0xffffffff


	//   ....[2]....
        /*0320*/ 	.word	0xffffffff


	//   ....[3]....
        /*0324*/ 	.word	0xffffffff


	//   ....[4]....
        /*0328*/ 	.word	0xffffffff


	//   ....[5]....
        /*032c*/ 	.word	0xffffffff


	//   ....[6]....
        /*0330*/ 	.word	0xffffffff


	//   ....[7]....
        /*0334*/ 	.word	0xffffffff


	//   ....[8]....
        /*0338*/ 	.word	0xffffffff


	//   ....[9]....
        /*033c*/ 	.word	0xffffffff


	//   ....[10]....
        /*0340*/ 	.word	0xffffffff


	//   ....[11]....
        /*0344*/ 	.word	0xffffffff


	//   ....[12]....
        /*0348*/ 	.word	0xffffffff


	//   ....[13]....
        /*034c*/ 	.word	0xffffffff


	//   ....[14]....
        /*0350*/ 	.word	0xffffffff


	//   ....[15]....
        /*0354*/ 	.word	0xffffffff


	//   ....[16]....
        /*0358*/ 	.word	0xffffffff


	//   ....[17]....
        /*035c*/ 	.word	0x0500000f


	//----- nvinfo : EIATTR_COOP_GROUP_INSTR_OFFSETS
	.align		4
.L_47:
        /*0360*/ 	.byte	0x04, 0x28
        /*0362*/ 	.short	(.L_49 - .L_48)


	//   ....[0]....
.L_48:
        /*0364*/ 	.word	0x00000080


	//   ....[1]....
        /*0368*/ 	.word	0x00000340


	//   ....[2]....
        /*036c*/ 	.word	0x00000560


	//   ....[3]....
        /*0370*/ 	.word	0x00000650


	//   ....[4]....
        /*0374*/ 	.word	0x00000790


	//   ....[5]....
        /*0378*/ 	.word	0x000008d0


	//   ....[6]....
        /*037c*/ 	.word	0x00000a10


	//   ....[7]....
        /*0380*/ 	.word	0x00000b50


	//   ....[8]....
        /*0384*/ 	.word	0x00000c90


	//   ....[9]....
        /*0388*/ 	.word	0x00000dd0


	//   ....[10]....
        /*038c*/ 	.word	0x00000f10


	//   ....[11]....
        /*0390*/ 	.word	0x00004660


	//   ....[12]....
        /*0394*/ 	.word	0x00004860


	//   ....[13]....
        /*0398*/ 	.word	0x00004880


	//   ....[14]....
        /*039c*/ 	.word	0x000096c0


	//   ....[15]....
        /*03a0*/ 	.word	0x00013c30


	//   ....[16]....
        /*03a4*/ 	.word	0x00013e60


	//   ....[17]....
        /*03a8*/ 	.word	0x00014920


	//----- nvinfo : EIATTR_REG_RECONFIG
	.align		4
.L_49:
        /*03ac*/ 	.byte	0x01, 0x54
	.zero		2


	//----- nvinfo : EIATTR_VRC_CTA_INIT_COUNT
	.align		4
        /*03b0*/ 	.byte	0x02, 0x4a
        /*03b2*/ 	.byte	0x80
	.zero		1


	//----- nvinfo : EIATTR_SYSCALL_OFFSETS
	.align		4
        /*03b4*/ 	.byte	0x04, 0x46
        /*03b6*/ 	.short	(.L_51 - .L_50)


	//   ....[0]....
.L_50:
        /*03b8*/ 	.word	0x00009850


	//   ....[1]....
        /*03bc*/ 	.word	0x000099b0


	//   ....[2]....
        /*03c0*/ 	.word	0x00009b10


	//   ....[3]....
        /*03c4*/ 	.word	0x0000c690


	//   ....[4]....
        /*03c8*/ 	.word	0x0000c810


	//   ....[5]....
        /*03cc*/ 	.word	0x0000c980


	//   ....[6]....
        /*03d0*/ 	.word	0x0000caf0


	//   ....[7]....
        /*03d4*/ 	.word	0x0000ccb0


	//   ....[8]....
        /*03d8*/ 	.word	0x0000ce10


	//   ....[9]....
        /*03dc*/ 	.word	0x0000cf80


	//   ....[10]....
        /*03e0*/ 	.word	0x0000ea60


	//   ....[11]....
        /*03e4*/ 	.word	0x0000ec30


	//   ....[12]....
        /*03e8*/ 	.word	0x0000eda0


	//   ....[13]....
        /*03ec*/ 	.word	0x0000ef10


	//   ....[14]....
        /*03f0*/ 	.word	0x0000f3d0


	//   ....[15]....
        /*03f4*/ 	.word	0x0000f540


	//   ....[16]....
        /*03f8*/ 	.word	0x0000f6e0


	//   ....[17]....
        /*03fc*/ 	.word	0x0000f850


	//   ....[18]....
        /*0400*/ 	.word	0x00010660


	//   ....[19]....
        /*0404*/ 	.word	0x000115f0


	//   ....[20]....
        /*0408*/ 	.word	0x00011760


	//   ....[21]....
        /*040c*/ 	.word	0x000118d0


	//   ....[22]....
        /*0410*/ 	.word	0x000127f0


	//   ....[23]....
        /*0414*/ 	.word	0x00012960


	//   ....[24]....
        /*0418*/ 	.word	0x00012ad0


	//----- nvinfo : EIATTR_MBARRIER_INSTR_OFFSETS
	.align		4
.L_51:
        /*041c*/ 	.byte	0x04, 0x39
        /*041e*/ 	.short	(.L_53 - .L_52)


	//   ....[0]....
.L_52:
        /*0420*/ 	.word	0x00000410
        /*0424*/ 	.word	0x000000ff
        /*0428*/ 	.word	0x00033800
        /*042c*/ 	.short	0x0100
        /*042e*/ 	.byte	0x04
	.zero		1


	//   ....[1]....
        /*0430*/ 	.word	0x00000420
        /*0434*/ 	.word	0x000000ff
        /*0438*/ 	.word	0x00033810
        /*043c*/ 	.short	0x0100
        /*043e*/ 	.byte	0x04
	.zero		1


	//   ....[2]....
        /*0440*/ 	.word	0x00000430
        /*0444*/ 	.word	0x000000ff
        /*0448*/ 	.word	0x00033808
        /*044c*/ 	.short	0x0100
        /*044e*/ 	.byte	0x04
	.zero		1


	//   ....[3]....
        /*0450*/ 	.word	0x00000440
        /*0454*/ 	.word	0x000000ff
        /*0458*/ 	.word	0x00033818
        /*045c*/ 	.short	0x0100
        /*045e*/ 	.byte	0x04
	.zero		1


	//   ....[4]....
        /*0460*/ 	.word	0x00000620
        /*0464*/ 	.word	0x000000ff
        /*0468*/ 	.word	0x00033820
        /*046c*/ 	.short	0x0100
        /*046e*/ 	.byte	0x06
	.zero		1


	//   ....[5]....
        /*0470*/ 	.word	0x00000630
        /*0474*/ 	.word	0x000000ff
        /*0478*/ 	.word	0x00033828
        /*047c*/ 	.short	0x0100
        /*047e*/ 	.byte	0x06
	.zero		1


	//   ....[6]....
        /*0480*/ 	.word	0x00000760
        /*0484*/ 	.word	0x000000ff
        /*0488*/ 	.word	0x00033830
        /*048c*/ 	.short	0x0100
        /*048e*/ 	.byte	0x04
	.zero		1


	//   ....[7]....
        /*0490*/ 	.word	0x00000770
        /*0494*/ 	.word	0x000000ff
        /*0498*/ 	.word	0x00033838
        /*049c*/ 	.short	0x0100
        /*049e*/ 	.byte	0x04
	.zero		1


	//   ....[8]....
        /*04a0*/ 	.word	0x000008a0
        /*04a4*/ 	.word	0x000000ff
        /*04a8*/ 	.word	0x00033840
        /*04ac*/ 	.short	0x0100
        /*04ae*/ 	.byte	0x04
	.zero		1


	//   ....[9]....
        /*04b0*/ 	.word	0x000008b0
        /*04b4*/ 	.word	0x000000ff
        /*04b8*/ 	.word	0x00033848
        /*04bc*/ 	.short	0x0100
        /*04be*/ 	.byte	0x04
	.zero		1


	//   ....[10]....
        /*04c0*/ 	.word	0x000009e0
        /*04c4*/ 	.word	0x000000ff
        /*04c8*/ 	.word	0x00033850
        /*04cc*/ 	.short	0x0100
        /*04ce*/ 	.byte	0x04
	.zero		1


	//   ....[11]....
        /*04d0*/ 	.word	0x000009f0
        /*04d4*/ 	.word	0x000000ff
        /*04d8*/ 	.word	0x00033858
        /*04dc*/ 	.short	0x0100
        /*04de*/ 	.byte	0x04
	.zero		1


	//   ....[12]....
        /*04e0*/ 	.word	0x00000b20
        /*04e4*/ 	.word	0x000000ff
        /*04e8*/ 	.word	0x00033860
        /*04ec*/ 	.short	0x0100
        /*04ee*/ 	.byte	0x04
	.zero		1


	//   ....[13]....
        /*04f0*/ 	.word	0x00000b30
        /*04f4*/ 	.word	0x000000ff
        /*04f8*/ 	.word	0x00033868
        /*04fc*/ 	.short	0x0100
        /*04fe*/ 	.byte	0x04
	.zero		1


	//   ....[14]....
        /*0500*/ 	.word	0x00000c60
        /*0504*/ 	.word	0x000000ff
        /*0508*/ 	.word	0x00033870
        /*050c*/ 	.short	0x0100
        /*050e*/ 	.byte	0x04
	.zero		1


	//   ....[15]....
        /*0510*/ 	.word	0x00000c70
        /*0514*/ 	.word	0x000000ff
        /*0518*/ 	.word	0x00033878
        /*051c*/ 	.short	0x0100
        /*051e*/ 	.byte	0x04
	.zero		1


	//   ....[16]....
        /*0520*/ 	.word	0x00000da0
        /*0524*/ 	.word	0x000000ff
        /*0528*/ 	.word	0x00033880
        /*052c*/ 	.short	0x0100
        /*052e*/ 	.byte	0x04
	.zero		1


	//   ....[17]....
        /*0530*/ 	.word	0x00000db0
        /*0534*/ 	.word	0x000000ff
        /*0538*/ 	.word	0x00033888
        /*053c*/ 	.short	0x0100
        /*053e*/ 	.byte	0x04
	.zero		1


	//   ....[18]....
        /*0540*/ 	.word	0x00000ee0
        /*0544*/ 	.word	0x000000ff
        /*0548*/ 	.word	0x00033890
        /*054c*/ 	.short	0x0100
        /*054e*/ 	.byte	0x04
	.zero		1


	//   ....[19]....
        /*0550*/ 	.word	0x00000ef0
        /*0554*/ 	.word	0x000000ff
        /*0558*/ 	.word	0x00033898
        /*055c*/ 	.short	0x0100
        /*055e*/ 	.byte	0x04
	.zero		1


	//   ....[20]....
        /*0560*/ 	.word	0x00001020
        /*0564*/ 	.word	0x000000ff
        /*0568*/ 	.word	0x000338a0
        /*056c*/ 	.short	0x0100
        /*056e*/ 	.byte	0x04
	.zero		1


	//   ....[21]....
        /*0570*/ 	.word	0x00001030
        /*0574*/ 	.word	0x000000ff
        /*0578*/ 	.word	0x000338b0
        /*057c*/ 	.short	0x0100
        /*057e*/ 	.byte	0x04
	.zero		1


	//   ....[22]....
        /*0580*/ 	.word	0x00001040
        /*0584*/ 	.word	0x000000ff
        /*0588*/ 	.word	0x000338a8
        /*058c*/ 	.short	0x0100
        /*058e*/ 	.byte	0x04
	.zero		1


	//   ....[23]....
        /*0590*/ 	.word	0x00001050
        /*0594*/ 	.word	0x000000ff
        /*0598*/ 	.word	0x000338b8
        /*059c*/ 	.short	0x0100
        /*059e*/ 	.byte	0x04
	.zero		1


	//   ....[24]....
        /*05a0*/ 	.word	0x000022f0
        /*05a4*/ 	.word	0x000000ff
        /*05a8*/ 	.word	0x00033810
        /*05ac*/ 	.short	0x010a
        /*05ae*/ 	.byte	0x38
	.zero		1


	//   ....[25]....
        /*05b0*/ 	.word	0x00002460
        /*05b4*/ 	.word	0x000000ff
        /*05b8*/ 	.word	0x00033800
        /*05bc*/ 	.short	0x010b
        /*05be*/ 	.byte	0x38
	.zero		1


	//   ....[26]....
        /*05c0*/ 	.word	0x00002a70
        /*05c4*/ 	.word	0x000000ff
        /*05c8*/ 	.word	0x00033838
        /*05cc*/ 	.short	0x010a
        /*05ce*/ 	.byte	0x38
	.zero		1


	//   ....[27]....
        /*05d0*/ 	.word	0x00002ca0
        /*05d4*/ 	.word	0x000000ff
        /*05d8*/ 	.word	0x00033830
        /*05dc*/ 	.short	0x0107
        /*05de*/ 	.byte	0x38
	.zero		1


	//   ....[28]....
        /*05e0*/ 	.word	0x00002d00
        /*05e4*/ 	.word	0x000000ff
        /*05e8*/ 	.word	0x00033830
        /*05ec*/ 	.short	0x0101
        /*05ee*/ 	.byte	0x38
	.zero		1


	//   ....[29]....
        /*05f0*/ 	.word	0x00002d50
        /*05f4*/ 	.word	0x000000ff
        /*05f8*/ 	.word	0x00033828
        /*05fc*/ 	.short	0x010a
        /*05fe*/ 	.byte	0x38
	.zero		1


	//   ....[30]....
        /*0600*/ 	.word	0x00002e70
        /*0604*/ 	.word	0x000000ff
        /*0608*/ 	.word	0x00033820
        /*060c*/ 	.short	0x010b
        /*060e*/ 	.byte	0x38
	.zero		1


	//   ....[31]....
        /*0610*/ 	.word	0x000034b0
        /*0614*/ 	.word	0x000000ff
        /*0618*/ 	.word	0x00033848
        /*061c*/ 	.short	0x010a
        /*061e*/ 	.byte	0x38
	.zero		1


	//   ....[32]....
        /*0620*/ 	.word	0x00003610
        /*0624*/ 	.word	0x000000ff
        /*0628*/ 	.word	0x00033840
        /*062c*/ 	.short	0x0107
        /*062e*/ 	.byte	0x38
	.zero		1


	//   ....[33]....
        /*0630*/ 	.word	0x00003680
        /*0634*/ 	.word	0x000000ff
        /*0638*/ 	.word	0x00033840
        /*063c*/ 	.short	0x0101
        /*063e*/ 	.byte	0x38
	.zero		1


	//   ....[34]....
        /*0640*/ 	.word	0x00003890
        /*0644*/ 	.word	0x000000ff
        /*0648*/ 	.word	0x00033810
        /*064c*/ 	.short	0x010a
        /*064e*/ 	.byte	0x31
	.zero		1


	//   ....[35]....
        /*0650*/ 	.word	0x00003d30
        /*0654*/ 	.word	0x000000ff
        /*0658*/ 	.word	0x00033838
        /*065c*/ 	.short	0x010a
        /*065e*/ 	.byte	0x38
	.zero		1


	//   ....[36]....
        /*0660*/ 	.word	0x00003f20
        /*0664*/ 	.word	0x000000ff
        /*0668*/ 	.word	0x00033830
        /*066c*/ 	.short	0x0107
        /*066e*/ 	.byte	0x38
	.zero		1


	//   ....[37]....
        /*0670*/ 	.word	0x00003f80
        /*0674*/ 	.word	0x000000ff
        /*0678*/ 	.word	0x00033830
        /*067c*/ 	.short	0x0101
        /*067e*/ 	.byte	0x38
	.zero		1


	//   ....[38]....
        /*0680*/ 	.word	0x00003fe0
        /*0684*/ 	.word	0x000000ff
        /*0688*/ 	.word	0x00033828
        /*068c*/ 	.short	0x010a
        /*068e*/ 	.byte	0x38
	.zero		1


	//   ....[39]....
        /*0690*/ 	.word	0x00004380
        /*0694*/ 	.word	0x000000ff
        /*0698*/ 	.word	0x00033848
        /*069c*/ 	.short	0x010a
        /*069e*/ 	.byte	0x38
	.zero		1


	//   ....[40]....
        /*06a0*/ 	.word	0x000044e0
        /*06a4*/ 	.word	0x000000ff
        /*06a8*/ 	.word	0x00033840
        /*06ac*/ 	.short	0x0107
        /*06ae*/ 	.byte	0x38
	.zero		1


	//   ....[41]....
        /*06b0*/ 	.word	0x00004550
        /*06b4*/ 	.word	0x000000ff
        /*06b8*/ 	.word	0x00033840
        /*06bc*/ 	.short	0x0101
        /*06be*/ 	.byte	0x38
	.zero		1


	//   ....[42]....
        /*06c0*/ 	.word	0x00004ab0
        /*06c4*/ 	.word	0x000000ff
        /*06c8*/ 	.word	0x00033800
        /*06cc*/ 	.short	0x010a
        /*06ce*/ 	.byte	0x18
	.zero		1


	//   ....[43]....
        /*06d0*/ 	.word	0x00004ae0
        /*06d4*/ 	.word	0x000000ff
        /*06d8*/ 	.word	0x00033858
        /*06dc*/ 	.short	0x010a
        /*06de*/ 	.byte	0x18
	.zero		1


	//   ....[44]....
        /*06e0*/ 	.word	0x00004f20
        /*06e4*/ 	.word	0x000000ff
        /*06e8*/ 	.word	0x00033820
        /*06ec*/ 	.short	0x010a
        /*06ee*/ 	.byte	0x18
	.zero		1


	//   ....[45]....
        /*06f0*/ 	.word	0x00004f60
        /*06f4*/ 	.word	0x000000ff
        /*06f8*/ 	.word	0x00033868
        /*06fc*/ 	.short	0x010a
        /*06fe*/ 	.byte	0x18
	.zero		1


	//   ....[46]....
        /*0700*/ 	.word	0x00004fa0
        /*0704*/ 	.word	0x000000ff
        /*0708*/ 	.word	0x00033878
        /*070c*/ 	.short	0x010a
        /*070e*/ 	.byte	0x18
	.zero		1


	//   ....[47]....
        /*0710*/ 	.word	0x000053a0
        /*0714*/ 	.word	0x000000ff
        /*0718*/ 	.word	0x00033880
        /*071c*/ 	.short	0x010a
        /*071e*/ 	.byte	0x18
	.zero		1


	//   ....[48]....
        /*0720*/ 	.word	0x00005d60
        /*0724*/ 	.word	0x000000ff
        /*0728*/ 	.word	0x00033800
        /*072c*/ 	.short	0x010a
        /*072e*/ 	.byte	0x06
	.zero		1


	//   ....[49]....
        /*0730*/ 	.word	0x00005dd0
        /*0734*/ 	.word	0x000000ff
        /*0738*/ 	.word	0x00033858
        /*073c*/ 	.short	0x010a
        /*073e*/ 	.byte	0x18
	.zero		1


	//   ....[50]....
        /*0740*/ 	.word	0x000061c0
        /*0744*/ 	.word	0x000000ff
        /*0748*/ 	.word	0x00033890
        /*074c*/ 	.short	0x010a
        /*074e*/ 	.byte	0x18
	.zero		1


	//   ....[51]....
        /*0750*/ 	.word	0x00006210
        /*0754*/ 	.word	0x000000ff
        /*0758*/ 	.word	0x00033868
        /*075c*/ 	.short	0x010a
        /*075e*/ 	.byte	0x18
	.zero		1


	//   ....[52]....
        /*0760*/ 	.word	0x00006a00
        /*0764*/ 	.word	0x000000ff
        /*0768*/ 	.word	0x00033878
        /*076c*/ 	.short	0x010a
        /*076e*/ 	.byte	0x18
	.zero		1


	//   ....[53]....
        /*0770*/ 	.word	0x00006a70
        /*0774*/ 	.word	0x000000ff
        /*0778*/ 	.word	0x00033820
        /*077c*/ 	.short	0x010a
        /*077e*/ 	.byte	0x18
	.zero		1


	//   ....[54]....
        /*0780*/ 	.word	0x00006e50
        /*0784*/ 	.word	0x000000ff
        /*0788*/ 	.word	0x00033880
        /*078c*/ 	.short	0x010a
        /*078e*/ 	.byte	0x18
	.zero		1


	//   ....[55]....
        /*0790*/ 	.word	0x000073f0
        /*0794*/ 	.word	0x000000ff
        /*0798*/ 	.word	0x000338b0
        /*079c*/ 	.short	0x010a
        /*079e*/ 	.byte	0x18
	.zero		1


	//   ....[56]....
        /*07a0*/ 	.word	0x00007470
        /*07a4*/ 	.word	0x000000ff
        /*07a8*/ 	.word	0x000338b8
        /*07ac*/ 	.short	0x010a
        /*07ae*/ 	.byte	0x18
	.zero		1


	//   ....[57]....
        /*07b0*/ 	.word	0x000074d0
        /*07b4*/ 	.word	0x000000ff
        /*07b8*/ 	.word	0x00033890
        /*07bc*/ 	.short	0x010a
        /*07be*/ 	.byte	0x18
	.zero		1


	//   ....[58]....
        /*07c0*/ 	.word	0x00008280
        /*07c4*/ 	.word	0x000000ff
        /*07c8*/ 	.word	0x00033870
        /*07cc*/ 	.short	0x010a
        /*07ce*/ 	.byte	0x0e
	.zero		1


	//   ....[59]....
        /*07d0*/ 	.word	0x00008420
        /*07d4*/ 	.word	0x000000ff
        /*07d8*/ 	.word	0x00000000
        /*07dc*/ 	.short	0x0101
        /*07de*/ 	.byte	0x04
	.zero		1


	//   ....[60]....
        /*07e0*/ 	.word	0x00009450
        /*07e4*/ 	.word	0x00000048
        /*07e8*/ 	.word	0x00033850
        /*07ec*/ 	.short	0x010a
        /*07ee*/ 	.byte	0xff
	.zero		1


	//   ....[61]....
        /*07f0*/ 	.word	0x000094d0
        /*07f4*/ 	.word	0x00000048
        /*07f8*/ 	.word	0x00033888
        /*07fc*/ 	.short	0x010a
        /*07fe*/ 	.byte	0xff
	.zero		1


	//   ....[62]....
        /*0800*/ 	.word	0x000095b0
        /*0804*/ 	.word	0x00000048
        /*0808*/ 	.word	0x00033830
        /*080c*/ 	.short	0x010a
        /*080e*/ 	.byte	0xff
	.zero		1


	//   ....[63]....
        /*0810*/ 	.word	0x0000efb0
        /*0814*/ 	.word	0x00000048
        /*0818*/ 	.word	0x00033880
        /*081c*/ 	.short	0x0101
        /*081e*/ 	.byte	0xff
	.zero		1


	//   ....[64]....
        /*0820*/ 	.word	0x0000f030
        /*0824*/ 	.word	0x00000000
        /*0828*/ 	.word	0x00000000
        /*082c*/ 	.short	0x0101
        /*082e*/ 	.byte	0xff
	.zero		1


	//   ....[65]....
        /*0830*/ 	.word	0x0000f090
        /*0834*/ 	.word	0x00000049
        /*0838*/ 	.word	0x00000000
        /*083c*/ 	.short	0x0101
        /*083e*/ 	.byte	0xff
	.zero		1


	//   ....[66]....
        /*0840*/ 	.word	0x0000f0f0
        /*0844*/ 	.word	0x00000048
        /*0848*/ 	.word	0x00033840
        /*084c*/ 	.short	0x010a
        /*084e*/ 	.byte	0xff
	.zero		1


	//   ....[67]....
        /*0850*/ 	.word	0x0000f180
        /*0854*/ 	.word	0x00000048
        /*0858*/ 	.word	0x00033860
        /*085c*/ 	.short	0x010a
        /*085e*/ 	.byte	0xff
	.zero		1


	//   ....[68]....
        /*0860*/ 	.word	0x0000f270
        /*0864*/ 	.word	0x00000048
        /*0868*/ 	.word	0x00033898
        /*086c*/ 	.short	0x010a
        /*086e*/ 	.byte	0xff
	.zero		1


	//   ....[69]....
        /*0870*/ 	.word	0x00010530
        /*0874*/ 	.word	0x000000ff
        /*0878*/ 	.word	0x00000000
        /*087c*/ 	.short	0x0101
        /*087e*/ 	.byte	0x04
	.zero		1


	//   ....[70]....
        /*0880*/ 	.word	0x00011090
        /*0884*/ 	.word	0x000000ff
        /*0888*/ 	.word	0x00033890
        /*088c*/ 	.short	0x0101
        /*088e*/ 	.byte	0x25
	.zero		1


	//   ....[71]....
        /*0890*/ 	.word	0x00011120
        /*0894*/ 	.word	0x000000ff
        /*0898*/ 	.word	0x00000000
        /*089c*/ 	.short	0x0101
        /*089e*/ 	.byte	0x04
	.zero		1


	//   ....[72]....
        /*08a0*/ 	.word	0x000114a0
        /*08a4*/ 	.word	0x000000ff
        /*08a8*/ 	.word	0x000338a0
        /*08ac*/ 	.short	0x010a
        /*08ae*/ 	.byte	0x25
	.zero		1


	//   ....[73]....
        /*08b0*/ 	.word	0x00012670
        /*08b4*/ 	.word	0x000000ff
        /*08b8*/ 	.word	0x00000000
        /*08bc*/ 	.short	0x0101
        /*08be*/ 	.byte	0x04
	.zero		1


	//   ....[74]....
        /*08c0*/ 	.word	0x000126c0
        /*08c4*/ 	.word	0x000000ff
        /*08c8*/ 	.word	0x000338a8
        /*08cc*/ 	.short	0x010a
        /*08ce*/ 	.byte	0x25
	.zero		1


	//   ....[75]....
        /*08d0*/ 	.word	0x00013b80
        /*08d4*/ 	.word	0x000000ff
        /*08d8*/ 	.word	0x00000000
        /*08dc*/ 	.short	0x0101
        /*08de*/ 	.byte	0x04
	.zero		1


	//   ....[76]....
        /*08e0*/ 	.word	0x00013e90
        /*08e4*/ 	.word	0x00000002
        /*08e8*/ 	.word	0x00033810
        /*08ec*/ 	.short	0x010a
        /*08ee*/ 	.byte	0xff
	.zero		1


	//   ....[77]....
        /*08f0*/ 	.word	0x00013ef0
        /*08f4*/ 	.word	0x00000002
        /*08f8*/ 	.word	0x00033838
        /*08fc*/ 	.short	0x010a
        /*08fe*/ 	.byte	0xff
	.zero		1


	//   ....[78]....
        /*0900*/ 	.word	0x00013f50
        /*0904*/ 	.word	0x00000005
        /*0908*/ 	.word	0x00033828
        /*090c*/ 	.short	0x010a
        /*090e*/ 	.byte	0xff
	.zero		1


	//   ....[79]....
        /*0910*/ 	.word	0x00013fb0
        /*0914*/ 	.word	0x00000003
        /*0918*/ 	.word	0x00033848
        /*091c*/ 	.short	0x010a
        /*091e*/ 	.byte	0xff
	.zero		1


	//   ....[80]....
        /*0920*/ 	.word	0x00014010
        /*0924*/ 	.word	0x00000005
        /*0928*/ 	.word	0x00033810
        /*092c*/ 	.short	0x010a
        /*092e*/ 	.byte	0xff
	.zero		1


	//   ....[81]....
        /*0930*/ 	.word	0x00014070
        /*0934*/ 	.word	0x00000003
        /*0938*/ 	.word	0x00033838
        /*093c*/ 	.short	0x010a
        /*093e*/ 	.byte	0xff
	.zero		1


	//   ....[82]....
        /*0940*/ 	.word	0x000140d0
        /*0944*/ 	.word	0x00000006
        /*0948*/ 	.word	0x00033828
        /*094c*/ 	.short	0x010a
        /*094e*/ 	.byte	0xff
	.zero		1


	//   ....[83]....
        /*0950*/ 	.word	0x00014130
        /*0954*/ 	.word	0x00000005
        /*0958*/ 	.word	0x00033848
        /*095c*/ 	.short	0x010a
        /*095e*/ 	.byte	0xff
	.zero		1


	//   ....[84]....
        /*0960*/ 	.word	0x00014190
        /*0964*/ 	.word	0x00000002
        /*0968*/ 	.word	0x00033800
        /*096c*/ 	.short	0x010a
        /*096e*/ 	.byte	0xff
	.zero		1


	//   ....[85]....
        /*0970*/ 	.word	0x000141f0
        /*0974*/ 	.word	0x00000002
        /*0978*/ 	.word	0x00033858
        /*097c*/ 	.short	0x010a
        /*097e*/ 	.byte	0xff
	.zero		1


	//   ....[86]....
        /*0980*/ 	.word	0x00014250
        /*0984*/ 	.word	0x00000002
        /*0988*/ 	.word	0x00033820
        /*098c*/ 	.short	0x010a
        /*098e*/ 	.byte	0xff
	.zero		1


	//   ....[87]....
        /*0990*/ 	.word	0x000142b0
        /*0994*/ 	.word	0x00000002
        /*0998*/ 	.word	0x00033868
        /*099c*/ 	.short	0x010a
        /*099e*/ 	.byte	0xff
	.zero		1


	//   ....[88]....
        /*09a0*/ 	.word	0x00014310
        /*09a4*/ 	.word	0x00000002
        /*09a8*/ 	.word	0x00033878
        /*09ac*/ 	.short	0x010a
        /*09ae*/ 	.byte	0xff
	.zero		1


	//   ....[89]....
        /*09b0*/ 	.word	0x00014370
        /*09b4*/ 	.word	0x00000002
        /*09b8*/ 	.word	0x00033880
        /*09bc*/ 	.short	0x010a
        /*09be*/ 	.byte	0xff
	.zero		1


	//   ....[90]....
        /*09c0*/ 	.word	0x000143d0
        /*09c4*/ 	.word	0x00000003
        /*09c8*/ 	.word	0x00033800
        /*09cc*/ 	.short	0x010a
        /*09ce*/ 	.byte	0xff
	.zero		1


	//   ....[91]....
        /*09d0*/ 	.word	0x00014430
        /*09d4*/ 	.word	0x00000003
        /*09d8*/ 	.word	0x00033858
        /*09dc*/ 	.short	0x010a
        /*09de*/ 	.byte	0xff
	.zero		1


	//   ....[92]....
        /*09e0*/ 	.word	0x00014490
        /*09e4*/ 	.word	0x00000003
        /*09e8*/ 	.word	0x00033890
        /*09ec*/ 	.short	0x010a
        /*09ee*/ 	.byte	0xff
	.zero		1


	//   ....[93]....
        /*09f0*/ 	.word	0x000144f0
        /*09f4*/ 	.word	0x00000003
        /*09f8*/ 	.word	0x00033868
        /*09fc*/ 	.short	0x010a
        /*09fe*/ 	.byte	0xff
	.zero		1


	//   ....[94]....
        /*0a00*/ 	.word	0x00014550
        /*0a04*/ 	.word	0x00000003
        /*0a08*/ 	.word	0x00033878
        /*0a0c*/ 	.short	0x010a
        /*0a0e*/ 	.byte	0xff
	.zero		1


	//   ....[95]....
        /*0a10*/ 	.word	0x000145b0
        /*0a14*/ 	.word	0x00000003
        /*0a18*/ 	.word	0x00033820
        /*0a1c*/ 	.short	0x010a
        /*0a1e*/ 	.byte	0xff
	.zero		1


	//   ....[96]....
        /*0a20*/ 	.word	0x00014610
        /*0a24*/ 	.word	0x00000003
        /*0a28*/ 	.word	0x00033880
        /*0a2c*/ 	.short	0x010a
        /*0a2e*/ 	.byte	0xff
	.zero		1


	//   ....[97]....
        /*0a30*/ 	.word	0x00014670
        /*0a34*/ 	.word	0x00000002
        /*0a38*/ 	.word	0x000338b0
        /*0a3c*/ 	.short	0x010a
        /*0a3e*/ 	.byte	0xff
	.zero		1


	//   ....[98]....
        /*0a40*/ 	.word	0x000146d0
        /*0a44*/ 	.word	0x00000002
        /*0a48*/ 	.word	0x000338b8
        /*0a4c*/ 	.short	0x010a
        /*0a4e*/ 	.byte	0xff
	.zero		1


	//   ....[99]....
        /*0a50*/ 	.word	0x00014730
        /*0a54*/ 	.word	0x00000002
        /*0a58*/ 	.word	0x00033890
        /*0a5c*/ 	.short	0x010a
        /*0a5e*/ 	.byte	0xff
	.zero		1


	//   ....[100]....
        /*0a60*/ 	.word	0x00014790
        /*0a64*/ 	.word	0x00000002
        /*0a68*/ 	.word	0x00033870
        /*0a6c*/ 	.short	0x010a
        /*0a6e*/ 	.byte	0xff
	.zero		1


	//   ....[101]....
        /*0a70*/ 	.word	0x000147e0
        /*0a74*/ 	.word	0x00000048
        /*0a78*/ 	.word	0x00033850
        /*0a7c*/ 	.short	0x010a
        /*0a7e*/ 	.byte	0xff
	.zero		1


	//   ....[102]....
        /*0a80*/ 	.word	0x00014830
        /*0a84*/ 	.word	0x00000048
        /*0a88*/ 	.word	0x00033888
        /*0a8c*/ 	.short	0x010a
        /*0a8e*/ 	.byte	0xff
	.zero		1


	//   ....[103]....
        /*0a90*/ 	.word	0x00014880
        /*0a94*/ 	.word	0x00000048
        /*0a98*/ 	.word	0x00033830
        /*0a9c*/ 	.short	0x010a
        /*0a9e*/ 	.byte	0xff
	.zero		1


	//   ....[104]....
        /*0aa0*/ 	.word	0x00014960
        /*0aa4*/ 	.word	0x00000048
        /*0aa8*/ 	.word	0x00033840
        /*0aac*/ 	.short	0x010a
        /*0aae*/ 	.byte	0xff
	.zero		1


	//   ....[105]....
        /*0ab0*/ 	.word	0x000149b0
        /*0ab4*/ 	.word	0x00000048
        /*0ab8*/ 	.word	0x00033860
        /*0abc*/ 	.short	0x010a
        /*0abe*/ 	.byte	0xff
	.zero		1


	//   ....[106]....
        /*0ac0*/ 	.word	0x00014a00
        /*0ac4*/ 	.word	0x00000048
        /*0ac8*/ 	.word	0x00033898
        /*0acc*/ 	.short	0x010a
        /*0ace*/ 	.byte	0xff
	.zero		1


	//   ....[107]....
        /*0ad0*/ 	.word	0x00014a60
        /*0ad4*/ 	.word	0x00000000
        /*0ad8*/ 	.word	0x000338a0
        /*0adc*/ 	.short	0x010a
        /*0ade*/ 	.byte	0xff
	.zero		1


	//   ....[108]....
        /*0ae0*/ 	.word	0x00014ac0
        /*0ae4*/ 	.word	0x00000000
        /*0ae8*/ 	.word	0x000338a8
        /*0aec*/ 	.short	0x010a
        /*0aee*/ 	.byte	0xff
	.zero		1


	//----- nvinfo : EIATTR_NUM_MBARRIERS
	.align		4
.L_53:
        /*0af0*/ 	.byte	0x03, 0x38
        /*0af2*/ 	.short	0x0018


	//----- nvinfo : EIATTR_EXIT_INSTR_OFFSETS
	.align		4
        /*0af4*/ 	.byte	0x04, 0x1c
        /*0af6*/ 	.short	(.L_55 - .L_54)


	//   ....[0]....
.L_54:
        /*0af8*/ 	.word	0x00001180


	//   ....[1]....
        /*0afc*/ 	.word	0x00002170


	//   ....[2]....
        /*0b00*/ 	.word	0x000036a0


	//   ....[3]....
        /*0b04*/ 	.word	0x00004610


	//   ....[4]....
        /*0b08*/ 	.word	0x000080e0


	//   ....[5]....
        /*0b0c*/ 	.word	0x00008120


	//   ....[6]....
        /*0b10*/ 	.word	0x00009290


	//   ....[7]....
        /*0b14*/ 	.word	0x000092c0


	//   ....[8]....
        /*0b18*/ 	.word	0x00013bb0


	//   ....[9]....
        /*0b1c*/ 	.word	0x00013e70


	//----- nvinfo : EIATTR_INDIRECT_BRANCH_TARGETS
	.align		4
.L_55:
        /*0b20*/ 	.byte	0x04, 0x34
        /*0b22*/ 	.short	(.L_57 - .L_56)


	//   ....[0]....
.L_56:
        /*0b24*/ 	.word	.L_x_326@srel
        /*0b28*/ 	.short	0x0
        /*0b2a*/ 	.short	0x0
        /*0b2c*/ 	.word	0x3
        /*0b30*/ 	.word	.L_x_327@srel
        /*0b34*/ 	.word	.L_x_328@srel
        /*0b38*/ 	.word	.L_x_329@srel


	//   ....[1]....
        /*0b3c*/ 	.word	.L_x_330@srel
        /*0b40*/ 	.short	0x0
        /*0b42*/ 	.short	0x0
        /*0b44*/ 	.word	0x3
        /*0b48*/ 	.word	.L_x_175@srel
        /*0b4c*/ 	.word	.L_x_154@srel
        /*0b50*/ 	.word	.L_x_329@srel


	//----- nvinfo : EIATTR_MAX_THREADS
	.align		4
.L_57:
        /*0b54*/ 	.byte	0x04, 0x05
        /*0b56*/ 	.short	(.L_59 - .L_58)
.L_58:
        /*0b58*/ 	.word	0x00000200
        /*0b5c*/ 	.word	0x00000001
        /*0b60*/ 	.word	0x00000001


	//----- nvinfo : EIATTR_CRS_STACK_SIZE
	.align		4
.L_59:
        /*0b64*/ 	.byte	0x04, 0x1e
        /*0b66*/ 	.short	(.L_61 - .L_60)
.L_60:
        /*0b68*/ 	.word	0x00000000


	//----- nvinfo : EIATTR_CBANK_PARAM_SIZE
	.align		4
.L_61:
        /*0b6c*/ 	.byte	0x03, 0x19
        /*0b6e*/ 	.short	0x0680


	//----- nvinfo : EIATTR_PARAM_CBANK
	.align		4
        /*0b70*/ 	.byte	0x04, 0x0a
        /*0b72*/ 	.short	(.L_63 - .L_62)
	.align		4
.L_62:
        /*0b74*/ 	.word	index@(.nv.constant0._ZN7cutlass13device_kernelINS_4fmha6kernel36Sm100FmhaBwdKernelTmaWarpSpecializedIN4cute5tupleIJiiiiNS5_IJNS5_IJiiEEEiEEEEEENS_10bfloat16_tEfNS5_IJNS4_1CILi128EEESB_NSA_ILi112EEESC_EEENS1_10collective10CausalMaskILb1EEEEEEEvNT_6ParamsE)
        /*0b78*/ 	.short	0x0380
        /*0b7a*/ 	.short	0x0680


	//----- nvinfo : EIATTR_SW_WAR
	.align		4
.L_63:
        /*0b7c*/ 	.byte	0x04, 0x36
        /*0b7e*/ 	.short	(.L_65 - .L_64)
.L_64:
        /*0b80*/ 	.word	0x00000008
.L_65:


//--------------------- .nv.callgraph             --------------------------
	.section	.nv.callgraph,"",@"SHT_CUDA_CALLGRAPH"
	.align	4
	.sectionentsize	8
	.align		4
        /*0000*/ 	.word	0x00000000
	.align		4
        /*0004*/ 	.word	0xffffffff
	.align		4
        /*0008*/ 	.word	index@(_ZN7cutlass13device_kernelINS_4fmha6kernel36Sm100FmhaBwdKernelTmaWarpSpecializedIN4cute5tupleIJiiiiNS5_IJNS5_IJiiEEEiEEEEEENS_10bfloat16_tEfNS5_IJNS4_1CILi128EEESB_NSA_ILi112EEESC_EEENS1_10collective10CausalMaskILb1EEEEEEEvNT_6ParamsE)
	.align		4
        /*000c*/ 	.word	index@(__assertfail)
	.align		4
        /*0010*/ 	.word	0x00000000
	.align		4
        /*0014*/ 	.word	0xfffffffe
	.align		4
        /*0018*/ 	.word	0x00000000
	.align		4
        /*001c*/ 	.word	0xfffffffd
	.align		4
        /*0020*/ 	.word	0x00000000
	.align		4
        /*0024*/ 	.word	0xfffffffc


//--------------------- .nv.constant4             --------------------------
	.section	.nv.constant4,"a",@progbits
	.align	8
	.align		8
.nv.constant4:
        /*0000*/ 	.dword	__assertfail
	.align		8
        /*0008*/ 	.dword	__unnamed_1
	.align		8
        /*0010*/ 	.dword	__unnamed_2
	.align		8
        /*0018*/ 	.dword	__unnamed_3
	.align		8
        /*0020*/ 	.dword	__unnamed_4
	.align		8
        /*0028*/ 	.dword	_ZN39_INTERNAL_df4ae64a_4_k_cu_3c3271c9_39294cuda3std3__45__cpo5beginE
	.align		8
        /*0030*/ 	.dword	_ZN39_INTERNAL_df4ae64a_4_k_cu_3c3271c9_39294cuda3std3__45__cpo3endE
	.align		8
        /*0038*/ 	.dword	_ZN39_INTERNAL_df4ae64a_4_k_cu_3c3271c9_39294cuda3std3__45__cpo6cbeginE
	.align		8
        /*0040*/ 	.dword	_ZN39_INTERNAL_df4ae64a_4_k_cu_3c3271c9_39294cuda3std3__45__cpo4cendE
	.align		8
        /*0048*/ 	.dword	_ZN39_INTERNAL_df4ae64a_4_k_cu_3c3271c9_39294cuda3std3__441_GLOBAL__N__df4ae64a_4_k_cu_3c3271c9_39296ignoreE
	.align		8
        /*0050*/ 	.dword	_ZN39_INTERNAL_df4ae64a_4_k_cu_3c3271c9_39294cuda3std3__419piecewise_constructE
	.align		8
        /*0058*/ 	.dword	_ZN39_INTERNAL_df4ae64a_4_k_cu_3c3271c9_39294cuda3std3__48in_placeE
	.align		8
        /*0060*/ 	.dword	_ZN39_INTERNAL_df4ae64a_4_k_cu_3c3271c9_39294cuda3std6ranges3__45__cpo4swapE
	.align		8
        /*0068*/ 	.dword	_ZN39_INTERNAL_df4ae64a_4_k_cu_3c3271c9_39294cuda3std6ranges3__45__cpo9iter_moveE
	.align		8
        /*0070*/ 	.dword	_ZN39_INTERNAL_df4ae64a_4_k_cu_3c3271c9_39294cute7productE
	.align		8
        /*0078*/ 	.dword	_ZN39_INTERNAL_df4ae64a_4_k_cu_3c3271c9_39294cute1_E
	.align		8
        /*0080*/ 	.dword	$str$23
	.align		8
        /*0088*/ 	.dword	$str$24
	.align		8
        /*0090*/ 	.dword	$str$25
	.align		8
        /*0098*/ 	.dword	$str$26


//--------------------- .nv.constant2._ZN7cutlass13device_kernelINS_4fmha6kernel36Sm100FmhaBwdKernelTmaWarpSpecializedIN4cute5tupleIJiiiiNS5_IJNS5_IJiiEEEiEEEEEENS_10bfloat16_tEfNS5_IJNS4_1CILi128EEESB_NSA_ILi112EEESC_EEENS1_10collective10CausalMaskILb1EEEEEEEvNT_6ParamsE --------------------------
	.section	.nv.constant2._ZN7cutlass13device_kernelINS_4fmha6kernel36Sm100FmhaBwdKernelTmaWarpSpecializedIN4cute5tupleIJiiiiNS5_IJNS5_IJiiEEEiEEEEEENS_10bfloat16_tEfNS5_IJNS4_1CILi128EEESB_NSA_ILi112EEESC_EEENS1_10collective10CausalMaskILb1EEEEEEEvNT_6ParamsE,"a",@progbits
	.sectionflags	@""
	.align	4
.nv.constant2._ZN7cutlass13device_kernelINS_4fmha6kernel36Sm100FmhaBwdKernelTmaWarpSpecializedIN4cute5tupleIJiiiiNS5_IJNS5_IJiiEEEiEEEEEENS_10bfloat16_tEfNS5_IJNS4_1CILi128EEESB_NSA_ILi112EEESC_EEENS1_10collective10CausalMaskILb1EEEEEEEvNT_6ParamsE:
        /*0000*/ 	.byte	0x10, 0x22, 0x00, 0x00, 0x20, 0x46, 0x00, 0x00, 0xa0, 0x92, 0x00, 0x00, 0xd0, 0x92, 0x00, 0x00
        /*0010*/ 	.byte	0xa0, 0x81, 0x00, 0x00, 0xa0, 0x92, 0x00, 0x00


//--------------------- .text._ZN7cutlass13device_kernelINS_4fmha6kernel36Sm100FmhaBwdKernelTmaWarpSpecializedIN4cute5tupleIJiiiiNS5_IJNS5_IJiiEEEiEEEEEENS_10bfloat16_tEfNS5_IJNS4_1CILi128EEESB_NSA_ILi112EEESC_EEENS1_10collective10CausalMaskILb1EEEEEEEvNT_6ParamsE --------------------------
	.section	.text._ZN7cutlass13device_kernelINS_4fmha6kernel36Sm100FmhaBwdKernelTmaWarpSpecializedIN4cute5tupleIJiiiiNS5_IJNS5_IJiiEEEiEEEEEENS_10bfloat16_tEfNS5_IJNS4_1CILi128EEESB_NSA_ILi112EEESC_EEENS1_10collective10CausalMaskILb1EEEEEEEvNT_6ParamsE,"ax",@progbits
	.align	128
.text._ZN7cutlass13device_kernelINS_4fmha6kernel36Sm100FmhaBwdKernelTmaWarpSpecializedIN4cute5tupleIJiiiiNS5_IJNS5_IJiiEEEiEEEEEENS_10bfloat16_tEfNS5_IJNS4_1CILi128EEESB_NSA_ILi112EEESC_EEENS1_10collective10CausalMaskILb1EEEEEEEvNT_6ParamsE:
        .type           _ZN7cutlass13device_kernelINS_4fmha6kernel36Sm100FmhaBwdKernelTmaWarpSpecializedIN4cute5tupleIJiiiiNS5_IJNS5_IJiiEEEiEEEEEENS_10bfloat16_tEfNS5_IJNS4_1CILi128EEESB_NSA_ILi112EEESC_EEENS1_10collective10CausalMaskILb1EEEEEEEvNT_6ParamsE,@function
        .size           _ZN7cutlass13device_kernelINS_4fmha6kernel36Sm100FmhaBwdKernelTmaWarpSpecializedIN4cute5tupleIJiiiiNS5_IJNS5_IJiiEEEiEEEEEENS_10bfloat16_tEfNS5_IJNS4_1CILi128EEESB_NSA_ILi112EEESC_EEENS1_10collective10CausalMaskILb1EEEEEEEvNT_6ParamsE,(.L_x_334 - _ZN7cutlass13device_kernelINS_4fmha6kernel36Sm100FmhaBwdKernelTmaWarpSpecializedIN4cute5tupleIJiiiiNS5_IJNS5_IJiiEEEiEEEEEENS_10bfloat16_tEfNS5_IJNS4_1CILi128EEESB_NSA_ILi112EEESC_EEENS1_10collective10CausalMaskILb1EEEEEEEvNT_6ParamsE)
        .other          _ZN7cutlass13device_kernelINS_4fmha6kernel36Sm100FmhaBwdKernelTmaWarpSpecializedIN4cute5tupleIJiiiiNS5_IJNS5_IJiiEEEiEEEEEENS_10bfloat16_tEfNS5_IJNS4_1CILi128EEESB_NSA_ILi112EEESC_EEENS1_10collective10CausalMaskILb1EEEEEEEvNT_6ParamsE,@"STO_CUDA_ENTRY STV_DEFAULT"
_ZN7cutlass13device_kernelINS_4fmha6kernel36Sm100FmhaBwdKernelTmaWarpSpecializedIN4cute5tupleIJiiiiNS5_IJNS5_IJiiEEEiEEEEEENS_10bfloat16_tEfNS5_IJNS4_1CILi128EEESB_NSA_ILi112EEESC_EEENS1_10collective10CausalMaskILb1EEEEEEEvNT_6ParamsE:
[----:B------:R-:W1:Y:S02]  /*0000*/  LDC R1, c[0x0][0x37c] ;  /* 0x0000df00ff017b82 */ /* 0x000e640000000800 */
[----:B-1----:R-:W-:Y:S01]  /*0010*/  IADD3 R1, PT, PT, R1, -0x60, RZ ;  /* 0xffffffa001017810 */ /* 0x002fe20007ffe0ff */
[----:B------:R-:W1:Y:S01]  /*0020*/  S2R R20, SR_TID.X ;  /* 0x0000000000147919 */ /* 0x000e620000002100 */
[----:B------:R-:W-:Y:S01]  /*0030*/  UMOV UR5, 0x33334444 ;  /* 0x3333444400057882 */ /* 0x000fe20000000000 */
[----:B------:R-:W-:Y:S01]  /*0040*/  ELECT P0, URZ, PT ;  /* 0x0000000000ff782f */ /* 0x000fe20003800000 */
[----:B------:R-:W-:Y:S01]  /*0050*/  BSSY.RECONVERGENT B0, `(.L_x_0) ;  /* 0x000002e000007945 */ /* 0x000fe20003800200 */
[--C-:B-1----:R-:W-:Y:S01]  /*0060*/  SHF.R.U32.HI R2, RZ, 0x5, R20.reuse ;  /* 0x00000005ff027819 */ /* 0x102fe20000011614 */
[----:B------:R-:W-:-:S04]  /*0070*/  IMAD.MOV.U32 R3, RZ, RZ, R20 ;  /* 0x000000ffff037224 */ /* 0x000fc800078e0014 */
[----:B------:R-:W1:Y:S02]  /*0080*/  SHFL.IDX PT, R0, R2, RZ, 0x1f ;  /* 0x00001fff02007589 */ /* 0x000e6400000e0000 */
[----:B-1----:R-:W-:-:S13]  /*0090*/  R2UR UR39, R0 ;  /* 0x00000000002772ca */ /* 0x002fda00000e0000 */
[----:B------:R-:W-:-:S04]  /*00a0*/  USHF.L.U32 UR4, UR39, 0x2, URZ ;  /* 0x0000000227047899 */ /* 0x000fc800080006ff */
[----:B------:R-:W-:-:S04]  /*00b0*/  USHF.R.U64 UR4, UR5, UR4, 0x123333 ;  /* 0x0012333305047499 */ /* 0x000fc80008001204 */
[----:B------:R-:W-:-:S06]  /*00c0*/  ULOP3.LUT UR47, UR4, 0x7, URZ, 0xc0, !UPT ;  /* 0x00000007042f7892 */ /* 0x000fcc000f8ec0ff */
[----:B------:R-:W-:-:S05]  /*00d0*/  IMAD.U32 R0, RZ, RZ, UR47 ;  /* 0x0000002fff007e24 */ /* 0x000fca000f8e00ff */
[----:B------:R-:W-:-:S04]  /*00e0*/  ISETP.NE.OR P1, PT, R0, 0x1, !P0 ;  /* 0x000000010000780c */ /* 0x000fc80004725670 */
[----:B------:R-:W-:-:S09]  /*00f0*/  P2R R4, PR, RZ, 0x2 ;  /* 0x00000002ff047803 */ /* 0x000fd20000000000 */
[----:B------:R-:W-:Y:S05]  /*0100*/  @P1 BRA `(.L_x_1) ;  /* 0x0000000000381947 */ /* 0x000fea0003800000 */
[----:B------:R-:W1:Y:S02]  /*0110*/  LDCU.64 UR4, c[0x0][0x348] ;  /* 0x00006900ff0477ac */ /* 0x000e640008000a00 */
[----:B-1----:R-:W-:Y:S02]  /*0120*/  UIADD3 UR10, UP3, UPT, UR4, 0x300, URZ ;  /* 0x00000300040a7890 */ /* 0x002fe4000ff7e0ff */
[----:B------:R-:W-:Y:S02]  /*0130*/  UIADD3 UR8, UP2, UPT, UR4, 0x100, URZ ;  /* 0x0000010004087890 */ /* 0x000fe4000ff5e0ff */
[----:B------:R-:W-:Y:S02]  /*0140*/  UIADD3 UR6, UP1, UPT, UR4, 0x200, URZ ;  /* 0x0000020004067890 */ /* 0x000fe4000ff3e0ff */
[----:B------:R-:W-:Y:S02]  /*0150*/  UIADD3 UR4, UP0, UPT, UR4, 0x400, URZ ;  /* 0x0000040004047890 */ /* 0x000fe4000ff1e0ff */
[----:B------:R-:W-:-:S02]  /*0160*/  UIADD3.X UR11, UPT, UPT, URZ, UR5, URZ, UP3, !UPT ;  /* 0x00000005ff0b7290 */ /* 0x000fc40009ffe4ff */
[----:B------:R-:W-:Y:S02]  /*0170*/  UIADD3.X UR9, UPT, UPT, URZ, UR5, URZ, UP2, !UPT ;  /* 0x00000005ff097290 */ /* 0x000fe400097fe4ff */
[----:B------:R-:W-:Y:S02]  /*0180*/  UIADD3.X UR7, UPT, UPT, URZ, UR5, URZ, UP1, !UPT ;  /* 0x00000005ff077290 */ /* 0x000fe40008ffe4ff */
[----:B------:R-:W-:-:S03]  /*0190*/  UIADD3.X UR5, UPT, UPT, URZ, UR5, URZ, UP0, !UPT ;  /* 0x00000005ff057290 */ /* 0x000fc600087fe4ff */
[----:B------:R1:W-:Y:S02]  /*01a0*/  UTMACCTL.PF [UR10] ;  /* 0x000000000a0079b9 */ /* 0x0003e40008040000 */
[----:B------:R1:W-:Y:S02]  /*01b0*/  UTMACCTL.PF [UR8] ;  /* 0x00000000080079b9 */ /* 0x0003e40008040000 */
[----:B------:R1:W-:Y:S02]  /*01c0*/  UTMACCTL.PF [UR6] ;  /* 0x00000000060079b9 */ /* 0x0003e40008040000 */
[----:B------:R1:W-:Y:S02]  /*01d0*/  UTMACCTL.PF [UR4] ;  /* 0x00000000040079b9 */ /* 0x0003e40008040000 */
[----:B-1----:R-:W-:Y:S05]  /*01e0*/  BRA `(.L_x_2) ;  /* 0x0000000000247947 */ /* 0x002fea0003800000 */
.L_x_1:
[----:B------:R-:W-:-:S09]  /*01f0*/  UISETP.NE.AND UP0, UPT, UR47, 0x2, UPT ;  /* 0x000000022f00788c */ /* 0x000fd2000bf05270 */
[----:B------:R-:W-:Y:S05]  /*0200*/  BRA.U !UP0, `(.L_x_3) ;  /* 0x0000000108347547 */ /* 0x000fea000b800000 */
[----:B------:R-:W-:Y:S01]  /*0210*/  UISETP.NE.AND UP0, UPT, UR47, 0x1, UPT ;  /* 0x000000012f00788c */ /* 0x000fe2000bf05270 */
[----:B------:R-:W-:Y:S02]  /*0220*/  PLOP3.LUT P0, PT, PT, PT, PT, 0x80, 0x8 ;  /* 0x000000000008781c */ /* 0x000fe40003f0f070 */
[----:B------:R-:W-:Y:S02]  /*0230*/  PLOP3.LUT P2, PT, PT, PT, PT, 0x80, 0x8 ;  /* 0x000000000008781c */ /* 0x000fe40003f4f070 */
[----:B------:R-:W-:Y:S02]  /*0240*/  PLOP3.LUT P1, PT, PT, PT, PT, 0x8, 0x80 ;  /* 0x000000000080781c */ /* 0x000fe40003f2e170 */
[----:B------:R-:W-:Y:S02]  /*0250*/  PLOP3.LUT P4, PT, PT, PT, PT, 0x80, 0x8 ;  /* 0x000000000008781c */ /* 0x000fe40003f8f070 */
[----:B------:R-:W-:Y:S01]  /*0260*/  P2R R18, PR, RZ, 0x1 ;  /* 0x00000001ff127803 */ /* 0x000fe20000000000 */
[----:B------:R-:W-:Y:S10]  /*0270*/  BRA.U UP0, `(.L_x_4) ;  /* 0x00000001002c7547 */ /* 0x000ff4000b800000 */
.L_x_2:
[----:B------:R-:W-:Y:S02]  /*0280*/  PLOP3.LUT P0, PT, PT, PT, PT, 0x8, 0x80 ;  /* 0x000000000080781c */ /* 0x000fe40003f0e170 */
[----:B------:R-:W-:Y:S02]  /*0290*/  PLOP3.LUT P2, PT, PT, PT, PT, 0x80, 0x8 ;  /* 0x000000000008781c */ /* 0x000fe40003f4f070 */
[----:B------:R-:W-:Y:S02]  /*02a0*/  PLOP3.LUT P1, PT, PT, PT, PT, 0x8, 0x80 ;  /* 0x000000000080781c */ /* 0x000fe40003f2e170 */
[----:B------:R-:W-:Y:S02]  /*02b0*/  PLOP3.LUT P4, PT, PT, PT, PT, 0x8, 0x80 ;  /* 0x000000000080781c */ /* 0x000fe40003f8e170 */
[----:B------:R-:W-:Y:S01]  /*02c0*/  P2R R18, PR, RZ, 0x1 ;  /* 0x00000001ff127803 */ /* 0x000fe20000000000 */
[----:B------:R-:W-:Y:S05]  /*02d0*/  BRA `(.L_x_4) ;  /* 0x0000000000147947 */ /* 0x000fea0003800000 */
.L_x_3:
[----:B------:R-:W-:Y:S02]  /*02e0*/  PLOP3.LUT P0, PT, PT, PT, PT, 0x80, 0x8 ;  /* 0x000000000008781c */ /* 0x000fe40003f0f070 */
[----:B------:R-:W-:Y:S02]  /*02f0*/  PLOP3.LUT P2, PT, PT, PT, PT, 0x8, 0x80 ;  /* 0x000000000080781c */ /* 0x000fe40003f4e170 */
[----:B------:R-:W-:Y:S02]  /*0300*/  PLOP3.LUT P1, PT, PT, PT, PT, 0x80, 0x8 ;  /* 0x000000000008781c */ /* 0x000fe40003f2f070 */
[----:B------:R-:W-:Y:S02]  /*0310*/  PLOP3.LUT P4, PT, PT, PT, PT, 0x8, 0x80 ;  /* 0x000000000080781c */ /* 0x000fe40003f8e170 */
[----:B------:R-:W-:-:S11]  /*0320*/  P2R R18, PR, RZ, 0x1 ;  /* 0x00000001ff127803 */ /* 0x000fd60000000000 */
.L_x_4:
[----:B------:R-:W-:Y:S05]  /*0330*/  BSYNC.RECONVERGENT B0 ;  /* 0x0000000000007941 */ /* 0x000fea0003800200 */
.L_x_0:
[----:B------:R-:W1:Y:S01]  /*0340*/  SHFL.IDX PT, R0, R2, RZ, 0x1f ;  /* 0x00001fff02007589 */ /* 0x000e6200000e0000 */
[----:B------:R-:W-:Y:S01]  /*0350*/  UISETP.NE.AND UP0, UPT, UR47, 0x2, UPT ;  /* 0x000000022f00788c */ /* 0x000fe2000bf05270 */
[----:B-1----:R-:W-:-:S13]  /*0360*/  ISETP.NE.AND P0, PT, R0, RZ, PT ;  /* 0x000000ff0000720c */ /* 0x002fda0003f05270 */
[----:B------:R-:W-:Y:S05]  /*0370*/  @P0 BRA `(.L_x_5) ;  /* 0x0000000000380947 */ /* 0x000fea0003800000 */
[----:B------:R-:W1:Y:S01]  /*0380*/  S2UR UR4, SR_CgaCtaId ;  /* 0x00000000000479c3 */ /* 0x000e620000008800 */
[----:B------:R-:W-:Y:S01]  /*0390*/  UMOV UR5, 0x400 ;  /* 0x0000040000057882 */ /* 0x000fe20000000000 */
[----:B------:R-:W-:Y:S01]  /*03a0*/  UMOV UR6, 0x1 ;  /* 0x0000000100067882 */ /* 0x000fe20000000000 */
[----:B------:R-:W-:Y:S01]  /*03b0*/  ELECT P0, URZ, PT ;  /* 0x0000000000ff782f */ /* 0x000fe20003800000 */
[----:B------:R-:W-:-:S04]  /*03c0*/  UIADD3 UR6, UPT, UPT, -UR6, 0x100000, URZ ;  /* 0x0010000006067890 */ /* 0x000fc8000fffe1ff */
[----:B------:R-:W-:Y:S02]  /*03d0*/  USHF.L.U32 UR7, UR6, 0xb, URZ ;  /* 0x0000000b06077899 */ /* 0x000fe400080006ff */
[----:B------:R-:W-:Y:S02]  /*03e0*/  USHF.L.U32 UR6, UR6, 0x1, URZ ;  /* 0x0000000106067899 */ /* 0x000fe400080006ff */
[----:B-1----:R-:W-:Y:S01]  /*03f0*/  ULEA UR4, UR4, UR5, 0x18 ;  /* 0x0000000504047291 */ /* 0x002fe2000f8ec0ff */
[----:B------:R-:W1:Y:S11]  /*0400*/  FENCE.VIEW.ASYNC.S ;  /* 0x00000000000073c6 */ /* 0x000e760000000000 */
[----:B-1----:R1:W2:Y:S01]  /*0410*/  SYNCS.EXCH.64 URZ, [UR4+0x33800], UR6 ;  /* 0x0338000604ff75b2 */ /* 0x0022a20008000100 */
[----:B------:R1:W3:Y:S01]  /*0420*/  SYNCS.EXCH.64 URZ, [UR4+0x33810], UR6 ;  /* 0x0338100604ff75b2 */ /* 0x0002e20008000100 */
[----:B------:R1:W4:Y:S01]  /*0430*/  SYNCS.EXCH.64 URZ, [UR4+0x33808], UR6 ;  /* 0x0338080604ff75b2 */ /* 0x0003220008000100 */
[----:B------:R1:W1:Y:S01]  /*0440*/  SYNCS.EXCH.64 URZ, [UR4+0x33818], UR6 ;  /* 0x0338180604ff75b2 */ /* 0x0002620008000100 */
[----:B------:R-:W-:Y:S01]  /*0450*/  NOP ;  /* 0x0000000000007918 */ /* 0x000fe20000000000 */
.L_x_5:
[----:B------:R-:W-:Y:S01]  /*0460*/  NOP ;  /* 0x0000000000007918 */ /* 0x000fe20000000000 */
[----:B------:R-:W-:Y:S05]  /*0470*/  BRA.U !UP0, `(.L_x_6) ;  /* 0x0000000108287547 */ /* 0x000fea000b800000 */
[----:B------:R-:W-:Y:S02]  /*0480*/  UISETP.NE.AND UP0, UPT, UR47, 0x1, UPT ;  /* 0x000000012f00788c */ /* 0x000fe4000bf05270 */
[----:B------:R-:W-:Y:S02]  /*0490*/  UPLOP3.LUT UP1, UPT, UPT, UPT, UPT, 0x80, 0x8 ;  /* 0x000000000008789c */ /* 0x000fe40003f2f070 */
[----:B------:R-:W-:Y:S02]  /*04a0*/  UPLOP3.LUT UP4, UPT, UPT, UPT, UPT, 0x40, 0x4 ;  /* 0x000000000004789c */ /* 0x000fe40003f8e870 */
[----:B------:R-:W-:Y:S02]  /*04b0*/  UPLOP3.LUT UP3, UPT, UPT, UPT, UPT, 0x80, 0x8 ;  /* 0x000000000008789c */ /* 0x000fe40003f6f070 */
[----:B------:R-:W-:Y:S01]  /*04c0*/  UPLOP3.LUT UP2, UPT, UPT, UPT, UPT, 0x80, 0x8 ;  /* 0x000000000008789c */ /* 0x000fe20003f4f070 */
[----:B------:R-:W-:Y:S10]  /*04d0*/  BRA.U UP0, `(.L_x_7) ;  /* 0x0000000100207547 */ /* 0x000ff4000b800000 */
[----:B------:R-:W-:Y:S02]  /*04e0*/  UPLOP3.LUT UP4, UPT, UPT, UPT, UPT, 0x40, 0x4 ;  /* 0x000000000004789c */ /* 0x000fe40003f8e870 */
[----:B------:R-:W-:Y:S02]  /*04f0*/  UPLOP3.LUT UP3, UPT, UPT, UPT, UPT, 0x40, 0x4 ;  /* 0x000000000004789c */ /* 0x000fe40003f6e870 */
[----:B------:R-:W-:Y:S01]  /*0500*/  UPLOP3.LUT UP2, UPT, UPT, UPT, UPT, 0x40, 0x4 ;  /* 0x000000000004789c */ /* 0x000fe20003f4e870 */
[----:B------:R-:W-:Y:S05]  /*0510*/  BRA `(.L_x_7) ;  /* 0x0000000000107947 */ /* 0x000fea0003800000 */
.L_x_6:
[----:B------:R-:W-:Y:S02]  /*0520*/  UPLOP3.LUT UP1, UPT, UPT, UPT, UPT, 0x40, 0x4 ;  /* 0x000000000004789c */ /* 0x000fe40003f2e870 */
[----:B------:R-:W-:Y:S02]  /*0530*/  UPLOP3.LUT UP4, UPT, UPT, UPT, UPT, 0x80, 0x8 ;  /* 0x000000000008789c */ /* 0x000fe40003f8f070 */
[----:B------:R-:W-:Y:S02]  /*0540*/  UPLOP3.LUT UP3, UPT, UPT, UPT, UPT, 0x40, 0x4 ;  /* 0x000000000004789c */ /* 0x000fe40003f6e870 */
[----:B------:R-:W-:Y:S02]  /*0550*/  UPLOP3.LUT UP2, UPT, UPT, UPT, UPT, 0x80, 0x8 ;  /* 0x000000000008789c */ /* 0x000fe40003f4f070 */
.L_x_7:
[----:B------:R-:W5:Y:S02]  /*0560*/  SHFL.IDX PT, R0, R2, RZ, 0x1f ;  /* 0x00001fff02007589 */ /* 0x000f6400000e0000 */
[----:B-----5:R-:W-:-:S13]  /*0570*/  ISETP.NE.AND P0, PT, R0, 0x1, PT ;  /* 0x000000010000780c */ /* 0x020fda0003f05270 */
[----:B------:R-:W-:Y:S05]  /*0580*/  @P0 BRA `(.L_x_8) ;  /* 0x0000000000300947 */ /* 0x000fea0003800000 */
[----:B-1----:R-:W1:Y:S01]  /*0590*/  S2UR UR6, SR_CgaCtaId ;  /* 0x00000000000679c3 */ /* 0x002e620000008800 */
[----:B------:R-:W-:Y:S01]  /*05a0*/  UMOV UR4, 0x400 ;  /* 0x0000040000047882 */ /* 0x000fe20000000000 */
[----:B------:R-:W-:Y:S01]  /*05b0*/  UMOV UR5, 0x1 ;  /* 0x0000000100057882 */ /* 0x000fe20000000000 */
[----:B------:R-:W-:Y:S01]  /*05c0*/  ELECT P0, URZ, PT ;  /* 0x0000000000ff782f */ /* 0x000fe20003800000 */
[----:B-1----:R-:W-:Y:S02]  /*05d0*/  ULEA UR6, UR6, UR4, 0x18 ;  /* 0x0000000406067291 */ /* 0x002fe4000f8ec0ff */
[----:B------:R-:W-:-:S04]  /*05e0*/  UIADD3 UR4, UPT, UPT, -UR5, 0x100000, URZ ;  /* 0x0010000005047890 */ /* 0x000fc8000fffe1ff */
[----:B------:R-:W-:Y:S02]  /*05f0*/  USHF.L.U32 UR5, UR4, 0xb, URZ ;  /* 0x0000000b04057899 */ /* 0x000fe400080006ff */
[----:B------:R-:W-:Y:S01]  /*0600*/  USHF.L.U32 UR4, UR4, 0x1, URZ ;  /* 0x0000000104047899 */ /* 0x000fe200080006ff */
[----:B------:R-:W1:Y:S11]  /*0610*/  FENCE.VIEW.ASYNC.S ;  /* 0x00000000000073c6 */ /* 0x000e760000000000 */
[----:B-1----:R1:W1:Y:S01]  /*0620*/  SYNCS.EXCH.64 URZ, [UR6+0x33820], UR4 ;  /* 0x0338200406ff75b2 */ /* 0x0022620008000100 */
[----:B------:R1:W1:Y:S01]  /*0630*/  SYNCS.EXCH.64 URZ, [UR6+0x33828], UR4 ;  /* 0x0338280406ff75b2 */ /* 0x0002620008000100 */
[----:B------:R-:W-:Y:S01]  /*0640*/  NOP ;  /* 0x0000000000007918 */ /* 0x000fe20000000000 */
.L_x_8:
[----:B------:R-:W5:Y:S01]  /*0650*/  SHFL.IDX PT, R0, R2, RZ, 0x1f ;  /* 0x00001fff02007589 */ /* 0x000f6200000e0000 */
[----:B------:R-:W-:Y:S01]  /*0660*/  NOP ;  /* 0x0000000000007918 */ /* 0x000fe20000000000 */
[----:B-----5:R-:W-:-:S13]  /*0670*/  ISETP.NE.AND P0, PT, R0, 0x2, PT ;  /* 0x000000020000780c */ /* 0x020fda0003f05270 */
[----:B------:R-:W-:Y:S05]  /*0680*/  @P0 BRA `(.L_x_9) ;  /* 0x0000000000400947 */ /* 0x000fea0003800000 */
[----:B-1----:R-:W1:Y:S01]  /*0690*/  S2UR UR4, SR_CgaCtaId ;  /* 0x00000000000479c3 */ /* 0x002e620000008800 */
[----:B------:R-:W-:Y:S01]  /*06a0*/  UMOV UR5, 0x400 ;  /* 0x0000040000057882 */ /* 0x000fe20000000000 */
[----:B------:R-:W-:Y:S01]  /*06b0*/  UMOV UR8, 0x20 ;  /* 0x0000002000087882 */ /* 0x000fe20000000000 */
[----:B------:R-:W-:Y:S01]  /*06c0*/  UMOV UR6, 0x100 ;  /* 0x0000010000067882 */ /* 0x000fe20000000000 */
[----:B------:R-:W-:-:S04]  /*06d0*/  UIADD3 UR8, UPT, UPT, -UR8, 0x100000, URZ ;  /* 0x0010000008087890 */ /* 0x000fc8000fffe1ff */
[----:B------:R-:W-:Y:S02]  /*06e0*/  USHF.L.U32 UR9, UR8, 0xb, URZ ;  /* 0x0000000b08097899 */ /* 0x000fe400080006ff */
[----:B------:R-:W-:Y:S02]  /*06f0*/  USHF.L.U32 UR8, UR8, 0x1, URZ ;  /* 0x0000000108087899 */ /* 0x000fe400080006ff */
[----:B------:R-:W-:-:S04]  /*0700*/  UIADD3 UR6, UPT, UPT, -UR6, 0x100000, URZ ;  /* 0x0010000006067890 */ /* 0x000fc8000fffe1ff */
[----:B------:R-:W-:Y:S02]  /*0710*/  USHF.L.U32 UR7, UR6, 0xb, URZ ;  /* 0x0000000b06077899 */ /* 0x000fe400080006ff */
[----:B------:R-:W-:Y:S01]  /*0720*/  USHF.L.U32 UR6, UR6, 0x1, URZ ;  /* 0x0000000106067899 */ /* 0x000fe200080006ff */
[----:B------:R-:W-:Y:S01]  /*0730*/  ELECT P0, URZ, PT ;  /* 0x0000000000ff782f */ /* 0x000fe20003800000 */
[----:B-1----:R-:W-:Y:S01]  /*0740*/  ULEA UR4, UR4, UR5, 0x18 ;  /* 0x0000000504047291 */ /* 0x002fe2000f8ec0ff */
[----:B------:R-:W1:Y:S11]  /*0750*/  FENCE.VIEW.ASYNC.S ;  /* 0x00000000000073c6 */ /* 0x000e760000000000 */
[----:B-1----:R1:W1:Y:S01]  /*0760*/  SYNCS.EXCH.64 URZ, [UR4+0x33830], UR8 ;  /* 0x0338300804ff75b2 */ /* 0x0022620008000100 */
[----:B------:R1:W1:Y:S01]  /*0770*/  SYNCS.EXCH.64 URZ, [UR4+0x33838], UR6 ;  /* 0x0338380604ff75b2 */ /* 0x0002620008000100 */
[----:B------:R-:W-:Y:S01]  /*0780*/  NOP ;  /* 0x0000000000007918 */ /* 0x000fe20000000000 */
.L_x_9:
        /* <DEDUP_REMOVED lines=20> */
.L_x_10:
        /* <DEDUP_REMOVED lines=20> */
.L_x_11:
        /* <DEDUP_REMOVED lines=20> */
.L_x_12:
        /* <DEDUP_REMOVED lines=20> */
.L_x_13:
        /* <DEDUP_REMOVED lines=20> */
.L_x_14:
        /* <DEDUP_REMOVED lines=20> */
.L_x_15:
        /* <DEDUP_REMOVED lines=19> */
[----:B------:R1:W1:Y:S01]  /*1040*/  SYNCS.EXCH.64 URZ, [UR4+0x338a8], UR8 ;  /* 0x0338a80804ff75b2 */ /* 0x0002620008000100 */
[----:B------:R1:W1:Y:S01]  /*1050*/  SYNCS.EXCH.64 URZ, [UR4+0x338b8], UR6 ;  /* 0x0338b80604ff75b2 */ /* 0x0002620008000100 */
[----:B------:R-:W-:Y:S01]  /*1060*/  NOP ;  /* 0x0000000000007918 */ /* 0x000fe20000000000 */
.L_x_16:
[----:B-1----:R-:W1:Y:S01]  /*1070*/  LDCU.64 UR6, c[0x0][0x380] ;  /* 0x00007000ff0677ac */ /* 0x002e620008000a00 */
[----:B------:R-:W5:Y:S01]  /*1080*/  S2UR UR8, SR_CTAID.X ;  /* 0x00000000000879c3 */ /* 0x000f620000002500 */
[----:B------:R-:W-:-:S07]  /*1090*/  NOP ;  /* 0x0000000000007918 */ /* 0x000fce0000000000 */
[----:B------:R-:W2:Y:S08]  /*10a0*/  S2UR UR53, SR_CTAID.Y ;  /* 0x00000000003579c3 */ /* 0x000eb00000002600 */
[----:B------:R-:W2:Y:S01]  /*10b0*/  S2UR UR54, SR_CTAID.Z ;  /* 0x00000000003679c3 */ /* 0x000ea20000002700 */
[----:B-1----:R-:W-:-:S04]  /*10c0*/  UIADD3 UR4, UPT, UPT, UR6, 0x7f, URZ ;  /* 0x0000007f06047890 */ /* 0x002fc8000fffe0ff */
[----:B------:R-:W-:Y:S02]  /*10d0*/  USHF.R.S32.HI UR5, URZ, 0x1f, UR4 ;  /* 0x0000001fff057899 */ /* 0x000fe40008011404 */
[----:B-----5:R-:W-:Y:S02]  /*10e0*/  USHF.L.U32 UR59, UR8, 0x7, URZ ;  /* 0x00000007083b7899 */ /* 0x020fe400080006ff */
[----:B------:R-:W-:Y:S02]  /*10f0*/  ULEA.HI UR4, UR5, UR4, URZ, 0x7 ;  /* 0x0000000405047291 */ /* 0x000fe4000f8f38ff */
[----:B------:R-:W-:Y:S02]  /*1100*/  ULOP3.LUT UR5, UR8, 0x1ffffff, URZ, 0xc0, !UPT ;  /* 0x01ffffff08057892 */ /* 0x000fe4000f8ec0ff */
[----:B------:R-:W-:Y:S02]  /*1110*/  USHF.R.S32.HI UR55, URZ, 0x7, UR4 ;  /* 0x00000007ff377899 */ /* 0x000fe40008011404 */
[----:B------:R-:W-:-:S02]  /*1120*/  UISETP.GE.U32.AND UP0, UPT, UR59, UR7, UPT ;  /* 0x000000073b00728c */ /* 0x000fc4000bf06070 */
[----:B------:R-:W-:-:S05]  /*1130*/  MOV R0, UR5 ;  /* 0x0000000500007c02 */ /* 0x000fca0008000f00 */
[----:B------:R1:W-:Y:S01]  /*1140*/  STL [R1], R0 ;  /* 0x0000000001007387 */ /* 0x0003e20000100800 */
[----:B--234-:R-:W-:Y:S08]  /*1150*/  BAR.SYNC.DEFER_BLOCKING 0x0 ;  /* 0x0000000000007b1d */ /* 0x01cff00000010000 */
[----:B------:R-:W-:Y:S01]  /*1160*/  BAR.SYNC.DEFER_BLOCKING 0x0 ;  /* 0x0000000000007b1d */ /* 0x000fe20000010000 */
[----:B------:R-:W-:-:S13]  /*1170*/  PLOP3.LUT P0, PT, PT, PT, UP0, 0x80, 0x8 ;  /* 0x000000000008781c */ /* 0x000fda0003f0f008 */
[----:B------:R-:W-:Y:S05]  /*1180*/  @P0 EXIT ;  /* 0x000000000000094d */ /* 0x000fea0003800000 */
[----:B------:R-:W2:Y:S01]  /*1190*/  LDCU UR4, c[0x0][0x390] ;  /* 0x00007200ff0477ac */ /* 0x000ea20008000800 */
[----:B-1----:R-:W-:Y:S01]  /*11a0*/  IADD3 R0, PT, PT, -R0, UR55, RZ ;  /* 0x0000003700007c10 */ /* 0x002fe2000fffe1ff */
[----:B------:R-:W1:Y:S04]  /*11b0*/  LDCU.64 UR62, c[0x0][0x358] ;  /* 0x00006b00ff3e77ac */ /* 0x000e680008000a00 */
[----:B--2---:R-:W-:-:S05]  /*11c0*/  IMAD R2, R0, UR4, RZ ;  /* 0x0000000400027c24 */ /* 0x004fca000f8e02ff */
[----:B------:R2:W-:Y:S01]  /*11d0*/  STL [R1+0x4], R2 ;  /* 0x0000040201007387 */ /* 0x0005e20000100800 */
[----:B------:R-:W-:-:S13]  /*11e0*/  ISETP.GT.AND P0, PT, R2, RZ, PT ;  /* 0x000000ff0200720c */ /* 0x000fda0003f04270 */
[----:B-1----:R-:W-:Y:S05]  /*11f0*/  @P0 BRA `(.L_x_17) ;  /* 0x0000000c00e00947 */ /* 0x002fea0003800000 */
[----:B------:R-:W1:Y:S01]  /*1200*/  LDC R14, c[0x0][0x360] ;  /* 0x0000d800ff0e7b82 */ /* 0x000e620000000800 */
[----:B------:R-:W3:Y:S01]  /*1210*/  LDCU.64 UR4, c[0x0][0x988] ;  /* 0x00013100ff0477ac */ /* 0x000ee20008000a00 */
[----:B------:R-:W-:Y:S01]  /*1220*/  MOV R5, 0x1330 ;  /* 0x0000133000057802 */ /* 0x000fe20000000f00 */
[----:B------:R-:W4:Y:S01]  /*1230*/  LDCU.64 UR6, c[0x0][0x9a0] ;  /* 0x00013400ff0677ac */ /* 0x000f220008000a00 */
[----:B------:R-:W5:Y:S01]  /*1240*/  LDCU UR8, c[0x0][0x990] ;  /* 0x00013200ff0877ac */ /* 0x000f620008000800 */
[----:B------:R-:W2:Y:S01]  /*1250*/  LDCU UR9, c[0x0][0x9a8] ;  /* 0x00013500ff0977ac */ /* 0x000ea20008000800 */
[----:B---3--:R-:W-:Y:S02]  /*1260*/  UIMAD UR5, UR53, UR5, URZ ;  /* 0x00000005350572a4 */ /* 0x008fe4000f8e02ff */
[----:B----4-:R-:W-:Y:S01]  /*1270*/  UIMAD UR53, UR53, UR7, URZ ;  /* 0x00000007353572a4 */ /* 0x010fe2000f8e02ff */
[----:B-1----:R-:W-:Y:S01]  /*1280*/  IMAD.IADD R0, R3, 0x1, R14 ;  /* 0x0000000103007824 */ /* 0x002fe200078e020e */
[----:B------:R-:W-:Y:S01]  /*1290*/  UIMAD UR5, UR59, UR4, UR5 ;  /* 0x000000043b0572a4 */ /* 0x000fe2000f8e0205 */
[----:B------:R-:W-:Y:S01]  /*12a0*/  LOP3.LUT R4, R14, 0xffff, RZ, 0xc0, !PT ;  /* 0x0000ffff0e047812 */ /* 0x000fe200078ec0ff */
[----:B------:R-:W-:Y:S01]  /*12b0*/  UIMAD UR53, UR59, UR6, UR53 ;  /* 0x000000063b3572a4 */ /* 0x000fe2000f8e0235 */
[----:B------:R-:W-:Y:S01]  /*12c0*/  IMAD.MOV R0, RZ, RZ, -R0 ;  /* 0x000000ffff007224 */ /* 0x000fe200078e0a00 */
[----:B-----5:R-:W-:-:S02]  /*12d0*/  UIMAD UR5, UR54, UR8, UR5 ;  /* 0x00000008360572a4 */ /* 0x020fc4000f8e0205 */
[----:B--2---:R-:W-:Y:S02]  /*12e0*/  UIMAD UR54, UR54, UR9, UR53 ;  /* 0x00000009363672a4 */ /* 0x004fe4000f8e0235 */
[----:B------:R-:W-:-:S05]  /*12f0*/  PRMT R0, R0, 0x7710, RZ ;  /* 0x0000771000007816 */ /* 0x000fca00000000ff */
[----:B------:R-:W-:-:S05]  /*1300*/  VIADD R0, R0, 0x37ff ;  /* 0x000037ff00007836 */ /* 0x000fca0000000000 */
[----:B------:R-:W-:Y:S02]  /*1310*/  LOP3.LUT R2, R0, 0xffff, RZ, 0xc0, !PT ;  /* 0x0000ffff00027812 */ /* 0x000fe400078ec0ff */
[----:B------:R-:W-:Y:S05]  /*1320*/  CALL.REL.NOINC `($__internal_3_$__cuda_sm20_div_u16) ;  /* 0x00000138001c7944 */ /* 0x000fea0003c00000 */
[----:B------:R-:W-:Y:S01]  /*1330*/  LOP3.LUT R15, R15, 0x3, RZ, 0xc0, !PT ;  /* 0x000000030f0f7812 */ /* 0x000fe200078ec0ff */
[----:B------:R-:W1:Y:S01]  /*1340*/  LDCU UR4, c[0x0][0x388] ;  /* 0x00007100ff0477ac */ /* 0x000e620008000800 */
[----:B------:R-:W-:Y:S01]  /*1350*/  BSSY.RECONVERGENT B1, `(.L_x_18) ;  /* 0x000001d000017945 */ /* 0x000fe20003800200 */
[----:B------:R-:W-:Y:S01]  /*1360*/  IMAD.MOV.U32 R2, RZ, RZ, R3 ;  /* 0x000000ffff027224 */ /* 0x000fe200078e0003 */
[----:B------:R-:W-:-:S13]  /*1370*/  ISETP.NE.AND P0, PT, R15, 0x2, PT ;  /* 0x000000020f00780c */ /* 0x000fda0003f05270 */
[----:B------:R-:W-:Y:S05]  /*1380*/  @!P0 BRA `(.L_x_19) ;  /* 0x0000000000648947 */ /* 0x000fea0003800000 */
[----:B------:R-:W2:Y:S01]  /*1390*/  LDC R7, c[0x0][0x384] ;  /* 0x0000e100ff077b82 */ /* 0x000ea20000000800 */
[----:B------:R-:W-:Y:S01]  /*13a0*/  HFMA2 R6, -RZ, RZ, 0, 0 ;  /* 0x00000000ff067431 */ /* 0x000fe200000001ff */
[----:B------:R-:W-:-:S07]  /*13b0*/  MOV R2, R3 ;  /* 0x0000000300027202 */ /* 0x000fce0000000f00 */
.L_x_22:
[----:B--2---:R-:W-:Y:S01]  /*13c0*/  LOP3.LUT R4, R2, 0x7f, RZ, 0xc0, !PT ;  /* 0x0000007f02047812 */ /* 0x004fe200078ec0ff */
[----:B------:R-:W-:Y:S01]  /*13d0*/  VIADD R6, R6, 0x1 ;  /* 0x0000000106067836 */ /* 0x000fe20000000000 */
[----:B------:R-:W-:Y:S03]  /*13e0*/  BSSY.RECONVERGENT B0, `(.L_x_20) ;  /* 0x0000011000007945 */ /* 0x000fe60003800200 */
[----:B------:R-:W-:Y:S01]  /*13f0*/  VIADD R5, R4, UR59 ;  /* 0x0000003b04057c36 */ /* 0x000fe20008000000 */
[----:B------:R-:W-:Y:S04]  /*1400*/  LOP3.LUT R0, R6, R15, RZ, 0x3c, !PT ;  /* 0x0000000f06007212 */ /* 0x000fe800078e3cff */
[----:B--2---:R-:W-:Y:S02]  /*1410*/  ISETP.GE.U32.AND P0, PT, R5, R7, PT ;  /* 0x000000070500720c */ /* 0x004fe40003f06070 */
[----:B------:R-:W-:Y:S11]  /*1420*/  ISETP.NE.AND P2, PT, R0, 0x2, PT ;  /* 0x000000020000780c */ /* 0x000ff60003f45270 */
[----:B------:R-:W-:Y:S05]  /*1430*/  @P0 BRA `(.L_x_21) ;  /* 0x00000000002c0947 */ /* 0x000fea0003800000 */
[----:B------:R-:W-:Y:S04]  /*1440*/  SHF.R.U32.HI R0, RZ, 0x7, R2 ;  /* 0x00000007ff007819 */ /* 0x000fe80000011602 */
[----:B-1----:R-:W-:Y:S11]  /*1450*/  ISETP.GE.AND P0, PT, R0, UR4, PT ;  /* 0x0000000400007c0c */ /* 0x002ff6000bf06270 */
[----:B------:R-:W-:Y:S02]  /*1460*/  @!UPT UIADD3 URZ, UPT, UPT, URZ, URZ, URZ ;  /* 0x000000fffffff290 */ /* 0x000fe4000fffe0ff */
[----:B------:R-:W1:Y:S08]  /*1470*/  @!P0 LDC R5, c[0x0][0x988] ;  /* 0x00026200ff058b82 */ /* 0x000e700000000800 */
[----:B------:R-:W2:Y:S01]  /*1480*/  @!P0 LDC.64 R8, c[0x0][0x980] ;  /* 0x00026000ff088b82 */ /* 0x000ea20000000a00 */
[----:B-1----:R-:W-:Y:S05]  /*1490*/  @!P0 IMAD R0, R4, R5, R0 ;  /* 0x0000000504008224 */ /* 0x002fea00078e0200 */
[C---:B------:R-:W-:Y:S04]  /*14a0*/  @!P0 IADD3 R5, P1, PT, R0.reuse, UR5, RZ ;  /* 0x0000000500058c10 */ /* 0x040fe8000ff3e0ff */
[----:B------:R-:W-:Y:S02]  /*14b0*/  @!P0 LEA.HI.X.SX32 R0, R0, RZ, 0x1, P1 ;  /* 0x000000ff00008211 */ /* 0x000fe400008f0eff */
[C---:B--2---:R-:W-:Y:S04]  /*14c0*/  @!P0 LEA R4, P1, R5.reuse, R8, 0x1 ;  /* 0x0000000805048211 */ /* 0x044fe800078208ff */
[----:B------:R-:W-:Y:S05]  /*14d0*/  @!P0 LEA.HI.X R5, R5, R9, R0, 0x1, P1 ;  /* 0x0000000905058211 */ /* 0x000fea00008f0c00 */
[----:B------:R2:W-:Y:S04]  /*14e0*/  @!P0 STG.E.U16 desc[UR62][R4.64], RZ ;  /* 0x000000ff04008986 */ /* 0x0005e8000c10153e */
.L_x_21:
[----:B-1----:R-:W-:Y:S05]  /*14f0*/  BSYNC.RECONVERGENT B0 ;  /* 0x0000000000007941 */ /* 0x002fea0003800200 */
.L_x_20:
[----:B------:R-:W-:Y:S01]  /*1500*/  IADD3 R2, PT, PT, R14, R2, RZ ;  /* 0x000000020e027210 */ /* 0x000fe20007ffe0ff */
[----:B------:R-:W-:Y:S06]  /*1510*/  @P2 BRA `(.L_x_22) ;  /* 0xfffffffc00a82947 */ /* 0x000fec000383ffff */
.L_x_19:
[----:B-1----:R-:W-:Y:S05]  /*1520*/  BSYNC.RECONVERGENT B1 ;  /* 0x0000000000017941 */ /* 0x002fea0003800200 */
.L_x_18:
[----:B------:R-:W1:Y:S01]  /*1530*/  LDC R17, c[0x0][0x384] ;  /* 0x0000e100ff117b82 */ /* 0x000e620000000800 */
[----:B------:R-:W-:Y:S01]  /*1540*/  BSSY.RECONVERGENT B1, `(.L_x_23) ;  /* 0x0000052000017945 */ /* 0x000fe20003800200 */
[C---:B------:R-:W-:Y:S01]  /*1550*/  LEA R6, R14.reuse, R2, 0x1 ;  /* 0x000000020e067211 */ /* 0x040fe200078e08ff */
[C---:B--2---:R-:W-:Y:S01]  /*1560*/  IMAD R5, R14.reuse, 0x3, R2 ;  /* 0x000000030e057824 */ /* 0x044fe200078e0202 */
[----:B------:R-:W-:Y:S01]  /*1570*/  SHF.L.U32 R16, R14, 0x2, RZ ;  /* 0x000000020e107819 */ /* 0x000fe200000006ff */
[----:B------:R-:W2:Y:S01]  /*1580*/  LDCU UR4, c[0x0][0x388] ;  /* 0x00007100ff0477ac */ /* 0x000ea20008000800 */
[----:B------:R-:W-:-:S07]  /*1590*/  IADD3 R4, PT, PT, R2, R14, RZ ;  /* 0x0000000e02047210 */ /* 0x000fce0007ffe0ff */
.L_x_32:
[----:B------:R-:W-:Y:S01]  /*15a0*/  LOP3.LUT R7, R2, 0x7f, RZ, 0xc0, !PT ;  /* 0x0000007f02077812 */ /* 0x000fe200078ec0ff */
[----:B------:R-:W-:Y:S01]  /*15b0*/  BSSY.RECONVERGENT B0, `(.L_x_24) ;  /* 0x0000018000007945 */ /* 0x000fe20003800200 */
[----:B--234-:R-:W-:Y:S02]  /*15c0*/  LOP3.LUT R9, R4, 0x7f, RZ, 0xc0, !PT ;  /* 0x0000007f04097812 */ /* 0x01cfe400078ec0ff */
[----:B------:R-:W-:Y:S01]  /*15d0*/  LOP3.LUT R10, R6, 0x7f, RZ, 0xc0, !PT ;  /* 0x0000007f060a7812 */ /* 0x000fe200078ec0ff */
[----:B-1----:R-:W-:Y:S01]  /*15e0*/  VIADD R13, R7, UR59 ;  /* 0x0000003b070d7c36 */ /* 0x002fe20008000000 */
[----:B------:R-:W-:Y:S01]  /*15f0*/  LOP3.LUT R11, R5, 0x7f, RZ, 0xc0, !PT ;  /* 0x0000007f050b7812 */ /* 0x000fe200078ec0ff */
[----:B------:R-:W-:Y:S02]  /*1600*/  VIADD R12, R9, UR59 ;  /* 0x0000003b090c7c36 */ /* 0x000fe40008000000 */
[----:B------:R-:W-:Y:S01]  /*1610*/  VIADD R8, R10, UR59 ;  /* 0x0000003b0a087c36 */ /* 0x000fe20008000000 */
[-C--:B-1----:R-:W-:Y:S01]  /*1620*/  ISETP.GE.U32.AND P0, PT, R13, R17.reuse, PT ;  /* 0x000000110d00720c */ /* 0x082fe20003f06070 */
[----:B------:R-:W-:Y:S01]  /*1630*/  VIADD R0, R11, UR59 ;  /* 0x0000003b0b007c36 */ /* 0x000fe20008000000 */
[-C--:B------:R-:W-:Y:S02]  /*1640*/  ISETP.GE.U32.AND P4, PT, R12, R17.reuse, PT ;  /* 0x000000110c00720c */ /* 0x080fe40003f86070 */
[-C--:B------:R-:W-:Y:S02]  /*1650*/  ISETP.GE.U32.AND P2, PT, R8, R17.reuse, PT ;  /* 0x000000110800720c */ /* 0x080fe40003f46070 */
[----:B------:R-:W-:Y:S07]  /*1660*/  ISETP.GE.U32.AND P1, PT, R0, R17, PT ;  /* 0x000000110000720c */ /* 0x000fee0003f26070 */
[----:B------:R-:W-:Y:S06]  /*1670*/  @P0 BRA `(.L_x_25) ;  /* 0x00000000002c0947 */ /* 0x000fec0003800000 */
[----:B------:R-:W-:Y:S04]  /*1680*/  SHF.R.U32.HI R0, RZ, 0x7, R2 ;  /* 0x00000007ff007819 */ /* 0x000fe80000011602 */
[----:B--2---:R-:W-:Y:S11]  /*1690*/  ISETP.GE.AND P0, PT, R0, UR4, PT ;  /* 0x0000000400007c0c */ /* 0x004ff6000bf06270 */
        /* <DEDUP_REMOVED lines=9> */
.L_x_25:
[----:B--2---:R-:W-:Y:S05]  /*1730*/  BSYNC.RECONVERGENT B0 ;  /* 0x0000000000007941 */ /* 0x004fea0003800200 */
.L_x_24:
[----:B------:R-:W-:Y:S04]  /*1740*/  BSSY.RECONVERGENT B0, `(.L_x_26) ;  /* 0x000000d000007945 */ /* 0x000fe80003800200 */
[----:B------:R-:W-:Y:S05]  /*1750*/  @P4 BRA `(.L_x_27) ;  /* 0x00000000002c4947 */ /* 0x000fea0003800000 */
[----:B------:R-:W-:Y:S04]  /*1760*/  SHF.R.U32.HI R0, RZ, 0x7, R4 ;  /* 0x00000007ff007819 */ /* 0x000fe80000011604 */
[----:B------:R-:W-:Y:S11]  /*1770*/  ISETP.GE.AND P0, PT, R0, UR4, PT ;  /* 0x0000000400007c0c */ /* 0x000ff6000bf06270 */
[----:B------:R-:W-:Y:S02]  /*1780*/  @!UPT UIADD3 URZ, UPT, UPT, URZ, URZ, URZ ;  /* 0x000000fffffff290 */ /* 0x000fe4000fffe0ff */
[----:B------:R-:W2:Y:S08]  /*1790*/  @!P0 LDC R7, c[0x0][0x988] ;  /* 0x00026200ff078b82 */ /* 0x000eb00000000800 */
[----:B-1----:R-:W1:Y:S01]  /*17a0*/  @!P0 LDC.64 R12, c[0x0][0x980] ;  /* 0x00026000ff0c8b82 */ /* 0x002e620000000a00 */
[----:B--2---:R-:W-:Y:S05]  /*17b0*/  @!P0 IMAD R0, R9, R7, R0 ;  /* 0x0000000709008224 */ /* 0x004fea00078e0200 */
[C---:B------:R-:W-:Y:S04]  /*17c0*/  @!P0 IADD3 R7, P3, PT, R0.reuse, UR5, RZ ;  /* 0x0000000500078c10 */ /* 0x040fe8000ff7e0ff */
[----:B------:R-:W-:Y:S02]  /*17d0*/  @!P0 LEA.HI.X.SX32 R0, R0, RZ, 0x1, P3 ;  /* 0x000000ff00008211 */ /* 0x000fe400018f0eff */
[C---:B-1----:R-:W-:Y:S04]  /*17e0*/  @!P0 LEA R8, P3, R7.reuse, R12, 0x1 ;  /* 0x0000000c07088211 */ /* 0x042fe800078608ff */
[----:B------:R-:W-:Y:S05]  /*17f0*/  @!P0 LEA.HI.X R9, R7, R13, R0, 0x1, P3 ;  /* 0x0000000d07098211 */ /* 0x000fea00018f0c00 */
[----:B------:R2:W-:Y:S04]  /*1800*/  @!P0 STG.E.U16 desc[UR62][R8.64], RZ ;  /* 0x000000ff08008986 */ /* 0x0005e8000c10153e */
.L_x_27:
[----:B------:R-:W-:Y:S05]  /*1810*/  BSYNC.RECONVERGENT B0 ;  /* 0x0000000000007941 */ /* 0x000fea0003800200 */
.L_x_26:
[----:B------:R-:W-:Y:S04]  /*1820*/  BSSY.RECONVERGENT B0, `(.L_x_28) ;  /* 0x000000d000007945 */ /* 0x000fe80003800200 */
[----:B------:R-:W-:Y:S05]  /*1830*/  @P2 BRA `(.L_x_29) ;  /* 0x00000000002c2947 */ /* 0x000fea0003800000 */
[----:B------:R-:W-:Y:S04]  /*1840*/  SHF.R.U32.HI R0, RZ, 0x7, R6 ;  /* 0x00000007ff007819 */ /* 0x000fe80000011606 */
[----:B------:R-:W-:Y:S11]  /*1850*/  ISETP.GE.AND P0, PT, R0, UR4, PT ;  /* 0x0000000400007c0c */ /* 0x000ff6000bf06270 */
[----:B------:R-:W-:Y:S02]  /*1860*/  @!UPT UIADD3 URZ, UPT, UPT, URZ, URZ, URZ ;  /* 0x000000fffffff290 */ /* 0x000fe4000fffe0ff */
[----:B------:R-:W3:Y:S08]  /*1870*/  @!P0 LDC R7, c[0x0][0x988] ;  /* 0x00026200ff078b82 */ /* 0x000ef00000000800 */
[----:B--2---:R-:W2:Y:S01]  /*1880*/  @!P0 LDC.64 R8, c[0x0][0x980] ;  /* 0x00026000ff088b82 */ /* 0x004ea20000000a00 */
[----:B---3--:R-:W-:Y:S05]  /*1890*/  @!P0 IMAD R0, R10, R7, R0 ;  /* 0x000000070a008224 */ /* 0x008fea00078e0200 */
[C---:B------:R-:W-:Y:S04]  /*18a0*/  @!P0 IADD3 R7, P2, PT, R0.reuse, UR5, RZ ;  /* 0x0000000500078c10 */ /* 0x040fe8000ff5e0ff */
[----:B------:R-:W-:Y:S02]  /*18b0*/  @!P0 LEA.HI.X.SX32 R0, R0, RZ, 0x1, P2 ;  /* 0x000000ff00008211 */ /* 0x000fe400010f0eff */
[C---:B--2---:R-:W-:Y:S04]  /*18c0*/  @!P0 LEA R8, P2, R7.reuse, R8, 0x1 ;  /* 0x0000000807088211 */ /* 0x044fe800078408ff */
[----:B------:R-:W-:Y:S05]  /*18d0*/  @!P0 LEA.HI.X R9, R7, R9, R0, 0x1, P2 ;  /* 0x0000000907098211 */ /* 0x000fea00010f0c00 */
[----:B------:R3:W-:Y:S04]  /*18e0*/  @!P0 STG.E.U16 desc[UR62][R8.64], RZ ;  /* 0x000000ff08008986 */ /* 0x0007e8000c10153e */
.L_x_29:
[----:B------:R-:W-:Y:S05]  /*18f0*/  BSYNC.RECONVERGENT B0 ;  /* 0x0000000000007941 */ /* 0x000fea0003800200 */
.L_x_28:
[----:B------:R-:W-:Y:S01]  /*1900*/  IADD3 R7, PT, PT, R14, R2, R14 ;  /* 0x000000020e077210 */ /* 0x000fe20007ffe00e */
[----:B------:R-:W-:Y:S04]  /*1910*/  BSSY.RECONVERGENT B0, `(.L_x_30) ;  /* 0x000000d000007945 */ /* 0x000fe80003800200 */
[----:B------:R-:W-:Y:S05]  /*1920*/  @P1 BRA `(.L_x_31) ;  /* 0x00000000002c1947 */ /* 0x000fea0003800000 */
[----:B------:R-:W-:Y:S04]  /*1930*/  SHF.R.U32.HI R0, RZ, 0x7, R5 ;  /* 0x00000007ff007819 */ /* 0x000fe80000011605 */
[----:B------:R-:W-:Y:S11]  /*1940*/  ISETP.GE.AND P0, PT, R0, UR4, PT ;  /* 0x0000000400007c0c */ /* 0x000ff6000bf06270 */
[----:B------:R-:W-:Y:S02]  /*1950*/  @!UPT UIADD3 URZ, UPT, UPT, URZ, URZ, URZ ;  /* 0x000000fffffff290 */ /* 0x000fe4000fffe0ff */
[----:B------:R-:W4:Y:S08]  /*1960*/  @!P0 LDC R2, c[0x0][0x988] ;  /* 0x00026200ff028b82 */ /* 0x000f300000000800 */
[----:B--23--:R-:W2:Y:S01]  /*1970*/  @!P0 LDC.64 R8, c[0x0][0x980] ;  /* 0x00026000ff088b82 */ /* 0x00cea20000000a00 */
[----:B----4-:R-:W-:Y:S05]  /*1980*/  @!P0 IMAD R0, R11, R2, R0 ;  /* 0x000000020b008224 */ /* 0x010fea00078e0200 */
[C---:B------:R-:W-:Y:S04]  /*1990*/  @!P0 IADD3 R2, P1, PT, R0.reuse, UR5, RZ ;  /* 0x0000000500028c10 */ /* 0x040fe8000ff3e0ff */
[----:B------:R-:W-:Y:S02]  /*19a0*/  @!P0 LEA.HI.X.SX32 R0, R0, RZ, 0x1, P1 ;  /* 0x000000ff00008211 */ /* 0x000fe400008f0eff */
[C---:B--2---:R-:W-:Y:S04]  /*19b0*/  @!P0 LEA R8, P1, R2.reuse, R8, 0x1 ;  /* 0x0000000802088211 */ /* 0x044fe800078208ff */
[----:B------:R-:W-:Y:S05]  /*19c0*/  @!P0 LEA.HI.X R9, R2, R9, R0, 0x1, P1 ;  /* 0x0000000902098211 */ /* 0x000fea00008f0c00 */
[----:B------:R4:W-:Y:S04]  /*19d0*/  @!P0 STG.E.U16 desc[UR62][R8.64], RZ ;  /* 0x000000ff08008986 */ /* 0x0009e8000c10153e */
.L_x_31:
[----:B------:R-:W-:Y:S05]  /*19e0*/  BSYNC.RECONVERGENT B0 ;  /* 0x0000000000007941 */ /* 0x000fea0003800200 */
.L_x_30:
[----:B------:R-:W-:Y:S01]  /*19f0*/  IADD3 R2, PT, PT, R14, R7, R14 ;  /* 0x000000070e027210 */ /* 0x000fe20007ffe00e */
[C---:B------:R-:W-:Y:S01]  /*1a00*/  IMAD.IADD R6, R16.reuse, 0x1, R6 ;  /* 0x0000000110067824 */ /* 0x040fe200078e0206 */
[C---:B------:R-:W-:Y:S01]  /*1a10*/  IADD3 R5, PT, PT, R16.reuse, R5, RZ ;  /* 0x0000000510057210 */ /* 0x040fe20007ffe0ff */
[----:B------:R-:W-:Y:S01]  /*1a20*/  IMAD.IADD R4, R16, 0x1, R4 ;  /* 0x0000000110047824 */ /* 0x000fe200078e0204 */
[----:B------:R-:W-:Y:S11]  /*1a30*/  ISETP.GE.U32.AND P0, PT, R2, 0x3800, PT ;  /* 0x000038000200780c */ /* 0x000ff60003f06070 */
[----:B------:R-:W-:Y:S02]  /*1a40*/  @!UPT UIADD3 URZ, UPT, UPT, URZ, URZ, URZ ;  /* 0x000000fffffff290 */ /* 0x000fe4000fffe0ff */
[----:B------:R-:W-:Y:S05]  /*1a50*/  @!P0 BRA `(.L_x_32) ;  /* 0xfffffff800d08947 */ /* 0x000fea000383ffff */
[----:B------:R-:W-:Y:S05]  /*1a60*/  BSYNC.RECONVERGENT B1 ;  /* 0x0000000000017941 */ /* 0x000fea0003800200 */
.L_x_23:
[----:B------:R-:W-:Y:S01]  /*1a70*/  ISETP.NE.AND P0, PT, R15, 0x2, PT ;  /* 0x000000020f00780c */ /* 0x000fe20003f05270 */
[----:B------:R-:W1:Y:S01]  /*1a80*/  LDCU UR4, c[0x0][0x38c] ;  /* 0x00007180ff0477ac */ /* 0x000e620008000800 */
[----:B------:R-:W-:Y:S11]  /*1a90*/  BSSY.RECONVERGENT B1, `(.L_x_33) ;  /* 0x000001a000017945 */ /* 0x000ff60003800200 */
[----:B------:R-:W-:Y:S05]  /*1aa0*/  @!P0 BRA `(.L_x_34) ;  /* 0x0000000000608947 */ /* 0x000fea0003800000 */
[----:B------:R-:W1:Y:S01]  /*1ab0*/  LDC R7, c[0x0][0x384] ;  /* 0x0000e100ff077b82 */ /* 0x000e620000000800 */
[----:B------:R-:W-:-:S07]  /*1ac0*/  HFMA2 R6, -RZ, RZ, 0, 0 ;  /* 0x00000000ff067431 */ /* 0x000fce00000001ff */
.L_x_37:
[----:B------:R-:W-:Y:S01]  /*1ad0*/  LOP3.LUT R2, R3, 0x7f, RZ, 0xc0, !PT ;  /* 0x0000007f03027812 */ /* 0x000fe200078ec0ff */
[----:B------:R-:W-:Y:S01]  /*1ae0*/  VIADD R6, R6, 0x1 ;  /* 0x0000000106067836 */ /* 0x000fe20000000000 */
[----:B------:R-:W-:Y:S03]  /*1af0*/  BSSY.RECONVERGENT B0, `(.L_x_35) ;  /* 0x0000011000007945 */ /* 0x000fe60003800200 */
[----:B-1----:R-:W-:Y:S01]  /*1b00*/  VIADD R4, R2, UR59 ;  /* 0x0000003b02047c36 */ /* 0x002fe20008000000 */
[----:B------:R-:W-:Y:S04]  /*1b10*/  LOP3.LUT R0, R6, R15, RZ, 0x3c, !PT ;  /* 0x0000000f06007212 */ /* 0x000fe800078e3cff */
[----:B-1----:R-:W-:Y:S02]  /*1b20*/  ISETP.GE.U32.AND P0, PT, R4, R7, PT ;  /* 0x000000070400720c */ /* 0x002fe40003f06070 */
[----:B------:R-:W-:Y:S11]  /*1b30*/  ISETP.NE.AND P2, PT, R0, 0x2, PT ;  /* 0x000000020000780c */ /* 0x000ff60003f45270 */
[----:B------:R-:W-:Y:S05]  /*1b40*/  @P0 BRA `(.L_x_36) ;  /* 0x00000000002c0947 */ /* 0x000fea0003800000 */
[----:B------:R-:W-:Y:S04]  /*1b50*/  SHF.R.U32.HI R0, RZ, 0x7, R3 ;  /* 0x00000007ff007819 */ /* 0x000fe80000011603 */
[----:B------:R-:W-:Y:S11]  /*1b60*/  ISETP.GE.AND P0, PT, R0, UR4, PT ;  /* 0x0000000400007c0c */ /* 0x000ff6000bf06270 */
[----:B------:R-:W-:Y:S02]  /*1b70*/  @!UPT UIADD3 URZ, UPT, UPT, URZ, URZ, URZ ;  /* 0x000000fffffff290 */ /* 0x000fe4000fffe0ff */
[----:B------:R-:W1:Y:S08]  /*1b80*/  @!P0 LDC R4, c[0x0][0x9a0] ;  /* 0x00026800ff048b82 */ /* 0x000e700000000800 */
[----:B--234-:R-:W2:Y:S01]  /*1b90*/  @!P0 LDC.64 R8, c[0x0][0x998] ;  /* 0x00026600ff088b82 */ /* 0x01cea20000000a00 */
[----:B-1----:R-:W-:Y:S05]  /*1ba0*/  @!P0 IMAD R0, R2, R4, R0 ;  /* 0x0000000402008224 */ /* 0x002fea00078e0200 */
[C---:B------:R-:W-:Y:S04]  /*1bb0*/  @!P0 IADD3 R2, P1, PT, R0.reuse, UR54, RZ ;  /* 0x0000003600028c10 */ /* 0x040fe8000ff3e0ff */
[----:B------:R-:W-:Y:S02]  /*1bc0*/  @!P0 LEA.HI.X.SX32 R0, R0, RZ, 0x1, P1 ;  /* 0x000000ff00008211 */ /* 0x000fe400008f0eff */
[C---:B--2---:R-:W-:Y:S04]  /*1bd0*/  @!P0 LEA R4, P1, R2.reuse, R8, 0x1 ;  /* 0x0000000802048211 */ /* 0x044fe800078208ff */
[----:B------:R-:W-:Y:S05]  /*1be0*/  @!P0 LEA.HI.X R5, R2, R9, R0, 0x1, P1 ;  /* 0x0000000902058211 */ /* 0x000fea00008f0c00 */
[----:B------:R1:W-:Y:S04]  /*1bf0*/  @!P0 STG.E.U16 desc[UR62][R4.64], RZ ;  /* 0x000000ff04008986 */ /* 0x0003e8000c10153e */
.L_x_36:
[----:B------:R-:W-:Y:S05]  /*1c00*/  BSYNC.RECONVERGENT B0 ;  /* 0x0000000000007941 */ /* 0x000fea0003800200 */
.L_x_35:
[----:B------:R-:W-:Y:S01]  /*1c10*/  IADD3 R3, PT, PT, R14, R3, RZ ;  /* 0x000000030e037210 */ /* 0x000fe20007ffe0ff */
[----:B------:R-:W-:Y:S06]  /*1c20*/  @P2 BRA `(.L_x_37) ;  /* 0xfffffffc00a82947 */ /* 0x000fec000383ffff */
.L_x_34:
[----:B-1----:R-:W-:Y:S05]  /*1c30*/  BSYNC.RECONVERGENT B1 ;  /* 0x0000000000017941 */ /* 0x002fea0003800200 */
.L_x_33:
[----:B------:R-:W1:Y:S01]  /*1c40*/  LDC R15, c[0x0][0x384] ;  /* 0x0000e100ff0f7b82 */ /* 0x000e620000000800 */
[----:B------:R-:W-:Y:S01]  /*1c50*/  BSSY.RECONVERGENT B1, `(.L_x_38) ;  /* 0x0000051000017945 */ /* 0x000fe20003800200 */
[C---:B------:R-:W-:Y:S01]  /*1c60*/  LEA R5, R14.reuse, R3, 0x1 ;  /* 0x000000030e057211 */ /* 0x040fe200078e08ff */
[----:B------:R-:W-:Y:S01]  /*1c70*/  IMAD R4, R14, 0x3, R3 ;  /* 0x000000030e047824 */ /* 0x000fe200078e0203 */
[----:B------:R-:W-:Y:S01]  /*1c80*/  IADD3 R2, PT, PT, R3, R14, RZ ;  /* 0x0000000e03027210 */ /* 0x000fe20007ffe0ff */
[----:B------:R-:W1:Y:S06]  /*1c90*/  LDCU UR4, c[0x0][0x38c] ;  /* 0x00007180ff0477ac */ /* 0x000e6c0008000800 */
.L_x_47:
[----:B-1234-:R-:W-:Y:S01]  /*1ca0*/  LOP3.LUT R6, R3, 0x7f, RZ, 0xc0, !PT ;  /* 0x0000007f03067812 */ /* 0x01efe200078ec0ff */
[----:B------:R-:W-:Y:S01]  /*1cb0*/  BSSY.RECONVERGENT B0, `(.L_x_39) ;  /* 0x0000018000007945 */ /* 0x000fe20003800200 */
[----:B--234-:R-:W-:Y:S02]  /*1cc0*/  LOP3.LUT R8, R2, 0x7f, RZ, 0xc0, !PT ;  /* 0x0000007f02087812 */ /* 0x01cfe400078ec0ff */
[----:B------:R-:W-:Y:S01]  /*1cd0*/  LOP3.LUT R9, R5, 0x7f, RZ, 0xc0, !PT ;  /* 0x0000007f05097812 */ /* 0x000fe200078ec0ff */
[----:B------:R-:W-:Y:S01]  /*1ce0*/  VIADD R12, R6, UR59 ;  /* 0x0000003b060c7c36 */ /* 0x000fe20008000000 */
        /* <DEDUP_REMOVED lines=10> */
[----:B------:R-:W-:Y:S11]  /*1d90*/  ISETP.GE.AND P0, PT, R0, UR4, PT ;  /* 0x0000000400007c0c */ /* 0x000ff6000bf06270 */
        /* <DEDUP_REMOVED lines=9> */
.L_x_40:
[----:B------:R-:W-:Y:S05]  /*1e30*/  BSYNC.RECONVERGENT B0 ;  /* 0x0000000000007941 */ /* 0x000fea0003800200 */
.L_x_39:
[----:B------:R-:W-:Y:S04]  /*1e40*/  BSSY.RECONVERGENT B0, `(.L_x_41) ;  /* 0x000000d000007945 */ /* 0x000fe80003800200 */
[----:B------:R-:W-:Y:S05]  /*1e50*/  @P4 BRA `(.L_x_42) ;  /* 0x00000000002c4947 */ /* 0x000fea0003800000 */
[----:B------:R-:W-:Y:S04]  /*1e60*/  SHF.R.U32.HI R0, RZ, 0x7, R2 ;  /* 0x00000007ff007819 */ /* 0x000fe80000011602 */
[----:B------:R-:W-:Y:S11]  /*1e70*/  ISETP.GE.AND P0, PT, R0, UR4, PT ;  /* 0x0000000400007c0c */ /* 0x000ff6000bf06270 */
[----:B------:R-:W-:Y:S02]  /*1e80*/  @!UPT UIADD3 URZ, UPT, UPT, URZ, URZ, URZ ;  /* 0x000000fffffff290 */ /* 0x000fe4000fffe0ff */
[----:B-1----:R-:W1:Y:S08]  /*1e90*/  @!P0 LDC R6, c[0x0][0x9a0] ;  /* 0x00026800ff068b82 */ /* 0x002e700000000800 */
[----:B------:R-:W2:Y:S01]  /*1ea0*/  @!P0 LDC.64 R12, c[0x0][0x998] ;  /* 0x00026600ff0c8b82 */ /* 0x000ea20000000a00 */
[----:B-1----:R-:W-:Y:S05]  /*1eb0*/  @!P0 IMAD R0, R8, R6, R0 ;  /* 0x0000000608008224 */ /* 0x002fea00078e0200 */
[C---:B------:R-:W-:Y:S04]  /*1ec0*/  @!P0 IADD3 R7, P3, PT, R0.reuse, UR54, RZ ;  /* 0x0000003600078c10 */ /* 0x040fe8000ff7e0ff */
[----:B------:R-:W-:Y:S02]  /*1ed0*/  @!P0 LEA.HI.X.SX32 R0, R0, RZ, 0x1, P3 ;  /* 0x000000ff00008211 */ /* 0x000fe400018f0eff */
[C---:B--2---:R-:W-:Y:S04]  /*1ee0*/  @!P0 LEA R6, P3, R7.reuse, R12, 0x1 ;  /* 0x0000000c07068211 */ /* 0x044fe800078608ff */
[----:B------:R-:W-:Y:S05]  /*1ef0*/  @!P0 LEA.HI.X R7, R7, R13, R0, 0x1, P3 ;  /* 0x0000000d07078211 */ /* 0x000fea00018f0c00 */
[----:B------:R2:W-:Y:S04]  /*1f00*/  @!P0 STG.E.U16 desc[UR62][R6.64], RZ ;  /* 0x000000ff06008986 */ /* 0x0005e8000c10153e */
.L_x_42:
[----:B------:R-:W-:Y:S05]  /*1f10*/  BSYNC.RECONVERGENT B0 ;  /* 0x0000000000007941 */ /* 0x000fea0003800200 */
.L_x_41:
[----:B------:R-:W-:Y:S04]  /*1f20*/  BSSY.RECONVERGENT B0, `(.L_x_43) ;  /* 0x000000d000007945 */ /* 0x000fe80003800200 */
[----:B------:R-:W-:Y:S05]  /*1f30*/  @P2 BRA `(.L_x_44) ;  /* 0x00000000002c2947 */ /* 0x000fea0003800000 */
[----:B------:R-:W-:Y:S04]  /*1f40*/  SHF.R.U32.HI R0, RZ, 0x7, R5 ;  /* 0x00000007ff007819 */ /* 0x000fe80000011605 */
[----:B------:R-:W-:Y:S11]  /*1f50*/  ISETP.GE.AND P0, PT, R0, UR4, PT ;  /* 0x0000000400007c0c */ /* 0x000ff6000bf06270 */
[----:B------:R-:W-:Y:S02]  /*1f60*/  @!UPT UIADD3 URZ, UPT, UPT, URZ, URZ, URZ ;  /* 0x000000fffffff290 */ /* 0x000fe4000fffe0ff */
[----:B-12---:R-:W1:Y:S08]  /*1f70*/  @!P0 LDC R6, c[0x0][0x9a0] ;  /* 0x00026800ff068b82 */ /* 0x006e700000000800 */
[----:B------:R-:W2:Y:S01]  /*1f80*/  @!P0 LDC.64 R12, c[0x0][0x998] ;  /* 0x00026600ff0c8b82 */ /* 0x000ea20000000a00 */
[----:B-1----:R-:W-:Y:S05]  /*1f90*/  @!P0 IMAD R0, R9, R6, R0 ;  /* 0x0000000609008224 */ /* 0x002fea00078e0200 */
[C---:B------:R-:W-:Y:S04]  /*1fa0*/  @!P0 IADD3 R7, P2, PT, R0.reuse, UR54, RZ ;  /* 0x0000003600078c10 */ /* 0x040fe8000ff5e0ff */
[----:B------:R-:W-:Y:S02]  /*1fb0*/  @!P0 LEA.HI.X.SX32 R0, R0, RZ, 0x1, P2 ;  /* 0x000000ff00008211 */ /* 0x000fe400010f0eff */
[C---:B--2---:R-:W-:Y:S04]  /*1fc0*/  @!P0 LEA R6, P2, R7.reuse, R12, 0x1 ;  /* 0x0000000c07068211 */ /* 0x044fe800078408ff */
[----:B------:R-:W-:Y:S05]  /*1fd0*/  @!P0 LEA.HI.X R7, R7, R13, R0, 0x1, P2 ;  /* 0x0000000d07078211 */ /* 0x000fea00010f0c00 */
[----:B------:R3:W-:Y:S04]  /*1fe0*/  @!P0 STG.E.U16 desc[UR62][R6.64], RZ ;  /* 0x000000ff06008986 */ /* 0x0007e8000c10153e */
.L_x_44:
[----:B------:R-:W-:Y:S05]  /*1ff0*/  BSYNC.RECONVERGENT B0 ;  /* 0x0000000000007941 */ /* 0x000fea0003800200 */
.L_x_43:
[----:B------:R-:W-:Y:S01]  /*2000*/  IADD3 R8, PT, PT, R14, R3, R14 ;  /* 0x000000030e087210 */ /* 0x000fe20007ffe00e */
[----:B------:R-:W-:Y:S04]  /*2010*/  BSSY.RECONVERGENT B0, `(.L_x_45) ;  /* 0x000000d000007945 */ /* 0x000fe80003800200 */
[----:B------:R-:W-:Y:S05]  /*2020*/  @P1 BRA `(.L_x_46) ;  /* 0x00000000002c1947 */ /* 0x000fea0003800000 */
[----:B------:R-:W-:Y:S04]  /*2030*/  SHF.R.U32.HI R0, RZ, 0x7, R4 ;  /* 0x00000007ff007819 */ /* 0x000fe80000011604 */
[----:B------:R-:W-:Y:S11]  /*2040*/  ISETP.GE.AND P0, PT, R0, UR4, PT ;  /* 0x0000000400007c0c */ /* 0x000ff6000bf06270 */
[----:B------:R-:W-:Y:S02]  /*2050*/  @!UPT UIADD3 URZ, UPT, UPT, URZ, URZ, URZ ;  /* 0x000000fffffff290 */ /* 0x000fe4000fffe0ff */
[----:B------:R-:W4:Y:S08]  /*2060*/  @!P0 LDC R3, c[0x0][0x9a0] ;  /* 0x00026800ff038b82 */ /* 0x000f300000000800 */
[----:B-123--:R-:W1:Y:S01]  /*2070*/  @!P0 LDC.64 R6, c[0x0][0x998] ;  /* 0x00026600ff068b82 */ /* 0x00ee620000000a00 */
[----:B----4-:R-:W-:Y:S05]  /*2080*/  @!P0 IMAD R0, R10, R3, R0 ;  /* 0x000000030a008224 */ /* 0x010fea00078e0200 */
[C---:B------:R-:W-:Y:S04]  /*2090*/  @!P0 IADD3 R3, P1, PT, R0.reuse, UR54, RZ ;  /* 0x0000003600038c10 */ /* 0x040fe8000ff3e0ff */
[----:B------:R-:W-:Y:S02]  /*20a0*/  @!P0 LEA.HI.X.SX32 R0, R0, RZ, 0x1, P1 ;  /* 0x000000ff00008211 */ /* 0x000fe400008f0eff */
[C---:B-1----:R-:W-:Y:S04]  /*20b0*/  @!P0 LEA R6, P1, R3.reuse, R6, 0x1 ;  /* 0x0000000603068211 */ /* 0x042fe800078208ff */
[----:B------:R-:W-:Y:S05]  /*20c0*/  @!P0 LEA.HI.X R7, R3, R7, R0, 0x1, P1 ;  /* 0x0000000703078211 */ /* 0x000fea00008f0c00 */
[----:B------:R4:W-:Y:S04]  /*20d0*/  @!P0 STG.E.U16 desc[UR62][R6.64], RZ ;  /* 0x000000ff06008986 */ /* 0x0009e8000c10153e */
.L_x_46:
[----:B------:R-:W-:Y:S05]  /*20e0*/  BSYNC.RECONVERGENT B0 ;  /* 0x0000000000007941 */ /* 0x000fea0003800200 */
.L_x_45:
        /* <DEDUP_REMOVED lines=8> */
.L_x_38:
[----:B------:R-:W-:Y:S05]  /*2170*/  EXIT ;  /* 0x000000000000794d */ /* 0x000fea0003800000 */
.L_x_17:
[----:B------:R-:W-:-:S09]  /*2180*/  UISETP.GT.AND UP0, UPT, UR47, 0x2, UPT ;  /* 0x000000022f00788c */ /* 0x000fd2000bf04270 */
[----:B------:R-:W-:Y:S05]  /*2190*/  BRA.U UP0, `(.L_x_48) ;  /* 0x0000005d00e47547 */ /* 0x000fea000b800000 */
[----:B--2---:R-:W-:Y:S01]  /*21a0*/  IMAD.MOV.U32 R2, RZ, RZ, -0x1 ;  /* 0xffffffffff027424 */ /* 0x004fe200078e00ff */
[----:B------:R-:W-:-:S04]  /*21b0*/  MOV R6, UR47 ;  /* 0x0000002f00067c02 */ /* 0x000fc80008000f00 */
[----:B------:R-:W-:-:S05]  /*21c0*/  VIADDMNMX.U32 R6, R2, R6, 0x2, PT ;  /* 0x0000000202067446 */ /* 0x000fca0003800006 */
[----:B------:R-:W-:-:S06]  /*21d0*/  IMAD.SHL.U32 R6, R6, 0x4, RZ ;  /* 0x0000000406067824 */ /* 0x000fcc00078e00ff */
[----:B------:R-:W1:Y:S02]  /*21e0*/  LDC R6, c[0x2][R6] ;  /* 0x0080000006067b82 */ /* 0x000e640000000800 */
[----:B-1----:R-:W-:-:S04]  /*21f0*/  SHF.R.S32.HI R7, RZ, 0x1f, R6 ;  /* 0x0000001fff077819 */ /* 0x002fc80000011406 */
.L_x_326:
[----:B------:R-:W-:Y:S05]  /*2200*/  BRX R6 -0x2210                                                                                                                                                                                                                                                   (*"BRANCH_TARGETS .L_x_327,.L_x_328,.L_x_329"*) ;  /* 0xffffffdc067c7949 */ /* 0x000fea000383ffff */
.L_x_327:
[----:B------:R-:W-:-:S08]  /*2210*/  NOP ;  /* 0x0000000000007918 */ /* 0x000fd00000000000 */
[----:B------:R-:W1:-:S00]  /*2220*/  USETMAXREG.DEALLOC.CTAPOOL 0x60 ;  /* 0x00000060000079c8 */ /* 0x000e4000080e0500 */
[----:B-1----:R-:W-:Y:S01]  /*2230*/  ISETP.NE.AND P0, PT, R18, RZ, PT ;  /* 0x000000ff1200720c */ /* 0x002fe20003f05270 */
[----:B------:R-:W-:-:S12]  /*2240*/  BSSY.RECONVERGENT B0, `(.L_x_49) ;  /* 0x0000003000007945 */ /* 0x000fd80003800200 */
[----:B------:R-:W-:Y:S05]  /*2250*/  @!P0 BRA `(.L_x_50) ;  /* 0x0000000000048947 */ /* 0x000fea0003800000 */
[----:B------:R-:W-:Y:S05]  /*2260*/  BPT.TRAP 0x1 ;  /* 0x000000040000795c */ /* 0x000fea0000300000 */
.L_x_50:
[----:B------:R-:W-:Y:S05]  /*2270*/  BSYNC.RECONVERGENT B0 ;  /* 0x0000000000007941 */ /* 0x000fea0003800200 */
.L_x_49:
[----:B------:R-:W1:Y:S01]  /*2280*/  S2UR UR56, SR_CgaCtaId ;  /* 0x00000000003879c3 */ /* 0x000e620000008800 */
[----:B------:R-:W-:Y:S01]  /*2290*/  UMOV UR4, 0x400 ;  /* 0x0000040000047882 */ /* 0x000fe20000000000 */
[----:B------:R-:W-:Y:S01]  /*22a0*/  IMAD.MOV.U32 R14, RZ, RZ, 0x1 ;  /* 0x00000001ff0e7424 */ /* 0x000fe200078e00ff */
[----:B------:R-:W-:-:S04]  /*22b0*/  ISETP.NE.AND P2, PT, R4, RZ, PT ;  /* 0x000000ff0400720c */ /* 0x000fc80003f45270 */
[----:B------:R-:W-:-:S09]  /*22c0*/  SHF.L.U32 R14, R14, 0x1f, RZ ;  /* 0x0000001f0e0e7819 */ /* 0x000fd200000006ff */
[----:B------:R-:W-:Y:S01]  /*22d0*/  @!P2 IMAD.MOV.U32 R0, RZ, RZ, 0x7000 ;  /* 0x00007000ff00a424 */ /* 0x000fe200078e00ff */
[----:B-1----:R-:W-:-:S09]  /*22e0*/  ULEA UR56, UR56, UR4, 0x18 ;  /* 0x0000000438387291 */ /* 0x002fd2000f8ec0ff */
[----:B------:R-:W1:Y:S02]  /*22f0*/  SYNCS.PHASECHK.TRANS64.TRYWAIT P0, [UR56+0x33810], R14 ;  /* 0x0338100eff0075a7 */ /* 0x000e640008001138 */
[----:B-1----:R-:W-:Y:S05]  /*2300*/  @!P0 BRA `(.L_x_51) ;  /* 0x0000011800dc8947 */ /* 0x002fea0003800000 */
.L_x_264:
[----:B------:R-:W-:Y:S01]  /*2310*/  ISETP.NE.AND P2, PT, R4, RZ, PT ;  /* 0x000000ff0400720c */ /* 0x000fe20003f45270 */
[----:B------:R-:W-:Y:S01]  /*2320*/  BSSY.RECONVERGENT B0, `(.L_x_52) ;  /* 0x0000005000007945 */ /* 0x000fe20003800200 */
[----:B------:R-:W-:-:S11]  /*2330*/  PLOP3.LUT P4, PT, P1, P4, PT, 0xf8, 0x8f ;  /* 0x00000000008f781c */ /* 0x000fd60000f89f70 */
[----:B------:R2:W-:Y:S02]  /*2340*/  @!P2 SYNCS.ARRIVE.TRANS64 RZ, [UR56+0x33800], R0 ;  /* 0x03380000ffffa9a7 */ /* 0x0005e40008000038 */
[----:B------:R-:W-:Y:S05]  /*2350*/  @!P4 BRA `(.L_x_53) ;  /* 0x000000000004c947 */ /* 0x000fea0003800000 */
[----:B------:R-:W-:Y:S05]  /*2360*/  BPT.TRAP 0x1 ;  /* 0x000000040000795c */ /* 0x000fea0000300000 */
.L_x_53:
[----:B------:R-:W-:Y:S05]  /*2370*/  BSYNC.RECONVERGENT B0 ;  /* 0x0000000000007941 */ /* 0x000fea0003800200 */
.L_x_52:
[----:B--2---:R-:W-:Y:S01]  /*2380*/  LOP3.LUT P0, R0, R3, 0x1f, RZ, 0xc0, !PT ;  /* 0x0000001f03007812 */ /* 0x004fe2000780c0ff */
[----:B------:R-:W-:Y:S03]  /*2390*/  BSSY.RECONVERGENT B0, `(.L_x_54) ;  /* 0x0000004000007945 */ /* 0x000fe60003800200 */
[----:B------:R-:W-:-:S13]  /*23a0*/  PLOP3.LUT P0, PT, P0, P2, PT, 0x8f, 0xf8 ;  /* 0x0000000000f8781c */ /* 0x000fda0000705177 */
[----:B------:R-:W-:Y:S05]  /*23b0*/  @P0 BRA `(.L_x_55) ;  /* 0x0000000000040947 */ /* 0x000fea0003800000 */
[----:B------:R-:W-:Y:S05]  /*23c0*/  BPT.TRAP 0x1 ;  /* 0x000000040000795c */ /* 0x000fea0000300000 */
.L_x_55:
[----:B------:R-:W-:Y:S05]  /*23d0*/  BSYNC.RECONVERGENT B0 ;  /* 0x0000000000007941 */ /* 0x000fea0003800200 */
.L_x_54:
[----:B------:R-:W-:Y:S01]  /*23e0*/  ISETP.NE.AND P0, PT, R18, RZ, PT ;  /* 0x000000ff1200720c */ /* 0x000fe20003f05270 */
[----:B------:R-:W-:-:S12]  /*23f0*/  BSSY.RECONVERGENT B0, `(.L_x_56) ;  /* 0x0000003000007945 */ /* 0x000fd80003800200 */
[----:B------:R-:W-:Y:S05]  /*2400*/  @!P0 BRA `(.L_x_57) ;  /* 0x0000000000048947 */ /* 0x000fea0003800000 */
[----:B------:R-:W-:Y:S05]  /*2410*/  BPT.TRAP 0x1 ;  /* 0x000000040000795c */ /* 0x000fea0000300000 */
.L_x_57:
[----:B------:R-:W-:Y:S05]  /*2420*/  BSYNC.RECONVERGENT B0 ;  /* 0x0000000000007941 */ /* 0x000fea0003800200 */
.L_x_56:
[----:B------:R-:W-:Y:S02]  /*2430*/  ELECT P0, URZ, PT ;  /* 0x0000000000ff782f */ /* 0x000fe40003800000 */
[----:B-1----:R-:W-:Y:S01]  /*2440*/  @!P2 MOV R2, 0x7000 ;  /* 0x000070000002a802 */ /* 0x002fe20000000f00 */
[----:B------:R-:W-:Y:S03]  /*2450*/  BSSY.RECONVERGENT B0, `(.L_x_58) ;  /* 0x0000030000007945 */ /* 0x000fe60003800200 */
[----:B------:R1:W-:Y:S07]  /*2460*/  @!P2 SYNCS.ARRIVE.TRANS64.RED.A0TR RZ, [UR56+0x33800], R2 ;  /* 0x03380002ffffa9a7 */ /* 0x0003ee0008300438 */
[----:B------:R-:W-:Y:S05]  /*2470*/  @!P0 BRA `(.L_x_59) ;  /* 0x0000000000b48947 */ /* 0x000fea0003800000 */
[----:B------:R-:W2:Y:S01]  /*2480*/  LDCU.64 UR4, c[0x0][0x348] ;  /* 0x00006900ff0477ac */ /* 0x000ea20008000a00 */
[----:B------:R-:W-:Y:S02]  /*2490*/  UIADD3 UR57, UPT, UPT, UR56, 0x33800, URZ ;  /* 0x0003380038397890 */ /* 0x000fe4000fffe0ff */
[----:B------:R-:W-:Y:S02]  /*24a0*/  UIADD3 UR16, UPT, UPT, UR56, 0x1000, URZ ;  /* 0x0000100038107890 */ /* 0x000fe4000fffe0ff */
[----:B------:R-:W-:Y:S01]  /*24b0*/  UIADD3 UR8, UPT, UPT, UR56, 0x2000, URZ ;  /* 0x0000200038087890 */ /* 0x000fe2000fffe0ff */
[----:B------:R-:W-:Y:S01]  /*24c0*/  UMOV UR14, 0x0 ;  /* 0x00000000000e7882 */ /* 0x000fe20000000000 */
[----:B------:R-:W-:Y:S01]  /*24d0*/  UMOV UR15, 0x10000000 ;  /* 0x10000000000f7882 */ /* 0x000fe20000000000 */
[----:B------:R-:W-:Y:S01]  /*24e0*/  UMOV UR58, URZ ;  /* 0x000000ff003a7c82 */ /* 0x000fe20008000000 */
[----:B------:R-:W-:Y:S01]  /*24f0*/  UMOV UR60, UR53 ;  /* 0x00000035003c7c82 */ /* 0x000fe20008000000 */
[----:B------:R-:W-:Y:S01]  /*2500*/  UMOV UR61, UR54 ;  /* 0x00000036003d7c82 */ /* 0x000fe20008000000 */
[----:B------:R-:W-:Y:S01]  /*2510*/  UMOV UR18, 0x10 ;  /* 0x0000001000127882 */ /* 0x000fe20000000000 */
[----:B------:R-:W-:Y:S01]  /*2520*/  UMOV UR19, UR59 ;  /* 0x0000003b00137c82 */ /* 0x000fe20008000000 */
[----:B------:R-:W-:Y:S01]  /*2530*/  UMOV UR20, UR53 ;  /* 0x0000003500147c82 */ /* 0x000fe20008000000 */
[----:B--2---:R-:W-:Y:S01]  /*2540*/  UIADD3 UR4, UP0, UPT, UR4, 0x100, URZ ;  /* 0x0000010004047890 */ /* 0x004fe2000ff1e0ff */
[----:B------:R-:W-:Y:S01]  /*2550*/  UMOV UR21, UR54 ;  /* 0x0000003600157c82 */ /* 0x000fe20008000000 */
[----:B------:R-:W-:-:S02]  /*2560*/  UMOV UR17, UR57 ;  /* 0x0000003900117c82 */ /* 0x000fc40008000000 */
[----:B------:R-:W-:Y:S01]  /*2570*/  UIADD3.X UR5, UPT, UPT, URZ, UR5, URZ, UP0, !UPT ;  /* 0x00000005ff057290 */ /* 0x000fe200087fe4ff */
[----:B------:R-:W-:Y:S01]  /*2580*/  UMOV UR10, 0x20 ;  /* 0x00000020000a7882 */ /* 0x000fe20000000000 */
[----:B------:R-:W-:Y:S01]  /*2590*/  UMOV UR11, UR59 ;  /* 0x0000003b000b7c82 */ /* 0x000fe20008000000 */
[----:B------:R-:W-:Y:S01]  /*25a0*/  UMOV UR12, UR53 ;  /* 0x00000035000c7c82 */ /* 0x000fe20008000000 */
[----:B------:R-:W-:Y:S01]  /*25b0*/  UMOV UR13, UR54 ;  /* 0x00000036000d7c82 */ /* 0x000fe20008000000 */
[----:B------:R-:W-:Y:S01]  /*25c0*/  UIADD3 UR32, UPT, UPT, UR56, 0x3000, URZ ;  /* 0x0000300038207890 */ /* 0x000fe2000fffe0ff */
[----:B------:R-:W-:-:S03]  /*25d0*/  UMOV UR9, UR57 ;  /* 0x0000003900097c82 */ /* 0x000fc60008000000 */
[----:B------:R-:W-:Y:S01]  /*25e0*/  UTMALDG.4D [UR56], [UR4], desc[UR14] ;  /* 0x00000e38040075b4 */ /* 0x000fe20008019000 */
[----:B------:R-:W-:Y:S01]  /*25f0*/  UIADD3 UR24, UPT, UPT, UR56, 0x4000, URZ ;  /* 0x0000400038187890 */ /* 0x000fe2000fffe0ff */
[----:B------:R-:W-:Y:S01]  /*2600*/  UMOV UR34, 0x30 ;  /* 0x0000003000227882 */ /* 0x000fe20000000000 */
[----:B------:R-:W-:Y:S01]  /*2610*/  UMOV UR35, UR59 ;  /* 0x0000003b00237c82 */ /* 0x000fe20008000000 */
[----:B------:R-:W-:Y:S01]  /*2620*/  UMOV UR36, UR53 ;  /* 0x0000003500247c82 */ /* 0x000fe20008000000 */
[----:B------:R-:W-:Y:S01]  /*2630*/  UMOV UR37, UR54 ;  /* 0x0000003600257c82 */ /* 0x000fe20008000000 */
[----:B------:R-:W-:Y:S01]  /*2640*/  UMOV UR33, UR57 ;  /* 0x0000003900217c82 */ /* 0x000fe20008000000 */
[----:B------:R2:W-:Y:S01]  /*2650*/  UTMALDG.4D [UR16], [UR4], desc[UR14] ;  /* 0x00000e10040075b4 */ /* 0x0005e20008019000 */
[----:B------:R-:W-:Y:S01]  /*2660*/  UMOV UR26, 0x40 ;  /* 0x00000040001a7882 */ /* 0x000fe20000000000 */
[----:B------:R-:W-:Y:S01]  /*2670*/  UMOV UR27, UR59 ;  /* 0x0000003b001b7c82 */ /* 0x000fe20008000000 */
[----:B------:R-:W-:Y:S01]  /*2680*/  UMOV UR28, UR53 ;  /* 0x00000035001c7c82 */ /* 0x000fe20008000000 */
[----:B------:R-:W-:Y:S01]  /*2690*/  UMOV UR29, UR54 ;  /* 0x00000036001d7c82 */ /* 0x000fe20008000000 */
[----:B------:R-:W-:Y:S01]  /*26a0*/  UMOV UR25, UR57 ;  /* 0x0000003900197c82 */ /* 0x000fe20008000000 */
[----:B------:R3:W-:Y:S01]  /*26b0*/  UTMALDG.4D [UR8], [UR4], desc[UR14] ;  /* 0x00000e08040075b4 */ /* 0x0007e20008019000 */
[----:B------:R4:W-:Y:S01]  /*26c0*/  UTMALDG.4D [UR32], [UR4], desc[UR14] ;  /* 0x00000e20040075b4 */ /* 0x0009e20008019000 */
[----:B------:R4:W-:Y:S01]  /*26d0*/  UTMALDG.4D [UR24], [UR4], desc[UR14] ;  /* 0x00000e18040075b4 */ /* 0x0009e20008019000 */
[----:B--2---:R-:W-:Y:S01]  /*26e0*/  UIADD3 UR16, UPT, UPT, UR56, 0x5000, URZ ;  /* 0x0000500038107890 */ /* 0x004fe2000fffe0ff */
[----:B------:R-:W-:Y:S01]  /*26f0*/  UMOV UR18, 0x50 ;  /* 0x0000005000127882 */ /* 0x000fe20000000000 */
[----:B---3--:R-:W-:-:S07]  /*2700*/  UIADD3 UR8, UPT, UPT, UR56, 0x6000, URZ ;  /* 0x0000600038087890 */ /* 0x008fce000fffe0ff */
[----:B------:R4:W-:Y:S01]  /*2710*/  UTMALDG.4D [UR16], [UR4], desc[UR14] ;  /* 0x00000e10040075b4 */ /* 0x0009e20008019000 */
[----:B------:R-:W-:Y:S02]  /*2720*/  UMOV UR10, 0x60 ;  /* 0x00000060000a7882 */ /* 0x000fe40000000000 */
[----:B------:R4:W-:Y:S02]  /*2730*/  UTMALDG.4D [UR8], [UR4], desc[UR14] ;  /* 0x00000e08040075b4 */ /* 0x0009e40008019000 */
[----:B----4-:R-:W-:Y:S01]  /*2740*/  NOP ;  /* 0x0000000000007918 */ /* 0x010fe20000000000 */
.L_x_59:
[----:B------:R-:W-:Y:S05]  /*2750*/  BSYNC.RECONVERGENT B0 ;  /* 0x0000000000007941 */ /* 0x000fea0003800200 */
.L_x_58:
[----:B------:R-:W-:Y:S01]  /*2760*/  ELECT P0, URZ, PT ;  /* 0x0000000000ff782f */ /* 0x000fe20003800000 */
[----:B------:R-:W-:Y:S01]  /*2770*/  BSSY.RECONVERGENT B0, `(.L_x_60) ;  /* 0x000002d000007945 */ /* 0x000fe20003800200 */
[----:B------:R-:W-:-:S11]  /*2780*/  UISETP.NE.AND UP1, UPT, UR47, 0x1, UPT ;  /* 0x000000012f00788c */ /* 0x000fd6000bf25270 */
[----:B------:R-:W-:Y:S05]  /*2790*/  @!P0 BRA `(.L_x_61) ;  /* 0x0000000000a88947 */ /* 0x000fea0003800000 */
[----:B-1----:R-:W2:Y:S01]  /*27a0*/  LDL R2, [R1] ;  /* 0x0000000001027983 */ /* 0x002ea20000100800 */
[----:B------:R-:W1:Y:S01]  /*27b0*/  LDCU.64 UR4, c[0x0][0x348] ;  /* 0x00006900ff0477ac */ /* 0x000e620008000a00 */
[----:B------:R-:W-:Y:S02]  /*27c0*/  UIADD3 UR48, UPT, UPT, UR56, 0xe000, URZ ;  /* 0x0000e00038307890 */ /* 0x000fe4000fffe0ff */
[----:B------:R-:W-:Y:S02]  /*27d0*/  UIADD3 UR49, UPT, UPT, UR56, 0x33800, URZ ;  /* 0x0003380038317890 */ /* 0x000fe4000fffe0ff */
[----:B------:R-:W-:Y:S01]  /*27e0*/  UIADD3 UR8, UPT, UPT, UR56, 0xf000, URZ ;  /* 0x0000f00038087890 */ /* 0x000fe2000fffe0ff */
[----:B------:R-:W-:Y:S01]  /*27f0*/  UMOV UR52, URZ ;  /* 0x000000ff00347c82 */ /* 0x000fe20008000000 */
[----:B------:R-:W-:Y:S01]  /*2800*/  UMOV UR24, 0x0 ;  /* 0x0000000000187882 */ /* 0x000fe20000000000 */
[----:B------:R-:W-:Y:S01]  /*2810*/  UMOV UR25, 0x10000000 ;  /* 0x1000000000197882 */ /* 0x000fe20000000000 */
[----:B------:R-:W-:Y:S01]  /*2820*/  UMOV UR50, URZ ;  /* 0x000000ff00327c82 */ /* 0x000fe20008000000 */
[----:B------:R-:W-:Y:S01]  /*2830*/  UMOV UR10, 0x10 ;  /* 0x00000010000a7882 */ /* 0x000fe20000000000 */
[----:B------:R-:W-:Y:S01]  /*2840*/  UMOV UR13, UR53 ;  /* 0x00000035000d7c82 */ /* 0x000fe20008000000 */
[----:B------:R-:W-:Y:S01]  /*2850*/  UMOV UR14, UR54 ;  /* 0x00000036000e7c82 */ /* 0x000fe20008000000 */
[----:B------:R-:W-:Y:S01]  /*2860*/  UMOV UR9, UR49 ;  /* 0x0000003100097c82 */ /* 0x000fe20008000000 */
[----:B-1----:R-:W-:Y:S01]  /*2870*/  UIADD3 UR4, UP0, UPT, UR4, 0x300, URZ ;  /* 0x0000030004047890 */ /* 0x002fe2000ff1e0ff */
[----:B------:R-:W-:Y:S01]  /*2880*/  UMOV UR12, UR52 ;  /* 0x00000034000c7c82 */ /* 0x000fe20008000000 */
[----:B------:R-:W-:-:S02]  /*2890*/  UIADD3 UR16, UPT, UPT, UR56, 0x10000, URZ ;  /* 0x0001000038107890 */ /* 0x000fc4000fffe0ff */
[----:B------:R-:W-:Y:S01]  /*28a0*/  UIADD3.X UR5, UPT, UPT, URZ, UR5, URZ, UP0, !UPT ;  /* 0x00000005ff057290 */ /* 0x000fe200087fe4ff */
[----:B------:R-:W-:Y:S01]  /*28b0*/  UMOV UR18, 0x20 ;  /* 0x0000002000127882 */ /* 0x000fe20000000000 */
[----:B------:R-:W-:Y:S01]  /*28c0*/  UMOV UR21, UR53 ;  /* 0x0000003500157c82 */ /* 0x000fe20008000000 */
[----:B------:R-:W-:Y:S01]  /*28d0*/  UMOV UR22, UR54 ;  /* 0x0000003600167c82 */ /* 0x000fe20008000000 */
[----:B------:R-:W-:Y:S01]  /*28e0*/  UMOV UR17, UR49 ;  /* 0x0000003100117c82 */ /* 0x000fe20008000000 */
[----:B------:R-:W-:Y:S01]  /*28f0*/  UMOV UR20, UR52 ;  /* 0x0000003400147c82 */ /* 0x000fe20008000000 */
[----:B--2---:R-:W-:-:S13]  /*2900*/  R2UR UR51, R2 ;  /* 0x00000000023372ca */ /* 0x004fda00000e0000 */
[----:B------:R-:W-:-:S07]  /*2910*/  USHF.L.U32 UR51, UR51, 0x7, URZ ;  /* 0x0000000733337899 */ /* 0x000fce00080006ff */
[----:B------:R-:W-:Y:S01]  /*2920*/  UMOV UR11, UR51 ;  /* 0x00000033000b7c82 */ /* 0x000fe20008000000 */
[----:B------:R-:W-:Y:S01]  /*2930*/  UMOV UR19, UR51 ;  /* 0x0000003300137c82 */ /* 0x000fe20008000000 */
[----:B------:R1:W-:Y:S01]  /*2940*/  UTMALDG.5D [UR48], [UR4], desc[UR24] ;  /* 0x00001830040075b4 */ /* 0x0003e20008021000 */
[----:B------:R2:W-:Y:S01]  /*2950*/  UTMALDG.5D [UR8], [UR4], desc[UR24] ;  /* 0x00001808040075b4 */ /* 0x0005e20008021000 */
[----:B------:R3:W-:Y:S01]  /*2960*/  UTMALDG.5D [UR16], [UR4], desc[UR24] ;  /* 0x00001810040075b4 */ /* 0x0007e20008021000 */
[----:B-1----:R-:W-:Y:S01]  /*2970*/  UIADD3 UR48, UPT, UPT, UR56, 0x12000, URZ ;  /* 0x0001200038307890 */ /* 0x002fe2000fffe0ff */
[----:B------:R-:W-:Y:S01]  /*2980*/  UMOV UR50, 0x40 ;  /* 0x0000004000327882 */ /* 0x000fe20000000000 */
[----:B--2---:R-:W-:Y:S01]  /*2990*/  UIADD3 UR8, UPT, UPT, UR56, 0x11000, URZ ;  /* 0x0001100038087890 */ /* 0x004fe2000fffe0ff */
[----:B------:R-:W-:Y:S01]  /*29a0*/  UMOV UR10, 0x30 ;  /* 0x00000030000a7882 */ /* 0x000fe20000000000 */
[----:B---3--:R-:W-:-:S07]  /*29b0*/  UIADD3 UR16, UPT, UPT, UR56, 0x13000, URZ ;  /* 0x0001300038107890 */ /* 0x008fce000fffe0ff */
[----:B------:R1:W-:Y:S01]  /*29c0*/  UTMALDG.5D [UR8], [UR4], desc[UR24] ;  /* 0x00001808040075b4 */ /* 0x0003e20008021000 */
[----:B------:R-:W-:Y:S01]  /*29d0*/  UMOV UR18, 0x50 ;  /* 0x0000005000127882 */ /* 0x000fe20000000000 */
[----:B------:R2:W-:Y:S01]  /*29e0*/  UTMALDG.5D [UR48], [UR4], desc[UR24] ;  /* 0x00001830040075b4 */ /* 0x0005e20008021000 */
[----:B------:R2:W-:Y:S01]  /*29f0*/  UTMALDG.5D [UR16], [UR4], desc[UR24] ;  /* 0x00001810040075b4 */ /* 0x0005e20008021000 */
[----:B-1----:R-:W-:Y:S01]  /*2a00*/  UIADD3 UR8, UPT, UPT, UR56, 0x14000, URZ ;  /* 0x0001400038087890 */ /* 0x002fe2000fffe0ff */
[----:B------:R-:W-:-:S08]  /*2a10*/  UMOV UR10, 0x60 ;  /* 0x00000060000a7882 */ /* 0x000fd00000000000 */
[----:B------:R2:W-:Y:S02]  /*2a20*/  UTMALDG.5D [UR8], [UR4], desc[UR24] ;  /* 0x00001808040075b4 */ /* 0x0005e40008021000 */
[----:B--2---:R-:W-:Y:S01]  /*2a30*/  NOP ;  /* 0x0000000000007918 */ /* 0x004fe20000000000 */
.L_x_61:
[----:B------:R-:W-:Y:S05]  /*2a40*/  BSYNC.RECONVERGENT B0 ;  /* 0x0000000000007941 */ /* 0x000fea0003800200 */
.L_x_60:
[----:B------:R-:W-:Y:S05]  /*2a50*/  BRA.U !UP1, `(.L_x_62) ;  /* 0x0000000109047547 */ /* 0x000fea000b800000 */
[----:B------:R-:W-:Y:S05]  /*2a60*/  BPT.TRAP 0x1 ;  /* 0x000000040000795c */ /* 0x000fea0000300000 */
.L_x_62:
[----:B------:R-:W2:Y:S02]  /*2a70*/  SYNCS.PHASECHK.TRANS64.TRYWAIT P0, [UR56+0x33838], R14 ;  /* 0x0338380eff0075a7 */ /* 0x000ea40008001138 */
[----:B--2---:R-:W-:Y:S05]  /*2a80*/  @!P0 BRA `(.L_x_63) ;  /* 0x0000011400148947 */ /* 0x004fea0003800000 */
.L_x_266:
[----:B------:R-:W2:Y:S01]  /*2a90*/  LDL R3, [R1] ;  /* 0x0000000001037983 */ /* 0x000ea20000100800 */
[----:B------:R-:W3:Y:S01]  /*2aa0*/  LDCU UR4, c[0x0][0x40c] ;  /* 0x00008180ff0477ac */ /* 0x000ee20008000800 */
[----:B------:R-:W4:Y:S01]  /*2ab0*/  LDC.64 R16, c[0x0][0x400] ;  /* 0x00010000ff107b82 */ /* 0x000f220000000a00 */
[C---:B------:R-:W-:Y:S01]  /*2ac0*/  IMAD.SHL.U32 R19, R0.reuse, 0x4, RZ ;  /* 0x0000000400137824 */ /* 0x040fe200078e00ff */
[----:B------:R-:W-:Y:S01]  /*2ad0*/  LEA R0, R0, UR56, 0x4 ;  /* 0x0000003800007c11 */ /* 0x000fe2000f8e20ff */
[----:B------:R-:W5:Y:S01]  /*2ae0*/  LDCU UR5, c[0x0][0x410] ;  /* 0x00008200ff0577ac */ /* 0x000f620008000800 */
[----:B---3--:R-:W-:-:S04]  /*2af0*/  UIMAD UR4, UR53, UR4, URZ ;  /* 0x00000004350472a4 */ /* 0x008fc8000f8e02ff */
[----:B-----5:R-:W-:Y:S01]  /*2b00*/  UIMAD UR4, UR54, UR5, UR4 ;  /* 0x00000005360472a4 */ /* 0x020fe2000f8e0204 */
[----:B--2---:R-:W-:-:S13]  /*2b10*/  R2UR UR51, R3 ;  /* 0x00000000033372ca */ /* 0x004fda00000e0000 */
[----:B------:R-:W-:-:S06]  /*2b20*/  USHF.L.U32 UR51, UR51, 0x7, URZ ;  /* 0x0000000733337899 */ /* 0x000fcc00080006ff */
[----:B-1----:R-:W-:-:S04]  /*2b30*/  IADD3 R2, PT, PT, R19, UR51, RZ ;  /* 0x0000003313027c10 */ /* 0x002fc8000fffe0ff */
[C---:B------:R-:W-:Y:S01]  /*2b40*/  IADD3 R6, PT, PT, R2.reuse, 0x2, RZ ;  /* 0x0000000202067810 */ /* 0x040fe20007ffe0ff */
[C---:B------:R-:W-:Y:S01]  /*2b50*/  VIADD R7, R2.reuse, 0x1 ;  /* 0x0000000102077836 */ /* 0x040fe20000000000 */
[C---:B------:R-:W-:Y:S01]  /*2b60*/  ISETP.GE.AND P3, PT, R2.reuse, UR6, PT ;  /* 0x0000000602007c0c */ /* 0x040fe2000bf66270 */
[C---:B------:R-:W-:Y:S01]  /*2b70*/  VIADD R5, R2.reuse, 0x3 ;  /* 0x0000000302057836 */ /* 0x040fe20000000000 */
[----:B------:R-:W-:Y:S02]  /*2b80*/  IADD3 R3, PT, PT, R2, UR4, RZ ;  /* 0x0000000402037c10 */ /* 0x000fe4000fffe0ff */
[----:B------:R-:W-:Y:S02]  /*2b90*/  ISETP.GE.AND P2, PT, R7, UR6, PT ;  /* 0x0000000607007c0c */ /* 0x000fe4000bf46270 */
[----:B------:R-:W-:Y:S01]  /*2ba0*/  ISETP.GE.AND P1, PT, R6, UR6, PT ;  /* 0x0000000606007c0c */ /* 0x000fe2000bf26270 */
[----:B------:R-:W-:Y:S01]  /*2bb0*/  VIADD R10, R3, 0x1 ;  /* 0x00000001030a7836 */ /* 0x000fe20000000000 */
[----:B------:R-:W-:Y:S01]  /*2bc0*/  ISETP.GE.AND P0, PT, R5, UR6, PT ;  /* 0x0000000605007c0c */ /* 0x000fe2000bf06270 */
[C---:B------:R-:W-:Y:S01]  /*2bd0*/  VIADD R6, R3.reuse, 0x3 ;  /* 0x0000000303067836 */ /* 0x040fe20000000000 */
[C---:B------:R-:W-:Y:S01]  /*2be0*/  IADD3 R8, PT, PT, R3.reuse, 0x2, RZ ;  /* 0x0000000203087810 */ /* 0x040fe20007ffe0ff */
[----:B----4-:R-:W-:-:S04]  /*2bf0*/  IMAD.WIDE.U32 R12, R3, 0x4, R16 ;  /* 0x00000004030c7825 */ /* 0x010fc800078e0010 */
[--C-:B------:R-:W-:Y:S01]  /*2c00*/  IMAD.WIDE.U32 R10, R10, 0x4, R16.reuse ;  /* 0x000000040a0a7825 */ /* 0x100fe200078e0010 */
[----:B------:R-:W-:Y:S01]  /*2c10*/  @!PT LDS RZ, [RZ] ;  /* 0x00000000fffff984 */ /* 0x000fe20000000800 */
[----:B------:R-:W-:Y:S01]  /*2c20*/  @!PT LDS RZ, [RZ] ;  /* 0x00000000fffff984 */ /* 0x000fe20000000800 */
[----:B------:R-:W-:Y:S01]  /*2c30*/  @!PT LDS RZ, [RZ] ;  /* 0x00000000fffff984 */ /* 0x000fe20000000800 */
[----:B------:R1:W-:Y:S03]  /*2c40*/  LDGSTS.E.LTC128B [R0+0x33000], desc[UR62][R12.64], !P3 ;  /* 0x330000000c007fae */ /* 0x0003e6000d9a123e */
[--C-:B------:R-:W-:Y:S01]  /*2c50*/  IMAD.WIDE.U32 R8, R8, 0x4, R16.reuse ;  /* 0x0000000408087825 */ /* 0x100fe200078e0010 */
[----:B------:R1:W-:Y:S03]  /*2c60*/  LDGSTS.E.LTC128B [R0+0x33004], desc[UR62][R10.64], !P2 ;  /* 0x330040000a007fae */ /* 0x0003e6000d1a123e */
[----:B------:R-:W-:Y:S01]  /*2c70*/  IMAD.WIDE.U32 R6, R6, 0x4, R16 ;  /* 0x0000000406067825 */ /* 0x000fe200078e0010 */
[----:B------:R1:W-:Y:S04]  /*2c80*/  LDGSTS.E.LTC128B [R0+0x33008], desc[UR62][R8.64], !P1 ;  /* 0x3300800008007fae */ /* 0x0003e8000c9a123e */
[----:B------:R1:W-:Y:S01]  /*2c90*/  LDGSTS.E.LTC128B [R0+0x3300c], desc[UR62][R6.64], !P0 ;  /* 0x3300c00006007fae */ /* 0x0003e2000c1a123e */
[----:B------:R-:W-:Y:S01]  /*2ca0*/  NOP ;  /* 0x0000000000007918 */ /* 0x000fe20000000000 */
[----:B------:R-:W-:Y:S02]  /*2cb0*/  SYNCS.ARRIVE.TRANS64.RED.A0T1 RZ, [UR56+0x33830], RZ ;  /* 0x033830ffffff79a7 */ /* 0x000fe40008200438 */
[----:B------:R-:W-:Y:S01]  /*2cc0*/  ARRIVES.LDGSTSBAR.64.TRANSCNT [UR56+0x33830] ;  /* 0x03383000ff0079b0 */ /* 0x000fe20008002a38 */
[----:B------:R-:W-:Y:S01]  /*2cd0*/  NOP ;  /* 0x0000000000007918 */ /* 0x000fe20000000000 */
[----:B------:R-:W-:Y:S05]  /*2ce0*/  BRA.U !UP1, `(.L_x_64) ;  /* 0x0000000109047547 */ /* 0x000fea000b800000 */
[----:B------:R-:W-:Y:S05]  /*2cf0*/  BPT.TRAP 0x1 ;  /* 0x000000040000795c */ /* 0x000fea0000300000 */
.L_x_64:
[----:B------:R-:W-:Y:S01]  /*2d00*/  SYNCS.ARRIVE.TRANS64.A1T0 RZ, [UR56+0x33830], RZ ;  /* 0x033830ffffff79a7 */ /* 0x000fe20008100038 */
[----:B------:R-:W-:Y:S05]  /*2d10*/  BRA.U !UP2, `(.L_x_65) ;  /* 0x000000010a047547 */ /* 0x000fea000b800000 */
[----:B------:R-:W-:Y:S05]  /*2d20*/  BPT.TRAP 0x1 ;  /* 0x000000040000795c */ /* 0x000fea0000300000 */
.L_x_65:
[----:B------:R-:W-:-:S13]  /*2d30*/  ISETP.NE.AND P5, PT, R4, RZ, PT ;  /* 0x000000ff0400720c */ /* 0x000fda0003fa5270 */
[----:B------:R-:W-:Y:S01]  /*2d40*/  @!P5 MOV R3, 0x7000 ;  /* 0x000070000003d802 */ /* 0x000fe20000000f00 */
[----:B------:R-:W2:Y:S02]  /*2d50*/  SYNCS.PHASECHK.TRANS64.TRYWAIT P5, [UR56+0x33828], R14 ;  /* 0x0338280eff0075a7 */ /* 0x000ea400080a1138 */
[----:B--2---:R-:W-:Y:S05]  /*2d60*/  @!P5 BRA `(.L_x_66) ;  /* 0x000001100074d947 */ /* 0x004fea0003800000 */
.L_x_268:
[----:B------:R-:W-:Y:S01]  /*2d70*/  ISETP.NE.AND P6, PT, R4, RZ, PT ;  /* 0x000000ff0400720c */ /* 0x000fe20003fc5270 */
[----:B------:R-:W-:-:S12]  /*2d80*/  UPLOP3.LUT UP3, UPT, UP4, UP3, UPT, 0xf8, 0x8f ;  /* 0x00000000008f789c */ /* 0x000fd80002767f70 */
[----:B------:R3:W-:Y:S01]  /*2d90*/  @!P6 SYNCS.ARRIVE.TRANS64 RZ, [UR56+0x33820], R3 ;  /* 0x03382003ffffe9a7 */ /* 0x0007e20008000038 */
[----:B------:R-:W-:Y:S05]  /*2da0*/  BRA.U !UP3, `(.L_x_67) ;  /* 0x000000010b047547 */ /* 0x000fea000b800000 */
[----:B------:R-:W-:Y:S05]  /*2db0*/  BPT.TRAP 0x1 ;  /* 0x000000040000795c */ /* 0x000fea0000300000 */
.L_x_67:
[----:B------:R-:W-:Y:S01]  /*2dc0*/  LOP3.LUT P5, R20, R20, 0x1f, RZ, 0xc0, !PT ;  /* 0x0000001f14147812 */ /* 0x000fe200078ac0ff */
[----:B------:R-:W-:Y:S03]  /*2dd0*/  BSSY.RECONVERGENT B0, `(.L_x_68) ;  /* 0x0000004000007945 */ /* 0x000fe60003800200 */
[----:B------:R-:W-:-:S13]  /*2de0*/  PLOP3.LUT P5, PT, P5, P6, PT, 0x8f, 0xf8 ;  /* 0x0000000000f8781c */ /* 0x000fda0002fad177 */
[----:B------:R-:W-:Y:S05]  /*2df0*/  @P5 BRA `(.L_x_69) ;  /* 0x0000000000045947 */ /* 0x000fea0003800000 */
[----:B------:R-:W-:Y:S05]  /*2e00*/  BPT.TRAP 0x1 ;  /* 0x000000040000795c */ /* 0x000fea0000300000 */
.L_x_69:
[----:B------:R-:W-:Y:S05]  /*2e10*/  BSYNC.RECONVERGENT B0 ;  /* 0x0000000000007941 */ /* 0x000fea0003800200 */
.L_x_68:
[----:B------:R-:W-:Y:S05]  /*2e20*/  BRA.U !UP2, `(.L_x_70) ;  /* 0x000000010a047547 */ /* 0x000fea000b800000 */
[----:B------:R-:W-:Y:S05]  /*2e30*/  BPT.TRAP 0x1 ;  /* 0x000000040000795c */ /* 0x000fea0000300000 */
.L_x_70:
[----:B------:R-:W-:Y:S02]  /*2e40*/  ELECT P5, URZ, PT ;  /* 0x0000000000ff782f */ /* 0x000fe400038a0000 */
[----:B---3--:R-:W-:Y:S01]  /*2e50*/  @!P6 MOV R3, 0x7000 ;  /* 0x000070000003e802 */ /* 0x008fe20000000f00 */
[----:B------:R-:W-:Y:S03]  /*2e60*/  BSSY.RECONVERGENT B0, `(.L_x_71) ;  /* 0x0000032000007945 */ /* 0x000fe60003800200 */
[----:B------:R3:W-:Y:S07]  /*2e70*/  @!P6 SYNCS.ARRIVE.TRANS64.RED.A0TR RZ, [UR56+0x33820], R3 ;  /* 0x03382003ffffe9a7 */ /* 0x0007ee0008300438 */
[----:B------:R-:W-:Y:S05]  /*2e80*/  @!P5 BRA `(.L_x_72) ;  /* 0x0000000000bcd947 */ /* 0x000fea0003800000 */
[----:B------:R-:W4:Y:S01]  /*2e90*/  LDCU.64 UR6, c[0x0][0x348] ;  /* 0x00006900ff0677ac */ /* 0x000f220008000a00 */
[----:B------:R-:W-:Y:S02]  /*2ea0*/  UIADD3 UR40, UPT, UPT, UR56, 0x7000, URZ ;  /* 0x0000700038287890 */ /* 0x000fe4000fffe0ff */
        /* <DEDUP_REMOVED lines=8> */
[----:B------:R-:W-:Y:S01]  /*2f30*/  UMOV UR45, UR54 ;  /* 0x00000036002d7c82 */ /* 0x000fe20008000000 */
[----:B----4-:R-:W-:Y:S01]  /*2f40*/  UIADD3 UR6, UP0, UPT, UR6, 0x200, URZ ;  /* 0x0000020006067890 */ /* 0x010fe2000ff1e0ff */
[----:B------:R-:W-:Y:S01]  /*2f50*/  UMOV UR18, 0x10 ;  /* 0x0000001000127882 */ /* 0x000fe20000000000 */
[----:B------:R-:W-:-:S02]  /*2f60*/  UMOV UR19, UR59 ;  /* 0x0000003b00137c82 */ /* 0x000fc40008000000 */
[----:B------:R-:W-:Y:S01]  /*2f70*/  UIADD3.X UR7, UPT, UPT, URZ, UR7, URZ, UP0, !UPT ;  /* 0x00000007ff077290 */ /* 0x000fe200087fe4ff */
[----:B------:R-:W-:Y:S01]  /*2f80*/  UMOV UR20, UR53 ;  /* 0x0000003500147c82 */ /* 0x000fe20008000000 */
[----:B------:R-:W-:Y:S01]  /*2f90*/  UMOV UR21, UR54 ;  /* 0x0000003600157c82 */ /* 0x000fe20008000000 */
[----:B------:R-:W-:Y:S01]  /*2fa0*/  UMOV UR17, UR41 ;  /* 0x0000002900117c82 */ /* 0x000fe20008000000 */
[----:B------:R-:W-:Y:S01]  /*2fb0*/  UMOV UR10, 0x20 ;  /* 0x00000020000a7882 */ /* 0x000fe20000000000 */
[----:B------:R-:W-:Y:S01]  /*2fc0*/  UMOV UR11, UR59 ;  /* 0x0000003b000b7c82 */ /* 0x000fe20008000000 */
[----:B------:R-:W-:Y:S01]  /*2fd0*/  UMOV UR12, UR53 ;  /* 0x00000035000c7c82 */ /* 0x000fe20008000000 */
[----:B------:R-:W-:Y:S02]  /*2fe0*/  UMOV UR13, UR54 ;  /* 0x00000036000d7c82 */ /* 0x000fe40008000000 */
[----:B------:R-:W-:Y:S01]  /*2ff0*/  UTMALDG.4D [UR40], [UR6], desc[UR14] ;  /* 0x00000e28060075b4 */ /* 0x000fe20008019000 */
[----:B------:R-:W-:Y:S01]  /*3000*/  UIADD3 UR32, UPT, UPT, UR56, 0xa000, URZ ;  /* 0x0000a00038207890 */ /* 0x000fe2000fffe0ff */
[----:B------:R-:W-:Y:S01]  /*3010*/  UMOV UR9, UR41 ;  /* 0x0000002900097c82 */ /* 0x000fe20008000000 */
[----:B------:R-:W-:Y:S01]  /*3020*/  UIADD3 UR24, UPT, UPT, UR56, 0xb000, URZ ;  /* 0x0000b00038187890 */ /* 0x000fe2000fffe0ff */
[----:B------:R-:W-:Y:S01]  /*3030*/  UMOV UR34, 0x30 ;  /* 0x0000003000227882 */ /* 0x000fe20000000000 */
[----:B------:R-:W-:Y:S01]  /*3040*/  UMOV UR35, UR59 ;  /* 0x0000003b00237c82 */ /* 0x000fe20008000000 */
[----:B------:R4:W-:Y:S01]  /*3050*/  UTMALDG.4D [UR16], [UR6], desc[UR14] ;  /* 0x00000e10060075b4 */ /* 0x0009e20008019000 */
[----:B------:R-:W-:Y:S01]  /*3060*/  UMOV UR36, UR53 ;  /* 0x0000003500247c82 */ /* 0x000fe20008000000 */
[----:B------:R-:W-:Y:S01]  /*3070*/  UMOV UR37, UR54 ;  /* 0x0000003600257c82 */ /* 0x000fe20008000000 */
[----:B------:R-:W-:Y:S01]  /*3080*/  UMOV UR33, UR41 ;  /* 0x0000002900217c82 */ /* 0x000fe20008000000 */
[----:B------:R-:W-:Y:S01]  /*3090*/  UMOV UR26, 0x40 ;  /* 0x00000040001a7882 */ /* 0x000fe20000000000 */
[----:B------:R-:W-:Y:S01]  /*30a0*/  UMOV UR27, UR59 ;  /* 0x0000003b001b7c82 */ /* 0x000fe20008000000 */
[----:B------:R-:W-:Y:S01]  /*30b0*/  UMOV UR28, UR53 ;  /* 0x00000035001c7c82 */ /* 0x000fe20008000000 */
[----:B------:R-:W-:Y:S01]  /*30c0*/  UMOV UR29, UR54 ;  /* 0x00000036001d7c82 */ /* 0x000fe20008000000 */
[----:B------:R5:W-:Y:S01]  /*30d0*/  UTMALDG.4D [UR8], [UR6], desc[UR14] ;  /* 0x00000e08060075b4 */ /* 0x000be20008019000 */
[----:B------:R-:W-:Y:S01]  /*30e0*/  UMOV UR25, UR41 ;  /* 0x0000002900197c82 */ /* 0x000fe20008000000 */
[----:B------:R1:W-:Y:S01]  /*30f0*/  UTMALDG.4D [UR32], [UR6], desc[UR14] ;  /* 0x00000e20060075b4 */ /* 0x0003e20008019000 */
[----:B------:R1:W-:Y:S01]  /*3100*/  UTMALDG.4D [UR24], [UR6], desc[UR14] ;  /* 0x00000e18060075b4 */ /* 0x0003e20008019000 */
[----:B----4-:R-:W-:Y:S01]  /*3110*/  UIADD3 UR16, UPT, UPT, UR56, 0xc000, URZ ;  /* 0x0000c00038107890 */ /* 0x010fe2000fffe0ff */
[----:B------:R-:W-:Y:S01]  /*3120*/  UMOV UR18, 0x50 ;  /* 0x0000005000127882 */ /* 0x000fe20000000000 */
[----:B-----5:R-:W-:-:S07]  /*3130*/  UIADD3 UR8, UPT, UPT, UR56, 0xd000, URZ ;  /* 0x0000d00038087890 */ /* 0x020fce000fffe0ff */
[----:B------:R1:W-:Y:S01]  /*3140*/  UTMALDG.4D [UR16], [UR6], desc[UR14] ;  /* 0x00000e10060075b4 */ /* 0x0003e20008019000 */
[----:B------:R-:W-:Y:S02]  /*3150*/  UMOV UR10, 0x60 ;  /* 0x00000060000a7882 */ /* 0x000fe40000000000 */
[----:B------:R1:W-:Y:S02]  /*3160*/  UTMALDG.4D [UR8], [UR6], desc[UR14] ;  /* 0x00000e08060075b4 */ /* 0x0003e40008019000 */
[----:B-1----:R-:W-:Y:S01]  /*3170*/  NOP ;  /* 0x0000000000007918 */ /* 0x002fe20000000000 */
.L_x_72:
[----:B------:R-:W-:Y:S05]  /*3180*/  BSYNC.RECONVERGENT B0 ;  /* 0x0000000000007941 */ /* 0x000fea0003800200 */
.L_x_71:
[----:B------:R-:W-:Y:S01]  /*3190*/  ELECT P5, URZ, PT ;  /* 0x0000000000ff782f */ /* 0x000fe200038a0000 */
[----:B------:R-:W-:-:S12]  /*31a0*/  BSSY.RECONVERGENT B0, `(.L_x_73) ;  /* 0x000002e000007945 */ /* 0x000fd80003800200 */
[----:B------:R-:W-:Y:S05]  /*31b0*/  @!P5 BRA `(.L_x_74) ;  /* 0x0000000000b0d947 */ /* 0x000fea0003800000 */
[----:B------:R-:W4:Y:S01]  /*31c0*/  LDCU.64 UR6, c[0x0][0x348] ;  /* 0x00006900ff0677ac */ /* 0x000f220008000a00 */
[----:B------:R-:W-:Y:S02]  /*31d0*/  UIADD3 UR48, UPT, UPT, UR56, 0x1c000, URZ ;  /* 0x0001c00038307890 */ /* 0x000fe4000fffe0ff */
        /* <DEDUP_REMOVED lines=9> */
[----:B----4-:R-:W-:Y:S01]  /*3270*/  UIADD3 UR6, UP0, UPT, UR6, 0x400, URZ ;  /* 0x0000040006067890 */ /* 0x010fe2000ff1e0ff */
[----:B------:R-:W-:Y:S01]  /*3280*/  UMOV UR21, UR53 ;  /* 0x0000003500157c82 */ /* 0x000fe20008000000 */
[----:B------:R-:W-:-:S02]  /*3290*/  UMOV UR22, UR54 ;  /* 0x0000003600167c82 */ /* 0x000fc40008000000 */
[----:B------:R-:W-:Y:S01]  /*32a0*/  UIADD3.X UR7, UPT, UPT, URZ, UR7, URZ, UP0, !UPT ;  /* 0x00000007ff077290 */ /* 0x000fe200087fe4ff */
[----:B------:R-:W-:Y:S01]  /*32b0*/  UMOV UR17, UR49 ;  /* 0x0000003100117c82 */ /* 0x000fe20008000000 */
[----:B------:R-:W-:Y:S01]  /*32c0*/  UMOV UR20, UR52 ;  /* 0x0000003400147c82 */ /* 0x000fe20008000000 */
[----:B------:R-:W-:Y:S01]  /*32d0*/  UMOV UR10, 0x20 ;  /* 0x00000020000a7882 */ /* 0x000fe20000000000 */
[----:B------:R-:W-:Y:S01]  /*32e0*/  UMOV UR11, UR51 ;  /* 0x00000033000b7c82 */ /* 0x000fe20008000000 */
[----:B------:R-:W-:Y:S01]  /*32f0*/  UMOV UR13, UR53 ;  /* 0x00000035000d7c82 */ /* 0x000fe20008000000 */
[----:B------:R-:W-:Y:S01]  /*3300*/  UMOV UR14, UR54 ;  /* 0x00000036000e7c82 */ /* 0x000fe20008000000 */
[----:B------:R-:W-:Y:S02]  /*3310*/  UIADD3 UR24, UPT, UPT, UR56, 0x1f000, URZ ;  /* 0x0001f00038187890 */ /* 0x000fe4000fffe0ff */
[----:B------:R4:W-:Y:S01]  /*3320*/  UTMALDG.5D [UR48], [UR6], desc[UR32] ;  /* 0x00002030060075b4 */ /* 0x0009e20008021000 */
[----:B------:R-:W-:Y:S01]  /*3330*/  UMOV UR9, UR49 ;  /* 0x0000003100097c82 */ /* 0x000fe20008000000 */
[----:B------:R-:W-:Y:S01]  /*3340*/  UMOV UR12, UR52 ;  /* 0x00000034000c7c82 */ /* 0x000fe20008000000 */
[----:B------:R-:W-:Y:S01]  /*3350*/  UMOV UR26, 0x30 ;  /* 0x00000030001a7882 */ /* 0x000fe20000000000 */
[----:B------:R-:W-:Y:S01]  /*3360*/  UMOV UR27, UR51 ;  /* 0x00000033001b7c82 */ /* 0x000fe20008000000 */
[----:B------:R-:W-:Y:S01]  /*3370*/  UMOV UR29, UR53 ;  /* 0x00000035001d7c82 */ /* 0x000fe20008000000 */
[----:B------:R-:W-:Y:S01]  /*3380*/  UMOV UR30, UR54 ;  /* 0x00000036001e7c82 */ /* 0x000fe20008000000 */
[----:B------:R-:W-:Y:S01]  /*3390*/  UMOV UR25, UR49 ;  /* 0x0000003100197c82 */ /* 0x000fe20008000000 */
[----:B------:R5:W-:Y:S01]  /*33a0*/  UTMALDG.5D [UR16], [UR6], desc[UR32] ;  /* 0x00002010060075b4 */ /* 0x000be20008021000 */
[----:B------:R-:W-:Y:S01]  /*33b0*/  UMOV UR28, UR52 ;  /* 0x00000034001c7c82 */ /* 0x000fe20008000000 */
[----:B------:R1:W-:Y:S01]  /*33c0*/  UTMALDG.5D [UR8], [UR6], desc[UR32] ;  /* 0x00002008060075b4 */ /* 0x0003e20008021000 */
[----:B------:R1:W-:Y:S01]  /*33d0*/  UTMALDG.5D [UR24], [UR6], desc[UR32] ;  /* 0x00002018060075b4 */ /* 0x0003e20008021000 */
[----:B----4-:R-:W-:Y:S01]  /*33e0*/  UIADD3 UR48, UPT, UPT, UR56, 0x20000, URZ ;  /* 0x0002000038307890 */ /* 0x010fe2000fffe0ff */
[----:B------:R-:W-:Y:S01]  /*33f0*/  UMOV UR50, 0x40 ;  /* 0x0000004000327882 */ /* 0x000fe20000000000 */
[----:B-----5:R-:W-:-:S07]  /*3400*/  UIADD3 UR16, UPT, UPT, UR56, 0x21000, URZ ;  /* 0x0002100038107890 */ /* 0x020fce000fffe0ff */
[----:B------:R4:W-:Y:S01]  /*3410*/  UTMALDG.5D [UR48], [UR6], desc[UR32] ;  /* 0x00002030060075b4 */ /* 0x0009e20008021000 */
[----:B------:R-:W-:Y:S01]  /*3420*/  UMOV UR18, 0x50 ;  /* 0x0000005000127882 */ /* 0x000fe20000000000 */
[----:B-1----:R-:W-:Y:S01]  /*3430*/  UIADD3 UR8, UPT, UPT, UR56, 0x22000, URZ ;  /* 0x0002200038087890 */ /* 0x002fe2000fffe0ff */
[----:B------:R4:W-:Y:S01]  /*3440*/  UTMALDG.5D [UR16], [UR6], desc[UR32] ;  /* 0x00002010060075b4 */ /* 0x0009e20008021000 */
[----:B------:R-:W-:-:S07]  /*3450*/  UMOV UR10, 0x60 ;  /* 0x00000060000a7882 */ /* 0x000fce0000000000 */
[----:B------:R4:W-:Y:S02]  /*3460*/  UTMALDG.5D [UR8], [UR6], desc[UR32] ;  /* 0x00002008060075b4 */ /* 0x0009e40008021000 */
[----:B----4-:R-:W-:Y:S01]  /*3470*/  NOP ;  /* 0x0000000000007918 */ /* 0x010fe20000000000 */
.L_x_74:
[----:B------:R-:W-:Y:S05]  /*3480*/  BSYNC.RECONVERGENT B0 ;  /* 0x0000000000007941 */ /* 0x000fea0003800200 */
.L_x_73:
[----:B------:R-:W-:Y:S05]  /*3490*/  BRA.U !UP1, `(.L_x_75) ;  /* 0x0000000109047547 */ /* 0x000fea000b800000 */
[----:B------:R-:W-:Y:S05]  /*34a0*/  BPT.TRAP 0x1 ;  /* 0x000000040000795c */ /* 0x000fea0000300000 */
.L_x_75:
[----:B------:R-:W4:Y:S02]  /*34b0*/  SYNCS.PHASECHK.TRANS64.TRYWAIT P5, [UR56+0x33848], R14 ;  /* 0x0338480eff0075a7 */ /* 0x000f2400080a1138 */
[----:B----4-:R-:W-:Y:S05]  /*34c0*/  @!P5 BRA `(.L_x_76) ;  /* 0x0000010800b4d947 */ /* 0x010fea0003800000 */
.L_x_270:
[----:B------:R-:W4:Y:S01]  /*34d0*/  LDCU UR5, c[0x0][0x424] ;  /* 0x00008480ff0577ac */ /* 0x000f220008000800 */
[----:B-1----:R-:W1:Y:S01]  /*34e0*/  LDC.64 R12, c[0x0][0x418] ;  /* 0x00010600ff0c7b82 */ /* 0x002e620000000a00 */
[----:B------:R-:W5:Y:S01]  /*34f0*/  LDCU UR6, c[0x0][0x428] ;  /* 0x00008500ff0677ac */ /* 0x000f620008000800 */
[----:B----4-:R-:W-:-:S04]  /*3500*/  UIMAD UR5, UR53, UR5, URZ ;  /* 0x00000005350572a4 */ /* 0x010fc8000f8e02ff */
[----:B-----5:R-:W-:-:S06]  /*3510*/  UIMAD UR5, UR54, UR6, UR5 ;  /* 0x00000006360572a4 */ /* 0x020fcc000f8e0205 */
[----:B------:R-:W-:-:S04]  /*3520*/  IADD3 R2, PT, PT, R2, UR5, RZ ;  /* 0x0000000502027c10 */ /* 0x000fc8000fffe0ff */
[C---:B------:R-:W-:Y:S01]  /*3530*/  IADD3 R8, PT, PT, R2.reuse, 0x1, RZ ;  /* 0x0000000102087810 */ /* 0x040fe20007ffe0ff */
[C-C-:B-1----:R-:W-:Y:S01]  /*3540*/  IMAD.WIDE.U32 R10, R2.reuse, 0x4, R12.reuse ;  /* 0x00000004020a7825 */ /* 0x142fe200078e000c */
[C---:B------:R-:W-:Y:S02]  /*3550*/  IADD3 R6, PT, PT, R2.reuse, 0x2, RZ ;  /* 0x0000000202067810 */ /* 0x040fe40007ffe0ff */
[----:B---3--:R-:W-:Y:S01]  /*3560*/  IADD3 R3, PT, PT, R2, 0x3, RZ ;  /* 0x0000000302037810 */ /* 0x008fe20007ffe0ff */
        /* <DEDUP_REMOVED lines=16> */
.L_x_77:
[----:B-1----:R-:W3:Y:S01]  /*3670*/  LDL R2, [R1+0x4] ;  /* 0x0000040001027983 */ /* 0x002ee20000100800 */
[----:B------:R-:W-:Y:S01]  /*3680*/  SYNCS.ARRIVE.TRANS64.A1T0 RZ, [UR56+0x33840], RZ ;  /* 0x033840ffffff79a7 */ /* 0x000fe20008100038 */
[----:B---3--:R-:W-:-:S13]  /*3690*/  ISETP.NE.AND P0, PT, R2, 0x1, PT ;  /* 0x000000010200780c */ /* 0x008fda0003f05270 */
[----:B------:R-:W-:Y:S05]  /*36a0*/  @!P0 EXIT ;  /* 0x000000000000894d */ /* 0x000fea0003800000 */
[----:B------:R-:W3:Y:S01]  /*36b0*/  LDL R2, [R1] ;  /* 0x0000000001027983 */ /* 0x000ee20000100800 */
[----:B------:R-:W1:Y:S01]  /*36c0*/  LDC.64 R24, c[0x0][0x400] ;  /* 0x00010000ff187b82 */ /* 0x000e620000000a00 */
[----:B------:R-:W-:Y:S01]  /*36d0*/  CS2R R16, SRZ ;  /* 0x0000000000107805 */ /* 0x000fe2000001ff00 */
[----:B------:R-:W-:Y:S01]  /*36e0*/  IMAD.MOV.U32 R15, RZ, RZ, RZ ;  /* 0x000000ffff0f7224 */ /* 0x000fe200078e00ff */
[----:B------:R-:W4:Y:S01]  /*36f0*/  LDCU.64 UR64, c[0x0][0x348] ;  /* 0x00006900ff4077ac */ /* 0x000f220008000a00 */
[----:B--2---:R-:W-:Y:S01]  /*3700*/  IMAD.MOV.U32 R14, RZ, RZ, 0x1 ;  /* 0x00000001ff0e7424 */ /* 0x004fe200078e00ff */
[----:B------:R-:W2:Y:S03]  /*3710*/  LDCU UR15, c[0x0][0x408] ;  /* 0x00008100ff0f77ac */ /* 0x000ea60008000800 */
[----:B------:R-:W1:Y:S01]  /*3720*/  LDC.64 R22, c[0x0][0x418] ;  /* 0x00010600ff167b82 */ /* 0x000e620000000a00 */
[----:B------:R-:W1:Y:S01]  /*3730*/  LDCU UR57, c[0x0][0x380] ;  /* 0x00007000ff3977ac */ /* 0x000e620008000800 */
[----:B------:R-:W1:Y:S01]  /*3740*/  LDCU UR23, c[0x0][0x420] ;  /* 0x00008400ff1777ac */ /* 0x000e620008000800 */
[----:B------:R-:W-:Y:S01]  /*3750*/  UMOV UR7, 0x1 ;  /* 0x0000000100077882 */ /* 0x000fe20000000000 */
[----:B------:R-:W-:Y:S01]  /*3760*/  UMOV UR52, URZ ;  /* 0x000000ff00347c82 */ /* 0x000fe20008000000 */
[----:B-1234-:R-:W-:-:S15]  /*3770*/  R2UR UR39, R2 ;  /* 0x00000000022772ca */ /* 0x01efde00000e0000 */
.L_x_96:
[----:B------:R-:W-:Y:S01]  /*3780*/  UIADD3 UR8, UPT, UPT, UR39, 0x1, URZ ;  /* 0x0000000127087890 */ /* 0x000fe2000fffe0ff */
[----:B-12---:R-:W2:Y:S01]  /*3790*/  LDL R2, [R1] ;  /* 0x0000000001027983 */ /* 0x006ea20000100800 */
[----:B------:R-:W-:Y:S01]  /*37a0*/  UIADD3 UR6, UPT, UPT, UR52, 0x1, URZ ;  /* 0x0000000134067890 */ /* 0x000fe2000fffe0ff */
[----:B------:R-:W-:Y:S01]  /*37b0*/  ISETP.NE.AND P0, PT, R18, RZ, PT ;  /* 0x000000ff1200720c */ /* 0x000fe20003f05270 */
[----:B------:R-:W-:Y:S01]  /*37c0*/  UISETP.NE.AND UP0, UPT, UR8, UR55, UPT ;  /* 0x000000370800728c */ /* 0x000fe2000bf05270 */
[----:B------:R-:W-:Y:S10]  /*37d0*/  BSSY.RECONVERGENT B0, `(.L_x_78) ;  /* 0x0000008000007945 */ /* 0x000ff40003800200 */
[----:B------:R-:W-:Y:S07]  /*37e0*/  @UP0 UIADD3 UR6, UPT, UPT, UR52, URZ, URZ ;  /* 0x000000ff34060290 */ /* 0x000fee000fffe0ff */
[----:B------:R-:W-:Y:S01]  /*37f0*/  UMOV UR52, UR6 ;  /* 0x0000000600347c82 */ /* 0x000fe20008000000 */
[----:B--2---:R-:W-:Y:S11]  /*3800*/  R2UR UR9, R2 ;  /* 0x00000000020972ca */ /* 0x004ff600000e0000 */
[----:B------:R-:W-:Y:S02]  /*3810*/  @!UPT UIADD3 URZ, UPT, UPT, URZ, URZ, URZ ;  /* 0x000000fffffff290 */ /* 0x000fe4000fffe0ff */
[----:B------:R-:W-:Y:S01]  /*3820*/  USEL UR39, UR9, UR8, !UP0 ;  /* 0x0000000809277287 */ /* 0x000fe2000c000000 */
[----:B------:R-:W-:Y:S11]  /*3830*/  @!P0 BRA `(.L_x_79) ;  /* 0x0000000000048947 */ /* 0x000ff60003800000 */
[----:B------:R-:W-:Y:S05]  /*3840*/  BPT.TRAP 0x1 ;  /* 0x000000040000795c */ /* 0x000fea0000300000 */
.L_x_79:
[----:B------:R-:W-:Y:S05]  /*3850*/  BSYNC.RECONVERGENT B0 ;  /* 0x0000000000007941 */ /* 0x000fea0003800200 */
.L_x_78:
[----:B------:R-:W-:Y:S01]  /*3860*/  ULEA UR49, UR7, UR56, 0x3 ;  /* 0x0000003807317291 */ /* 0x000fe2000f8e18ff */
[----:B------:R-:W-:Y:S02]  /*3870*/  SHF.L.U32 R2, R14, 0x1f, RZ ;  /* 0x0000001f0e027819 */ /* 0x000fe400000006ff */
[----:B------:R-:W-:Y:S06]  /*3880*/  ISETP.NE.AND P1, PT, R4, RZ, PT ;  /* 0x000000ff0400720c */ /* 0x000fec0003f25270 */
[----:B------:R-:W1:Y:S07]  /*3890*/  SYNCS.PHASECHK.TRANS64.TRYWAIT P0, [UR49+0x33810], R2 ;  /* 0x03381002ff0075a7 */ /* 0x000e6e0008001131 */
[----:B------:R-:W-:Y:S01]  /*38a0*/  @!P1 IMAD.MOV.U32 R3, RZ, RZ, 0x7000 ;  /* 0x00007000ff039424 */ /* 0x000fe200078e00ff */
[----:B-1----:R-:W-:Y:S06]  /*38b0*/  @!P0 BRA `(.L_x_80) ;  /* 0x0000010400d08947 */ /* 0x002fec0003800000 */
.L_x_272:
[----:B------:R-:W-:Y:S01]  /*38c0*/  ISETP.NE.AND P0, PT, R4, RZ, PT ;  /* 0x000000ff0400720c */ /* 0x000fe20003f05270 */
[----:B------:R-:W-:Y:S11]  /*38d0*/  BSSY.RECONVERGENT B0, `(.L_x_81) ;  /* 0x0000005000007945 */ /* 0x000ff60003800200 */
[----:B------:R-:W-:Y:S01]  /*38e0*/  @!UPT UIADD3 URZ, UPT, UPT, URZ, URZ, URZ ;  /* 0x000000fffffff290 */ /* 0x000fe2000fffe0ff */
[----:B------:R2:W-:Y:S01]  /*38f0*/  @!P0 SYNCS.ARRIVE.TRANS64 RZ, [UR49+0x33800], R3 ;  /* 0x03380003ffff89a7 */ /* 0x0005e20008000031 */
[----:B------:R-:W-:Y:S05]  /*3900*/  @!P4 BRA `(.L_x_82) ;  /* 0x000000000004c947 */ /* 0x000fea0003800000 */
[----:B------:R-:W-:Y:S05]  /*3910*/  BPT.TRAP 0x1 ;  /* 0x000000040000795c */ /* 0x000fea0000300000 */
.L_x_82:
[----:B------:R-:W-:Y:S05]  /*3920*/  BSYNC.RECONVERGENT B0 ;  /* 0x0000000000007941 */ /* 0x000fea0003800200 */
.L_x_81:
[----:B------:R-:W-:Y:S01]  /*3930*/  ISETP.EQ.OR P6, PT, R20, RZ, P0 ;  /* 0x000000ff1400720c */ /* 0x000fe200007c2670 */
[----:B------:R-:W-:Y:S11]  /*3940*/  BSSY.RECONVERGENT B0, `(.L_x_83) ;  /* 0x0000004000007945 */ /* 0x000ff60003800200 */
[----:B------:R-:W-:Y:S01]  /*3950*/  @!UPT UIADD3 URZ, UPT, UPT, URZ, URZ, URZ ;  /* 0x000000fffffff290 */ /* 0x000fe2000fffe0ff */
[----:B------:R-:W-:Y:S05]  /*3960*/  @P6 BRA `(.L_x_84) ;  /* 0x0000000000046947 */ /* 0x000fea0003800000 */
[----:B------:R-:W-:Y:S05]  /*3970*/  BPT.TRAP 0x1 ;  /* 0x000000040000795c */ /* 0x000fea0000300000 */
.L_x_84:
[----:B------:R-:W-:Y:S05]  /*3980*/  BSYNC.RECONVERGENT B0 ;  /* 0x0000000000007941 */ /* 0x000fea0003800200 */
.L_x_83:
[----:B------:R-:W-:Y:S02]  /*3990*/  UIADD3 UR58, UP0, UPT, UR64, 0x300, URZ ;  /* 0x00000300403a7890 */ /* 0x000fe4000ff1e0ff */
[----:B------:R-:W-:Y:S02]  /*39a0*/  UIMAD UR6, UR7, 0x7000, UR56 ;  /* 0x00007000070678a4 */ /* 0x000fe4000f8e0238 */
[----:B------:R-:W-:Y:S02]  /*39b0*/  UIADD3 UR49, UPT, UPT, UR49, 0x33800, URZ ;  /* 0x0003380031317890 */ /* 0x000fe4000fffe0ff */
[----:B------:R-:W-:Y:S02]  /*39c0*/  USHF.L.U32 UR51, UR39, 0x7, URZ ;  /* 0x0000000727337899 */ /* 0x000fe400080006ff */
[----:B------:R-:W-:Y:S02]  /*39d0*/  UIADD3.X UR59, UPT, UPT, URZ, UR65, URZ, UP0, !UPT ;  /* 0x00000041ff3b7290 */ /* 0x000fe400087fe4ff */
[----:B------:R-:W-:Y:S01]  /*39e0*/  UIADD3 UR48, UPT, UPT, UR6, 0xe000, URZ ;  /* 0x0000e00006307890 */ /* 0x000fe2000fffe0ff */
[----:B------:R-:W-:Y:S01]  /*39f0*/  UMOV UR60, 0x0 ;  /* 0x00000000003c7882 */ /* 0x000fe20000000000 */
[----:B------:R-:W-:Y:S01]  /*3a00*/  UMOV UR61, 0x10000000 ;  /* 0x10000000003d7882 */ /* 0x000fe20000000000 */
[----:B------:R-:W-:Y:S01]  /*3a10*/  UMOV UR50, URZ ;  /* 0x000000ff00327c82 */ /* 0x000fe20008000000 */
[----:B------:R-:W-:Y:S01]  /*3a20*/  UIADD3 UR40, UPT, UPT, UR6, 0xf000, URZ ;  /* 0x0000f00006287890 */ /* 0x000fe2000fffe0ff */
[----:B------:R-:W-:Y:S01]  /*3a30*/  UMOV UR42, 0x10 ;  /* 0x00000010002a7882 */ /* 0x000fe20000000000 */
[----:B------:R-:W-:Y:S03]  /*3a40*/  UMOV UR44, UR52 ;  /* 0x00000034002c7c82 */ /* 0x000fe60008000000 */
[----:B------:R-:W-:Y:S01]  /*3a50*/  UTMALDG.5D [UR48], [UR58], desc[UR60] ;  /* 0x00003c303a0075b4 */ /* 0x000fe20008021000 */
[----:B------:R-:W-:Y:S01]  /*3a60*/  UMOV UR45, UR53 ;  /* 0x00000035002d7c82 */ /* 0x000fe20008000000 */
[----:B------:R-:W-:Y:S01]  /*3a70*/  UMOV UR46, UR54 ;  /* 0x00000036002e7c82 */ /* 0x000fe20008000000 */
[----:B------:R-:W-:Y:S01]  /*3a80*/  UMOV UR41, UR49 ;  /* 0x0000003100297c82 */ /* 0x000fe20008000000 */
[----:B------:R-:W-:Y:S01]  /*3a90*/  UMOV UR43, UR51 ;  /* 0x00000033002b7c82 */ /* 0x000fe20008000000 */
[----:B------:R-:W-:Y:S01]  /*3aa0*/  UIADD3 UR8, UPT, UPT, UR6, 0x10000, URZ ;  /* 0x0001000006087890 */ /* 0x000fe2000fffe0ff */
[----:B------:R-:W-:Y:S01]  /*3ab0*/  UMOV UR10, 0x20 ;  /* 0x00000020000a7882 */ /* 0x000fe20000000000 */
[----:B------:R-:W-:Y:S01]  /*3ac0*/  UTMALDG.5D [UR40], [UR58], desc[UR60] ;  /* 0x00003c283a0075b4 */ /* 0x000fe20008021000 */
[----:B------:R-:W-:Y:S01]  /*3ad0*/  UMOV UR12, UR52 ;  /* 0x00000034000c7c82 */ /* 0x000fe20008000000 */
[----:B------:R-:W-:Y:S01]  /*3ae0*/  UMOV UR13, UR53 ;  /* 0x00000035000d7c82 */ /* 0x000fe20008000000 */
[----:B------:R-:W-:Y:S01]  /*3af0*/  UMOV UR14, UR54 ;  /* 0x00000036000e7c82 */ /* 0x000fe20008000000 */
[----:B------:R-:W-:Y:S01]  /*3b00*/  UMOV UR9, UR49 ;  /* 0x0000003100097c82 */ /* 0x000fe20008000000 */
[----:B------:R-:W-:Y:S01]  /*3b10*/  UMOV UR11, UR51 ;  /* 0x00000033000b7c82 */ /* 0x000fe20008000000 */
[----:B------:R-:W-:Y:S01]  /*3b20*/  UIADD3 UR32, UPT, UPT, UR6, 0x11000, URZ ;  /* 0x0001100006207890 */ /* 0x000fe2000fffe0ff */
[----:B------:R3:W-:Y:S01]  /*3b30*/  UTMALDG.5D [UR8], [UR58], desc[UR60] ;  /* 0x00003c083a0075b4 */ /* 0x0007e20008021000 */
[----:B------:R-:W-:Y:S01]  /*3b40*/  UMOV UR34, 0x30 ;  /* 0x0000003000227882 */ /* 0x000fe20000000000 */
        /* <DEDUP_REMOVED lines=21> */
[----:B------:R-:W-:Y:S01]  /*3ca0*/  UISETP.NE.AND UP1, UPT, UR47, 0x1, UPT ;  /* 0x000000012f00788c */ /* 0x000fe2000bf25270 */
[----:B------:R4:W-:Y:S01]  /*3cb0*/  UTMALDG.5D [UR16], [UR58], desc[UR60] ;  /* 0x00003c103a0075b4 */ /* 0x0009e20008021000 */
[----:B------:R-:W-:Y:S02]  /*3cc0*/  UIADD3 UR31, UPT, UPT, UR7, 0x1, URZ ;  /* 0x00000001071f7890 */ /* 0x000fe4000fffe0ff */
[----:B---3--:R-:W-:Y:S01]  /*3cd0*/  UIADD3 UR8, UPT, UPT, UR6, 0x14000, URZ ;  /* 0x0001400006087890 */ /* 0x008fe2000fffe0ff */
[----:B------:R-:W-:Y:S08]  /*3ce0*/  UMOV UR10, 0x60 ;  /* 0x00000060000a7882 */ /* 0x000ff00000000000 */
[----:B------:R4:W-:Y:S02]  /*3cf0*/  UTMALDG.5D [UR8], [UR58], desc[UR60] ;  /* 0x00003c083a0075b4 */ /* 0x0009e40008021000 */
[----:B----4-:R-:W-:Y:S05]  /*3d00*/  BRA.U !UP1, `(.L_x_85) ;  /* 0x0000000109047547 */ /* 0x010fea000b800000 */
[----:B------:R-:W-:Y:S05]  /*3d10*/  BPT.TRAP 0x1 ;  /* 0x000000040000795c */ /* 0x000fea0000300000 */
.L_x_85:
[----:B-1----:R-:W-:Y:S04]  /*3d20*/  SHF.L.U32 R2, R16, 0x1f, RZ ;  /* 0x0000001f10027819 */ /* 0x002fe800000006ff */
[----:B------:R-:W1:Y:S02]  /*3d30*/  SYNCS.PHASECHK.TRANS64.TRYWAIT P0, [UR56+0x33838], R2 ;  /* 0x03383802ff0075a7 */ /* 0x000e640008001138 */
[----:B-1----:R-:W-:Y:S05]  /*3d40*/  @!P0 BRA `(.L_x_86) ;  /* 0x0000010000c48947 */ /* 0x002fea0003800000 */
.L_x_274:
[----:B------:R-:W-:Y:S02]  /*3d50*/  USHF.L.U32 UR27, UR39, 0x7, URZ ;  /* 0x00000007271b7899 */ /* 0x000fe400080006ff */
[----:B------:R-:W-:Y:S04]  /*3d60*/  UIMAD UR6, UR52, UR15, UR4 ;  /* 0x0000000f340672a4 */ /* 0x000fe8000f8e0204 */
[----:B-1----:R-:W-:Y:S04]  /*3d70*/  VIADD R2, R19, UR27 ;  /* 0x0000001b13027c36 */ /* 0x002fe80008000000 */
[C---:B--2---:R-:W-:Y:S01]  /*3d80*/  VIADD R3, R2.reuse, UR6 ;  /* 0x0000000602037c36 */ /* 0x044fe20008000000 */
[C---:B------:R-:W-:Y:S01]  /*3d90*/  ISETP.GE.AND P3, PT, R2.reuse, UR57, PT ;  /* 0x0000003902007c0c */ /* 0x040fe2000bf66270 */
[----:B------:R-:W-:Y:S02]  /*3da0*/  VIADD R7, R2, 0x1 ;  /* 0x0000000102077836 */ /* 0x000fe40000000000 */
[C---:B------:R-:W-:Y:S01]  /*3db0*/  VIADD R6, R3.reuse, 0x1 ;  /* 0x0000000103067836 */ /* 0x040fe20000000000 */
[CC--:B------:R-:W-:Y:S01]  /*3dc0*/  LEA R12, P0, R3.reuse, R24.reuse, 0x2 ;  /* 0x00000018030c7211 */ /* 0x0c0fe200078010ff */
[----:B------:R-:W-:Y:S01]  /*3dd0*/  VIADD R5, R3, 0x2 ;  /* 0x0000000203057836 */ /* 0x000fe20000000000 */
[----:B------:R-:W-:Y:S02]  /*3de0*/  ISETP.GE.AND P2, PT, R7, UR57, PT ;  /* 0x0000003907007c0c */ /* 0x000fe4000bf46270 */
[CC--:B------:R-:W-:Y:S01]  /*3df0*/  LEA.HI.X R13, R3.reuse, R25.reuse, RZ, 0x2, P0 ;  /* 0x00000019030d7211 */ /* 0x0c0fe200000f14ff */
[----:B------:R-:W-:Y:S01]  /*3e00*/  VIADD R3, R3, 0x3 ;  /* 0x0000000303037836 */ /* 0x000fe20000000000 */
[CC--:B------:R-:W-:Y:S02]  /*3e10*/  LEA R10, P1, R6.reuse, R24.reuse, 0x2 ;  /* 0x00000018060a7211 */ /* 0x0c0fe400078210ff */
[CC--:B------:R-:W-:Y:S01]  /*3e20*/  LEA R8, P0, R5.reuse, R24.reuse, 0x2 ;  /* 0x0000001805087211 */ /* 0x0c0fe200078010ff */
[----:B------:R-:W-:Y:S01]  /*3e30*/  @!PT LDS RZ, [RZ] ;  /* 0x00000000fffff984 */ /* 0x000fe20000000800 */
[----:B------:R-:W-:Y:S01]  /*3e40*/  @!PT LDS RZ, [RZ] ;  /* 0x00000000fffff984 */ /* 0x000fe20000000800 */
[----:B------:R-:W-:Y:S01]  /*3e50*/  @!PT LDS RZ, [RZ] ;  /* 0x00000000fffff984 */ /* 0x000fe20000000800 */
[----:B------:R1:W-:Y:S01]  /*3e60*/  LDGSTS.E.LTC128B [R0+0x33000], desc[UR62][R12.64], !P3 ;  /* 0x330000000c007fae */ /* 0x0003e2000d9a123e */
[-C--:B------:R-:W-:Y:S02]  /*3e70*/  LEA.HI.X R11, R6, R25.reuse, RZ, 0x2, P1 ;  /* 0x00000019060b7211 */ /* 0x080fe400008f14ff */
[-C--:B------:R-:W-:Y:S01]  /*3e80*/  LEA.HI.X R9, R5, R25.reuse, RZ, 0x2, P0 ;  /* 0x0000001905097211 */ /* 0x080fe200000f14ff */
[C---:B------:R-:W-:Y:S01]  /*3e90*/  VIADD R5, R2.reuse, 0x2 ;  /* 0x0000000202057836 */ /* 0x040fe20000000000 */
[C---:B------:R-:W-:Y:S01]  /*3ea0*/  LEA R6, P0, R3.reuse, R24, 0x2 ;  /* 0x0000001803067211 */ /* 0x040fe200078010ff */
[----:B------:R1:W-:Y:S03]  /*3eb0*/  LDGSTS.E.LTC128B [R0+0x33004], desc[UR62][R10.64], !P2 ;  /* 0x330040000a007fae */ /* 0x0003e6000d1a123e */
[----:B------:R-:W-:Y:S01]  /*3ec0*/  LEA.HI.X R7, R3, R25, RZ, 0x2, P0 ;  /* 0x0000001903077211 */ /* 0x000fe200000f14ff */
[----:B------:R-:W-:Y:S01]  /*3ed0*/  VIADD R3, R2, 0x3 ;  /* 0x0000000302037836 */ /* 0x000fe20000000000 */
[----:B------:R-:W-:Y:S04]  /*3ee0*/  ISETP.GE.AND P1, PT, R5, UR57, PT ;  /* 0x0000003905007c0c */ /* 0x000fe8000bf26270 */
[----:B------:R-:W-:Y:S09]  /*3ef0*/  ISETP.GE.AND P0, PT, R3, UR57, PT ;  /* 0x0000003903007c0c */ /* 0x000ff2000bf06270 */
        /* <DEDUP_REMOVED lines=8> */
.L_x_87:
[----:B------:R-:W-:Y:S01]  /*3f80*/  SYNCS.ARRIVE.TRANS64.A1T0 RZ, [UR56+0x33830], RZ ;  /* 0x033830ffffff79a7 */ /* 0x000fe20008100038 */
[----:B------:R-:W-:Y:S05]  /*3f90*/  BRA.U !UP2, `(.L_x_88) ;  /* 0x000000010a047547 */ /* 0x000fea000b800000 */
[----:B------:R-:W-:Y:S05]  /*3fa0*/  BPT.TRAP 0x1 ;  /* 0x000000040000795c */ /* 0x000fea0000300000 */
.L_x_88:
[----:B------:R-:W-:Y:S02]  /*3fb0*/  ISETP.NE.AND P5, PT, R4, RZ, PT ;  /* 0x000000ff0400720c */ /* 0x000fe40003fa5270 */
[----:B------:R-:W-:Y:S11]  /*3fc0*/  SHF.L.U32 R3, R15, 0x1f, RZ ;  /* 0x0000001f0f037819 */ /* 0x000ff600000006ff */
[----:B------:R-:W-:Y:S01]  /*3fd0*/  @!P5 IMAD.MOV.U32 R5, RZ, RZ, 0x7000 ;  /* 0x00007000ff05d424 */ /* 0x000fe200078e00ff */
[----:B------:R-:W2:Y:S02]  /*3fe0*/  SYNCS.PHASECHK.TRANS64.TRYWAIT P5, [UR56+0x33828], R3 ;  /* 0x03382803ff0075a7 */ /* 0x000ea400080a1138 */
[----:B--2---:R-:W-:Y:S05]  /*3ff0*/  @!P5 BRA `(.L_x_89) ;  /* 0x000001000030d947 */ /* 0x004fea0003800000 */
.L_x_276:
[----:B------:R-:W-:Y:S11]  /*4000*/  ISETP.NE.AND P5, PT, R4, RZ, PT ;  /* 0x000000ff0400720c */ /* 0x000ff60003fa5270 */
[----:B------:R-:W-:Y:S02]  /*4010*/  @!UPT UIADD3 URZ, UPT, UPT, URZ, URZ, URZ ;  /* 0x000000fffffff290 */ /* 0x000fe4000fffe0ff */
[----:B------:R2:W-:Y:S01]  /*4020*/  @!P5 SYNCS.ARRIVE.TRANS64 RZ, [UR56+0x33820], R5 ;  /* 0x03382005ffffd9a7 */ /* 0x0005e20008000038 */
[----:B------:R-:W-:Y:S05]  /*4030*/  BRA.U !UP3, `(.L_x_90) ;  /* 0x000000010b047547 */ /* 0x000fea000b800000 */
[----:B------:R-:W-:Y:S05]  /*4040*/  BPT.TRAP 0x1 ;  /* 0x000000040000795c */ /* 0x000fea0000300000 */
.L_x_90:
[----:B------:R-:W-:Y:S04]  /*4050*/  BSSY.RECONVERGENT B0, `(.L_x_91) ;  /* 0x0000003000007945 */ /* 0x000fe80003800200 */
[----:B------:R-:W-:Y:S05]  /*4060*/  @P6 BRA `(.L_x_92) ;  /* 0x0000000000046947 */ /* 0x000fea0003800000 */
[----:B------:R-:W-:Y:S05]  /*4070*/  BPT.TRAP 0x1 ;  /* 0x000000040000795c */ /* 0x000fea0000300000 */
.L_x_92:
[----:B------:R-:W-:Y:S05]  /*4080*/  BSYNC.RECONVERGENT B0 ;  /* 0x0000000000007941 */ /* 0x000fea0003800200 */
.L_x_91:
[----:B------:R-:W-:Y:S02]  /*4090*/  UIADD3 UR6, UP0, UPT, UR64, 0x400, URZ ;  /* 0x0000040040067890 */ /* 0x000fe4000ff1e0ff */
[----:B------:R-:W-:Y:S02]  /*40a0*/  UIADD3 UR25, UPT, UPT, UR56, 0x33820, URZ ;  /* 0x0003382038197890 */ /* 0x000fe4000fffe0ff */
[----:B------:R-:W-:Y:S02]  /*40b0*/  UIADD3 UR24, UPT, UPT, UR56, 0x1c000, URZ ;  /* 0x0001c00038187890 */ /* 0x000fe4000fffe0ff */
[----:B------:R-:W-:Y:S01]  /*40c0*/  UIADD3.X UR7, UPT, UPT, URZ, UR65, URZ, UP0, !UPT ;  /* 0x00000041ff077290 */ /* 0x000fe200087fe4ff */
[----:B------:R-:W-:Y:S01]  /*40d0*/  UMOV UR40, 0x0 ;  /* 0x0000000000287882 */ /* 0x000fe20000000000 */
[----:B------:R-:W-:Y:S01]  /*40e0*/  UMOV UR41, 0x10000000 ;  /* 0x1000000000297882 */ /* 0x000fe20000000000 */
[----:B------:R-:W-:Y:S01]  /*40f0*/  UMOV UR26, URZ ;  /* 0x000000ff001a7c82 */ /* 0x000fe20008000000 */
[----:B------:R-:W-:Y:S01]  /*4100*/  UMOV UR28, UR52 ;  /* 0x00000034001c7c82 */ /* 0x000fe20008000000 */
[----:B------:R-:W-:Y:S01]  /*4110*/  UMOV UR29, UR53 ;  /* 0x00000035001d7c82 */ /* 0x000fe20008000000 */
[----:B------:R-:W-:Y:S01]  /*4120*/  UMOV UR30, UR54 ;  /* 0x00000036001e7c82 */ /* 0x000fe20008000000 */
[----:B------:R-:W-:Y:S02]  /*4130*/  UIADD3 UR16, UPT, UPT, UR56, 0x1d000, URZ ;  /* 0x0001d00038107890 */ /* 0x000fe4000fffe0ff */
        /* <DEDUP_REMOVED lines=22> */
[----:B------:R-:W-:Y:S02]  /*42a0*/  UMOV UR33, UR25 ;  /* 0x0000001900217c82 */ /* 0x000fe40008000000 */
[----:B------:R1:W-:Y:S01]  /*42b0*/  UTMALDG.5D [UR32], [UR6], desc[UR40] ;  /* 0x00002820060075b4 */ /* 0x0003e20008021000 */
[----:B---3--:R-:W-:Y:S01]  /*42c0*/  UIADD3 UR24, UPT, UPT, UR56, 0x20000, URZ ;  /* 0x0002000038187890 */ /* 0x008fe2000fffe0ff */
[----:B------:R-:W-:Y:S01]  /*42d0*/  UMOV UR26, 0x40 ;  /* 0x00000040001a7882 */ /* 0x000fe20000000000 */
[----:B----4-:R-:W-:Y:S07]  /*42e0*/  UIADD3 UR16, UPT, UPT, UR56, 0x21000, URZ ;  /* 0x0002100038107890 */ /* 0x010fee000fffe0ff */
[----:B------:R1:W-:Y:S01]  /*42f0*/  UTMALDG.5D [UR24], [UR6], desc[UR40] ;  /* 0x00002818060075b4 */ /* 0x0003e20008021000 */
[----:B------:R-:W-:Y:S01]  /*4300*/  UMOV UR18, 0x50 ;  /* 0x0000005000127882 */ /* 0x000fe20000000000 */
[----:B-----5:R-:W-:Y:S01]  /*4310*/  UIADD3 UR8, UPT, UPT, UR56, 0x22000, URZ ;  /* 0x0002200038087890 */ /* 0x020fe2000fffe0ff */
[----:B------:R1:W-:Y:S01]  /*4320*/  UTMALDG.5D [UR16], [UR6], desc[UR40] ;  /* 0x00002810060075b4 */ /* 0x0003e20008021000 */
[----:B------:R-:W-:Y:S07]  /*4330*/  UMOV UR10, 0x60 ;  /* 0x00000060000a7882 */ /* 0x000fee0000000000 */
[----:B------:R1:W-:Y:S02]  /*4340*/  UTMALDG.5D [UR8], [UR6], desc[UR40] ;  /* 0x00002808060075b4 */ /* 0x0003e40008021000 */
[----:B-1----:R-:W-:Y:S05]  /*4350*/  BRA.U !UP1, `(.L_x_93) ;  /* 0x0000000109047547 */ /* 0x002fea000b800000 */
[----:B------:R-:W-:Y:S05]  /*4360*/  BPT.TRAP 0x1 ;  /* 0x000000040000795c */ /* 0x000fea0000300000 */
.L_x_93:
[----:B------:R-:W-:Y:S04]  /*4370*/  SHF.L.U32 R3, R17, 0x1f, RZ ;  /* 0x0000001f11037819 */ /* 0x000fe800000006ff */
[----:B------:R-:W1:Y:S02]  /*4380*/  SYNCS.PHASECHK.TRANS64.TRYWAIT P5, [UR56+0x33848], R3 ;  /* 0x03384803ff0075a7 */ /* 0x000e6400080a1138 */
[----:B-1----:R-:W-:Y:S05]  /*4390*/  @!P5 BRA `(.L_x_94) ;  /* 0x000000fc0060d947 */ /* 0x002fea0003800000 */
.L_x_278:
[----:B------:R-:W-:Y:S06]  /*43a0*/  UIMAD UR6, UR52, UR23, UR5 ;  /* 0x00000017340672a4 */ /* 0x000fec000f8e0205 */
[----:B------:R-:W-:Y:S04]  /*43b0*/  VIADD R2, R2, UR6 ;  /* 0x0000000602027c36 */ /* 0x000fe80008000000 */
[C---:B-1----:R-:W-:Y:S01]  /*43c0*/  VIADD R3, R2.reuse, 0x1 ;  /* 0x0000000102037836 */ /* 0x042fe20000000000 */
[CC--:B------:R-:W-:Y:S04]  /*43d0*/  LEA R10, P5, R2.reuse, R22.reuse, 0x2 ;  /* 0x00000016020a7211 */ /* 0x0c0fe800078a10ff */
[CC--:B------:R-:W-:Y:S02]  /*43e0*/  LEA.HI.X R11, R2.reuse, R23.reuse, RZ, 0x2, P5 ;  /* 0x00000017020b7211 */ /* 0x0c0fe400028f14ff */
[CC--:B------:R-:W-:Y:S03]  /*43f0*/  LEA R8, P5, R3.reuse, R22.reuse, 0x2 ;  /* 0x0000001603087211 */ /* 0x0c0fe600078a10ff */
[----:B------:R-:W-:Y:S01]  /*4400*/  @!PT LDS RZ, [RZ] ;  /* 0x00000000fffff984 */ /* 0x000fe20000000800 */
[----:B------:R-:W-:Y:S01]  /*4410*/  @!PT LDS RZ, [RZ] ;  /* 0x00000000fffff984 */ /* 0x000fe20000000800 */
[----:B------:R-:W-:Y:S01]  /*4420*/  @!PT LDS RZ, [RZ] ;  /* 0x00000000fffff984 */ /* 0x000fe20000000800 */
[----:B------:R1:W-:Y:S01]  /*4430*/  LDGSTS.E.LTC128B [R0+0x33200], desc[UR62][R10.64], !P3 ;  /* 0x332000000a007fae */ /* 0x0003e2000d9a123e */
[-C--:B------:R-:W-:Y:S01]  /*4440*/  LEA.HI.X R9, R3, R23.reuse, RZ, 0x2, P5 ;  /* 0x0000001703097211 */ /* 0x080fe200028f14ff */
[C---:B------:R-:W-:Y:S04]  /*4450*/  VIADD R3, R2.reuse, 0x2 ;  /* 0x0000000202037836 */ /* 0x040fe80000000000 */
[----:B------:R1:W-:Y:S01]  /*4460*/  LDGSTS.E.LTC128B [R0+0x33204], desc[UR62][R8.64], !P2 ;  /* 0x3320400008007fae */ /* 0x0003e2000d1a123e */
[CC--:B------:R-:W-:Y:S04]  /*4470*/  LEA R6, P5, R3.reuse, R22.reuse, 0x2 ;  /* 0x0000001603067211 */ /* 0x0c0fe800078a10ff */
[-C--:B------:R-:W-:Y:S01]  /*4480*/  LEA.HI.X R7, R3, R23.reuse, RZ, 0x2, P5 ;  /* 0x0000001703077211 */ /* 0x080fe200028f14ff */
[----:B------:R-:W-:Y:S04]  /*4490*/  VIADD R3, R2, 0x3 ;  /* 0x0000000302037836 */ /* 0x000fe80000000000 */
[----:B------:R1:W-:Y:S01]  /*44a0*/  LDGSTS.E.LTC128B [R0+0x33208], desc[UR62][R6.64], !P1 ;  /* 0x3320800006007fae */ /* 0x0003e2000c9a123e */
[C---:B------:R-:W-:Y:S04]  /*44b0*/  LEA R2, P5, R3.reuse, R22, 0x2 ;  /* 0x0000001603027211 */ /* 0x040fe800078a10ff */
[----:B------:R-:W-:Y:S05]  /*44c0*/  LEA.HI.X R3, R3, R23, RZ, 0x2, P5 ;  /* 0x0000001703037211 */ /* 0x000fea00028f14ff */
[----:B------:R1:W-:Y:S01]  /*44d0*/  LDGSTS.E.LTC128B [R0+0x3320c], desc[UR62][R2.64], !P0 ;  /* 0x3320c00002007fae */ /* 0x0003e2000c1a123e */
[----:B------:R-:W-:Y:S01]  /*44e0*/  NOP ;  /* 0x0000000000007918 */ /* 0x000fe20000000000 */
[----:B------:R-:W-:Y:S02]  /*44f0*/  SYNCS.ARRIVE.TRANS64.RED.A0T1 RZ, [UR56+0x33840], RZ ;  /* 0x033840ffffff79a7 */ /* 0x000fe40008200438 */
[----:B------:R-:W-:Y:S01]  /*4500*/  ARRIVES.LDGSTSBAR.64.TRANSCNT [UR56+0x33840] ;  /* 0x03384000ff0079b0 */ /* 0x000fe20008002a38 */
[----:B------:R-:W-:Y:S01]  /*4510*/  NOP ;  /* 0x0000000000007918 */ /* 0x000fe20000000000 */
[----:B------:R-:W-:Y:S05]  /*4520*/  BRA.U !UP1, `(.L_x_95) ;  /* 0x0000000109047547 */ /* 0x000fea000b800000 */
[----:B------:R-:W-:Y:S05]  /*4530*/  BPT.TRAP 0x1 ;  /* 0x000000040000795c */ /* 0x000fea0000300000 */
.L_x_95:
[----:B------:R-:W-:Y:S01]  /*4540*/  LOP3.LUT R17, R17, 0x1, RZ, 0x3c, !PT ;  /* 0x0000000111117812 */ /* 0x000fe200078e3cff */
[----:B------:R-:W-:Y:S01]  /*4550*/  SYNCS.ARRIVE.TRANS64.A1T0 RZ, [UR56+0x33840], RZ ;  /* 0x033840ffffff79a7 */ /* 0x000fe20008100038 */
[----:B-1----:R-:W3:Y:S01]  /*4560*/  LDL.LU R2, [R1+0x4] ;  /* 0x0000040001027983 */ /* 0x002ee20000300800 */
[----:B------:R-:W-:Y:S01]  /*4570*/  LOP3.LUT R16, R16, 0x1, RZ, 0x3c, !PT ;  /* 0x0000000110107812 */ /* 0x000fe200078e3cff */
[----:B------:R-:W-:Y:S01]  /*4580*/  UISETP.NE.AND UP0, UPT, UR31, 0x2, UPT ;  /* 0x000000021f00788c */ /* 0x000fe2000bf05270 */
[----:B------:R-:W-:Y:S03]  /*4590*/  LOP3.LUT R15, R15, 0x1, RZ, 0x3c, !PT ;  /* 0x000000010f0f7812 */ /* 0x000fe600078e3cff */
[----:B------:R-:W-:Y:S02]  /*45a0*/  USEL UR6, URZ, 0x1, UP0 ;  /* 0x00000001ff067887 */ /* 0x000fe40008000000 */
[----:B------:R-:W-:Y:S04]  /*45b0*/  USEL UR7, UR31, URZ, UP0 ;  /* 0x000000ff1f077287 */ /* 0x000fe80008000000 */
[----:B------:R-:W-:Y:S02]  /*45c0*/  LOP3.LUT R14, R14, UR6, RZ, 0x3c, !PT ;  /* 0x000000060e0e7c12 */ /* 0x000fe4000f8e3cff */
[C---:B---3--:R-:W-:Y:S01]  /*45d0*/  ISETP.GT.U32.AND P0, PT, R2.reuse, 0x2, PT ;  /* 0x000000020200780c */ /* 0x048fe20003f04070 */
[----:B------:R-:W-:Y:S05]  /*45e0*/  VIADD R2, R2, 0xffffffff ;  /* 0xffffffff02027836 */ /* 0x000fea0000000000 */
[----:B------:R1:W-:Y:S07]  /*45f0*/  STL [R1+0x4], R2 ;  /* 0x0000040201007387 */ /* 0x0003ee0000100800 */
[----:B------:R-:W-:Y:S05]  /*4600*/  @P0 BRA `(.L_x_96) ;  /* 0xfffffff0005c0947 */ /* 0x000fea000383ffff */
[----:B------:R-:W-:Y:S05]  /*4610*/  EXIT ;  /* 0x000000000000794d */ /* 0x000fea0003800000 */
.L_x_328:
[----:B------:R-:W-:-:S08]  /*4620*/  NOP ;  /* 0x0000000000007918 */ /* 0x000fd00000000000 */
[----:B------:R-:W1:-:S00]  /*4630*/  USETMAXREG.DEALLOC.CTAPOOL 0x60 ;  /* 0x00000060000079c8 */ /* 0x000e4000080e0500 */
[----:B------:R-:W2:Y:S01]  /*4640*/  S2UR UR24, SR_CgaCtaId ;  /* 0x00000000001879c3 */ /* 0x000ea20000008800 */
[----:B------:R-:W-:Y:S01]  /*4650*/  UMOV UR4, 0x40 ;  /* 0x0000004000047882 */ /* 0x000fe20000000000 */
[----:B------:R-:W-:Y:S01]  /*4660*/  NOP ;  /* 0x0000000000007918 */ /* 0x000fe20000000000 */
[----:B--2---:R-:W-:-:S03]  /*4670*/  ULEA UR5, UR24, UR4, 0x18 ;  /* 0x0000000418057291 */ /* 0x004fc6000f8ec0ff */
[----:B------:R-:W-:Y:S02]  /*4680*/  UMOV UR4, 0x400 ;  /* 0x0000040000047882 */ /* 0x000fe40000000000 */
[----:B------:R-:W-:-:S04]  /*4690*/  ULEA UR24, UR24, UR4, 0x18 ;  /* 0x0000000418187291 */ /* 0x000fc8000f8ec0ff */
[----:B-1----:R-:W1:Y:S02]  /*46a0*/  LDS.U8 R0, [UR5+0x1c] ;  /* 0x00001c05ff007984 */ /* 0x002e640008000000 */
[----:B-1----:R-:W-:-:S13]  /*46b0*/  ISETP.NE.AND P0, PT, R0, RZ, PT ;  /* 0x000000ff0000720c */ /* 0x002fda0003f05270 */
[----:B------:R-:W-:Y:S05]  /*46c0*/  @P0 BRA `(.L_x_97) ;  /* 0x0000000000580947 */ /* 0x000fea0003800000 */
[----:B------:R-:W-:-:S13]  /*46d0*/  ELECT P0, URZ, PT ;  /* 0x0000000000ff782f */ /* 0x000fda0003800000 */
[----:B------:R-:W-:Y:S05]  /*46e0*/  @!P0 BRA `(.L_x_98) ;  /* 0x00000000005c8947 */ /* 0x000fea0003800000 */
[----:B------:R-:W-:Y:S01]  /*46f0*/  UMOV UR4, 0x10 ;  /* 0x0000001000047882 */ /* 0x000fe20000000000 */
[----:B------:R-:W-:Y:S01]  /*4700*/  HFMA2 R2, -RZ, RZ, 0, 5.9604644775390625e-08 ;  /* 0x00000001ff027431 */ /* 0x000fe200000001ff */
[----:B------:R-:W-:-:S03]  /*4710*/  MOV R3, 0xffff ;  /* 0x0000ffff00037802 */ /* 0x000fc60000000f00 */
[----:B------:R-:W-:Y:S04]  /*4720*/  DEPBAR.LE SB1, 0x36 ;  /* 0x00009d800000791a */ /* 0x000fe80000000000 */
[----:B------:R-:W1:Y:S02]  /*4730*/  UTCATOMSWS.FIND_AND_SET.ALIGN UP0, UR4, UR4 ;  /* 0x00000004000475e3 */ /* 0x000e640008000800 */
[----:B-1----:R-:W-:Y:S01]  /*4740*/  MOV R0, UR4 ;  /* 0x0000000400007c02 */ /* 0x002fe20008000f00 */
[----:B------:R-:W-:Y:S06]  /*4750*/  BRA.U UP0, `(.L_x_99) ;  /* 0x0000000100187547 */ /* 0x000fec000b800000 */
.L_x_100:
[----:B------:R-:W-:Y:S05]  /*4760*/  NANOSLEEP 0x64 ;  /* 0x000000640000795d */ /* 0x000fea0003800000 */
[----:B------:R-:W-:-:S05]  /*4770*/  UMOV UR4, 0x10 ;  /* 0x0000001000047882 */ /* 0x000fca0000000000 */
[----:B------:R-:W-:Y:S04]  /*4780*/  DEPBAR.LE SB1, 0x36 ;  /* 0x00009d800000791a */ /* 0x000fe80000000000 */
[----:B------:R-:W1:Y:S02]  /*4790*/  UTCATOMSWS.FIND_AND_SET.ALIGN UP0, UR4, UR4 ;  /* 0x00000004000475e3 */ /* 0x000e640008000800 */
[----:B-1----:R-:W-:Y:S01]  /*47a0*/  MOV R0, UR4 ;  /* 0x0000000400007c02 */ /* 0x002fe20008000f00 */
[----:B------:R-:W-:Y:S05]  /*47b0*/  BRA.U !UP0, `(.L_x_100) ;  /* 0xfffffffd08e87547 */ /* 0x000fea000b83ffff */
.L_x_99:
[-C--:B------:R-:W-:Y:S02]  /*47c0*/  SHF.L.U32 R3, R3, R0.reuse, RZ ;  /* 0x0000000003037219 */ /* 0x080fe400000006ff */
[----:B------:R-:W-:Y:S01]  /*47d0*/  SHF.L.U32 R2, R2, R0, RZ ;  /* 0x0000000002027219 */ /* 0x000fe200000006ff */
[----:B------:R-:W-:Y:S02]  /*47e0*/  IMAD.SHL.U32 R0, R0, 0x20, RZ ;  /* 0x0000002000007824 */ /* 0x000fe400078e00ff */
[----:B------:R1:W-:Y:S04]  /*47f0*/  ATOMS.OR RZ, [UR5+0x14], R3 ;  /* 0x00001403ffff798c */ /* 0x0003e8000b000005 */
[----:B------:R1:W-:Y:S04]  /*4800*/  ATOMS.OR RZ, [UR5+0x18], R2 ;  /* 0x00001802ffff798c */ /* 0x0003e8000b000005 */
[----:B------:R1:W-:Y:S01]  /*4810*/  STS [UR24+0x338c0], R0 ;  /* 0x0338c000ff007988 */ /* 0x0003e20008000818 */
[----:B------:R-:W-:Y:S05]  /*4820*/  BRA `(.L_x_98) ;  /* 0x00000000000c7947 */ /* 0x000fea0003800000 */
.L_x_97:
[----:B------:R1:W-:Y:S02]  /*4830*/  STS [UR24+0x338c0], R2 ;  /* 0x0338c002ff007988 */ /* 0x0003e40008000818 */
[----:B-1----:R-:W-:Y:S02]  /*4840*/  MOV R2, 0x4860 ;  /* 0x0000486000027802 */ /* 0x002fe40000000f00 */
[----:B------:R-:W-:Y:S05]  /*4850*/  CALL.REL.NOINC `($__internal_1_$__cuda_sm10x_tcgen05_guardrail_trap_phase_invalid_during_alloc) ;  /* 0x0000010000b87944 */ /* 0x000fea0003c00000 */
.L_x_98:
[----:B------:R-:W-:Y:S05]  /*4860*/  WARPSYNC.ALL ;  /* 0x0000000000007948 */ /* 0x000fea0003800000 */
[----:B------:R-:W-:Y:S01]  /*4870*/  USHF.R.U32.HI UR7, URZ, 0x4, UR24 ;  /* 0x00000004ff077899 */ /* 0x000fe20008011618 */
[----:B------:R-:W-:Y:S01]  /*4880*/  NOP ;  /* 0x0000000000007918 */ /* 0x000fe20000000000 */
[----:B------:R-:W-:Y:S01]  /*4890*/  UIADD3 UR6, UPT, UPT, UR24, 0xe000, URZ ;  /* 0x0000e00018067890 */ /* 0x000fe2000fffe0ff */
[----:B------:R-:W-:Y:S01]  /*48a0*/  BSSY.RECONVERGENT B0, `(.L_x_101) ;  /* 0x000001e000007945 */ /* 0x000fe20003800200 */
[----:B------:R-:W-:Y:S02]  /*48b0*/  UIADD3 UR5, UPT, UPT, UR24, 0x7000, URZ ;  /* 0x0000700018057890 */ /* 0x000fe4000fffe0ff */
[----:B------:R-:W-:-:S02]  /*48c0*/  UIADD3 UR4, UPT, UPT, UR24, 0x1c000, URZ ;  /* 0x0001c00018047890 */ /* 0x000fc4000fffe0ff */
[----:B------:R-:W-:Y:S02]  /*48d0*/  UIADD3 UR10, UPT, UPT, UR24, 0x23000, URZ ;  /* 0x00023000180a7890 */ /* 0x000fe4000fffe0ff */
[----:B------:R-:W-:Y:S02]  /*48e0*/  ULOP3.LUT UR9, UR7, 0x3fff, URZ, 0xc0, !UPT ;  /* 0x00003fff07097892 */ /* 0x000fe4000f8ec0ff */
[----:B------:R-:W-:Y:S02]  /*48f0*/  USHF.R.U32.HI UR8, URZ, 0x4, UR6 ;  /* 0x00000004ff087899 */ /* 0x000fe40008011606 */
[----:B------:R-:W-:Y:S02]  /*4900*/  USHF.R.U32.HI UR7, URZ, 0x4, UR5 ;  /* 0x00000004ff077899 */ /* 0x000fe40008011605 */
[----:B------:R-:W-:Y:S02]  /*4910*/  USHF.R.U32.HI UR6, URZ, 0x4, UR4 ;  /* 0x00000004ff067899 */ /* 0x000fe40008011604 */
[----:B------:R-:W-:-:S02]  /*4920*/  USHF.R.U32.HI UR4, URZ, 0x4, UR10 ;  /* 0x00000004ff047899 */ /* 0x000fc4000801160a */
[----:B------:R-:W-:Y:S02]  /*4930*/  ULOP3.LUT UR7, UR7, 0x3fff, URZ, 0xc0, !UPT ;  /* 0x00003fff07077892 */ /* 0x000fe4000f8ec0ff */
[----:B------:R-:W-:Y:S02]  /*4940*/  ULOP3.LUT UR34, UR4, 0x3fff, URZ, 0xc0, !UPT ;  /* 0x00003fff04227892 */ /* 0x000fe4000f8ec0ff */
[----:B------:R-:W-:Y:S02]  /*4950*/  ULOP3.LUT UR42, UR9, 0x10000, URZ, 0xfc, !UPT ;  /* 0x00010000092a7892 */ /* 0x000fe4000f8efcff */
[----:B------:R-:W-:Y:S02]  /*4960*/  ULOP3.LUT UR30, UR7, 0x10000, URZ, 0xfc, !UPT ;  /* 0x00010000071e7892 */ /* 0x000fe4000f8efcff */
[----:B------:R-:W-:Y:S02]  /*4970*/  ULOP3.LUT UR9, UR9, 0x1000000, URZ, 0xfc, !UPT ;  /* 0x0100000009097892 */ /* 0x000fe4000f8efcff */
[----:B------:R-:W-:-:S02]  /*4980*/  ULOP3.LUT UR7, UR34, 0x4000000, URZ, 0xfc, !UPT ;  /* 0x0400000022077892 */ /* 0x000fc4000f8efcff */
[----:B------:R-:W-:Y:S02]  /*4990*/  ULOP3.LUT UR5, UR8, 0x3fff, URZ, 0xc0, !UPT ;  /* 0x00003fff08057892 */ /* 0x000fe4000f8ec0ff */
[----:B------:R-:W-:Y:S01]  /*49a0*/  ULOP3.LUT UR6, UR6, 0x3fff, URZ, 0xc0, !UPT ;  /* 0x00003fff06067892 */ /* 0x000fe2000f8ec0ff */
[----:B-1----:R-:W-:Y:S01]  /*49b0*/  MOV R0, UR9 ;  /* 0x0000000900007c02 */ /* 0x002fe20008000f00 */
[----:B------:R-:W-:Y:S01]  /*49c0*/  ULOP3.LUT UR4, UR5, 0x10000, URZ, 0xfc, !UPT ;  /* 0x0001000005047892 */ /* 0x000fe2000f8efcff */
[----:B------:R-:W-:Y:S01]  /*49d0*/  MOV R13, UR7 ;  /* 0x00000007000d7c02 */ /* 0x000fe20008000f00 */
[----:B------:R-:W-:Y:S02]  /*49e0*/  ULOP3.LUT UR28, UR6, 0x10000, URZ, 0xfc, !UPT ;  /* 0x00010000061c7892 */ /* 0x000fe4000f8efcff */
[----:B------:R-:W-:Y:S02]  /*49f0*/  ULOP3.LUT UR34, UR34, 0x10000, URZ, 0xfc, !UPT ;  /* 0x0001000022227892 */ /* 0x000fe4000f8efcff */
[----:B------:R-:W-:-:S02]  /*4a00*/  ULOP3.LUT UR5, UR5, 0x1000000, URZ, 0xfc, !UPT ;  /* 0x0100000005057892 */ /* 0x000fc4000f8efcff */
[----:B------:R-:W-:Y:S01]  /*4a10*/  ULOP3.LUT UR25, UR6, 0x1000000, URZ, 0xfc, !UPT ;  /* 0x0100000006197892 */ /* 0x000fe2000f8efcff */
[----:B------:R-:W-:Y:S01]  /*4a20*/  UMOV UR43, 0xc0004010 ;  /* 0xc0004010002b7882 */ /* 0x000fe20000000000 */
[----:B------:R-:W-:Y:S01]  /*4a30*/  UMOV UR31, 0xc0004010 ;  /* 0xc0004010001f7882 */ /* 0x000fe20000000000 */
[----:B------:R-:W-:Y:S01]  /*4a40*/  UMOV UR29, 0xc0004010 ;  /* 0xc0004010001d7882 */ /* 0x000fe20000000000 */
[----:B------:R-:W-:Y:S01]  /*4a50*/  UMOV UR35, 0x40004040 ;  /* 0x4000404000237882 */ /* 0x000fe20000000000 */
[----:B------:R-:W-:Y:S06]  /*4a60*/  @!P2 BRA `(.L_x_102) ;  /* 0x000000000004a947 */ /* 0x000fec0003800000 */
[----:B------:R-:W-:Y:S05]  /*4a70*/  BPT.TRAP 0x1 ;  /* 0x000000040000795c */ /* 0x000fea0000300000 */
.L_x_102:
[----:B------:R-:W-:Y:S05]  /*4a80*/  BSYNC.RECONVERGENT B0 ;  /* 0x0000000000007941 */ /* 0x000fea0003800200 */
.L_x_101:
[----:B------:R-:W-:Y:S01]  /*4a90*/  SHF.L.U32 R4, RZ, 0x1f, RZ ;  /* 0x0000001fff047819 */ /* 0x000fe200000006ff */
[----:B------:R-:W-:-:S03]  /*4aa0*/  IMAD.MOV.U32 R3, RZ, RZ, 0x1 ;  /* 0x00000001ff037424 */ /* 0x000fc600078e00ff */
[----:B------:R-:W1:Y:S02]  /*4ab0*/  SYNCS.PHASECHK.TRANS64.TRYWAIT P0, [UR24+0x33800], R4 ;  /* 0x03380004ff0075a7 */ /* 0x000e640008001118 */
[----:B------:R-:W-:Y:S01]  /*4ac0*/  SHF.L.U32 R3, R3, 0x1f, RZ ;  /* 0x0000001f03037819 */ /* 0x000fe200000006ff */
[----:B-1----:R-:W-:Y:S06]  /*4ad0*/  @!P0 BRA `(.L_x_103) ;  /* 0x000000f400a88947 */ /* 0x002fec0003800000 */
.L_x_280:
[----:B------:R-:W2:Y:S01]  /*4ae0*/  SYNCS.PHASECHK.TRANS64.TRYWAIT P0, [UR24+0x33858], R3 ;  /* 0x03385803ff0075a7 */ /* 0x000ea20008001118 */
[----:B------:R-:W-:Y:S01]  /*4af0*/  HFMA2 R5, -RZ, RZ, 0, 2.09808349609375e-05 ;  /* 0x00000160ff057431 */ /* 0x000fe200000001ff */
[----:B------:R-:W-:Y:S01]  /*4b00*/  MOV R6, 0x160 ;  /* 0x0000016000067802 */ /* 0x000fe20000000f00 */
[----:B------:R-:W-:Y:S01]  /*4b10*/  HFMA2 R7, -RZ, RZ, 0, 2.09808349609375e-05 ;  /* 0x00000160ff077431 */ /* 0x000fe200000001ff */
[----:B--2---:R-:W-:Y:S06]  /*4b20*/  @!P0 BRA `(.L_x_104) ;  /* 0x000000f400ac8947 */ /* 0x004fec0003800000 */
.L_x_282:
[----:B------:R-:W-:Y:S01]  /*4b30*/  R2UR UR38, R5 ;  /* 0x00000000052672ca */ /* 0x000fe200000e0000 */
[----:B------:R-:W-:Y:S01]  /*4b40*/  IMAD.MOV.U32 R5, RZ, RZ, 0x160 ;  /* 0x00000160ff057424 */ /* 0x000fe200078e00ff */
[----:B------:R-:W-:Y:S01]  /*4b50*/  R2UR UR37, R6 ;  /* 0x00000000062572ca */ /* 0x000fe200000e0000 */
[----:B-1----:R-:W-:Y:S01]  /*4b60*/  IMAD.MOV.U32 R2, RZ, RZ, 0x160 ;  /* 0x00000160ff027424 */ /* 0x002fe200078e00ff */
[----:B------:R-:W-:Y:S01]  /*4b70*/  R2UR UR36, R7 ;  /* 0x00000000072472ca */ /* 0x000fe200000e0000 */
[----:B------:R-:W-:Y:S01]  /*4b80*/  UIADD3 UR26, UPT, UPT, UR42, 0x100, URZ ;  /* 0x000001002a1a7890 */ /* 0x000fe2000fffe0ff */
[C---:B------:R-:W-:Y:S01]  /*4b90*/  R2UR UR23, R5.reuse ;  /* 0x00000000051772ca */ /* 0x040fe200000e0000 */
[----:B------:R-:W-:Y:S01]  /*4ba0*/  UIADD3 UR16, UPT, UPT, UR4, 0x100, URZ ;  /* 0x0000010004107890 */ /* 0x000fe2000fffe0ff */
[C---:B------:R-:W-:Y:S01]  /*4bb0*/  R2UR UR22, R2.reuse ;  /* 0x00000000021672ca */ /* 0x040fe200000e0000 */
[----:B------:R-:W-:Y:S01]  /*4bc0*/  UIADD3 UR32, UPT, UPT, UR42, 0x200, URZ ;  /* 0x000002002a207890 */ /* 0x000fe2000fffe0ff */
[----:B------:R-:W-:Y:S01]  /*4bd0*/  R2UR UR21, R5 ;  /* 0x00000000051572ca */ /* 0x000fe200000e0000 */
[----:B------:R-:W-:Y:S01]  /*4be0*/  UIADD3 UR14, UPT, UPT, UR4, 0x200, URZ ;  /* 0x00000200040e7890 */ /* 0x000fe2000fffe0ff */
[----:B------:R-:W-:Y:S01]  /*4bf0*/  R2UR UR20, R2 ;  /* 0x00000000021472ca */ /* 0x000fe200000e0000 */
[----:B------:R-:W-:-:S02]  /*4c00*/  UIADD3 UR44, UPT, UPT, UR42, 0x300, URZ ;  /* 0x000003002a2c7890 */ /* 0x000fc4000fffe0ff */
[----:B------:R-:W-:Y:S02]  /*4c10*/  UIADD3 UR12, UPT, UPT, UR4, 0x300, URZ ;  /* 0x00000300040c7890 */ /* 0x000fe4000fffe0ff */
[----:B------:R-:W-:Y:S02]  /*4c20*/  UIADD3 UR54, UPT, UPT, UR42, 0x400, URZ ;  /* 0x000004002a367890 */ /* 0x000fe4000fffe0ff */
[----:B------:R-:W-:Y:S02]  /*4c30*/  UIADD3 UR10, UPT, UPT, UR4, 0x400, URZ ;  /* 0x00000400040a7890 */ /* 0x000fe4000fffe0ff */
[----:B------:R-:W-:Y:S02]  /*4c40*/  UIADD3 UR56, UPT, UPT, UR42, 0x500, URZ ;  /* 0x000005002a387890 */ /* 0x000fe4000fffe0ff */
[----:B------:R-:W-:Y:S02]  /*4c50*/  UIADD3 UR8, UPT, UPT, UR4, 0x500, URZ ;  /* 0x0000050004087890 */ /* 0x000fe4000fffe0ff */
[----:B------:R-:W-:-:S02]  /*4c60*/  UIADD3 UR76, UPT, UPT, UR42, 0x600, URZ ;  /* 0x000006002a4c7890 */ /* 0x000fc4000fffe0ff */
[----:B------:R-:W-:Y:S01]  /*4c70*/  UIADD3 UR6, UPT, UPT, UR4, 0x600, URZ ;  /* 0x0000060004067890 */ /* 0x000fe2000fffe0ff */
[----:B------:R-:W-:Y:S01]  /*4c80*/  UMOV UR62, 0x0 ;  /* 0x00000000003e7882 */ /* 0x000fe20000000000 */
[----:B------:R-:W-:Y:S01]  /*4c90*/  UMOV UR63, 0x8200490 ;  /* 0x08200490003f7882 */ /* 0x000fe20000000000 */
[----:B------:R-:W-:Y:S01]  /*4ca0*/  UMOV UR18, UR4 ;  /* 0x0000000400127c82 */ /* 0x000fe20008000000 */
[----:B------:R-:W-:Y:S01]  /*4cb0*/  UMOV UR19, 0xc0004010 ;  /* 0xc000401000137882 */ /* 0x000fe20000000000 */
        /* <DEDUP_REMOVED lines=8> */
[----:B------:R1:W-:Y:S01]  /*4d40*/  UTCHMMA gdesc[UR42], gdesc[UR18], tmem[UR38], tmem[UR62], idesc[UR63], !UPT ;  /* 0x00ff3e122a0075ea */ /* 0x0003e2000f800026 */
[----:B------:R-:W-:Y:S01]  /*4d50*/  UMOV UR52, 0x0 ;  /* 0x0000000000347882 */ /* 0x000fe20000000000 */
[----:B------:R-:W-:Y:S01]  /*4d60*/  UMOV UR53, 0x8200490 ;  /* 0x0820049000357882 */ /* 0x000fe20000000000 */
[----:B------:R-:W-:Y:S01]  /*4d70*/  UMOV UR45, 0xc0004010 ;  /* 0xc0004010002d7882 */ /* 0x000fe20000000000 */
[----:B------:R-:W-:Y:S01]  /*4d80*/  UMOV UR13, 0xc0004010 ;  /* 0xc0004010000d7882 */ /* 0x000fe20000000000 */
[----:B------:R1:W-:Y:S01]  /*4d90*/  UTCHMMA gdesc[UR26], gdesc[UR16], tmem[UR37], tmem[UR60], idesc[UR61], UPT ;  /* 0x00ff3c101a0075ea */ /* 0x0003e2000b800025 */
        /* <DEDUP_REMOVED lines=15> */
[----:B------:R1:W-:Y:S01]  /*4e90*/  UTCHMMA gdesc[UR56], gdesc[UR8], tmem[UR21], tmem[UR48], idesc[UR49], UPT ;  /* 0x00ff3008380075ea */ /* 0x0003e2000b800015 */
[----:B------:R1:W-:Y:S01]  /*4ea0*/  UTCHMMA gdesc[UR76], gdesc[UR6], tmem[UR20], tmem[UR40], idesc[UR41], UPT ;  /* 0x00ff28064c0075ea */ /* 0x0003e2000b800014 */
[----:B------:R-:W-:-:S09]  /*4eb0*/  UISETP.NE.AND UP0, UPT, UR47, 0x2, UPT ;  /* 0x000000022f00788c */ /* 0x000fd2000bf05270 */
[----:B------:R-:W-:Y:S05]  /*4ec0*/  BRA.U !UP0, `(.L_x_105) ;  /* 0x0000000108047547 */ /* 0x000fea000b800000 */
[----:B-1----:R-:W-:Y:S05]  /*4ed0*/  BPT.TRAP 0x1 ;  /* 0x000000040000795c */ /* 0x002fea0000300000 */
.L_x_105:
[----:B-1----:R-:W-:-:S09]  /*4ee0*/  UIADD3 UR6, UPT, UPT, UR24, 0x33850, URZ ;  /* 0x0003385018067890 */ /* 0x002fd2000fffe0ff */
[----:B------:R1:W-:Y:S01]  /*4ef0*/  UTCBAR [UR6], URZ ;  /* 0x000000ff060073e9 */ /* 0x0003e200080000ff */
[----:B------:R-:W-:Y:S05]  /*4f00*/  BRA.U !UP1, `(.L_x_106) ;  /* 0x0000000109047547 */ /* 0x000fea000b800000 */
[----:B-1----:R-:W-:Y:S05]  /*4f10*/  BPT.TRAP 0x1 ;  /* 0x000000040000795c */ /* 0x002fea0000300000 */
.L_x_106:
[----:B------:R-:W2:Y:S02]  /*4f20*/  SYNCS.PHASECHK.TRANS64.TRYWAIT P0, [UR24+0x33820], R4 ;  /* 0x03382004ff0075a7 */ /* 0x000ea40008001118 */
[----:B--2---:R-:W-:Y:S05]  /*4f30*/  @!P0 BRA `(.L_x_107) ;  /* 0x000000f000c08947 */ /* 0x004fea0003800000 */
.L_x_284:
[----:B------:R-:W-:Y:S05]  /*4f40*/  BRA.U !UP0, `(.L_x_108) ;  /* 0x0000000108047547 */ /* 0x000fea000b800000 */
[----:B-1----:R-:W-:Y:S05]  /*4f50*/  BPT.TRAP 0x1 ;  /* 0x000000040000795c */ /* 0x002fea0000300000 */
.L_x_108:
[----:B------:R-:W3:Y:S02]  /*4f60*/  SYNCS.PHASECHK.TRANS64.TRYWAIT P0, [UR24+0x33868], R3 ;  /* 0x03386803ff0075a7 */ /* 0x000ee40008001118 */
[----:B---3--:R-:W-:Y:S05]  /*4f70*/  @!P0 BRA `(.L_x_109) ;  /* 0x000000f000c88947 */ /* 0x008fea0003800000 */
.L_x_286:
[----:B------:R-:W-:Y:S05]  /*4f80*/  BRA.U !UP0, `(.L_x_110) ;  /* 0x0000000108047547 */ /* 0x000fea000b800000 */
[----:B-1----:R-:W-:Y:S05]  /*4f90*/  BPT.TRAP 0x1 ;  /* 0x000000040000795c */ /* 0x002fea0000300000 */
.L_x_110:
[----:B------:R-:W3:Y:S01]  /*4fa0*/  SYNCS.PHASECHK.TRANS64.TRYWAIT P0, [UR24+0x33878], R3 ;  /* 0x03387803ff0075a7 */ /* 0x000ee20008001118 */
[----:B------:R-:W-:Y:S01]  /*4fb0*/  HFMA2 R5, -RZ, RZ, 0, 1.33514404296875e-05 ;  /* 0x000000e0ff057431 */ /* 0x000fe200000001ff */
[----:B------:R-:W-:Y:S01]  /*4fc0*/  MOV R6, 0xe0 ;  /* 0x000000e000067802 */ /* 0x000fe20000000f00 */
[----:B---3--:R-:W-:Y:S06]  /*4fd0*/  @!P0 BRA `(.L_x_111) ;  /* 0x000000f000c88947 */ /* 0x008fec0003800000 */
.L_x_288:
[----:B--2---:R-:W-:Y:S01]  /*4fe0*/  IMAD.MOV.U32 R2, RZ, RZ, 0xe0 ;  /* 0x000000e0ff027424 */ /* 0x004fe200078e00ff */
[----:B------:R-:W-:Y:S01]  /*4ff0*/  R2UR UR53, R6 ;  /* 0x00000000063572ca */ /* 0x000fe200000e0000 */
[----:B------:R-:W-:Y:S01]  /*5000*/  IMAD.MOV.U32 R3, RZ, RZ, 0xe0 ;  /* 0x000000e0ff037424 */ /* 0x000fe200078e00ff */
[----:B------:R-:W-:Y:S01]  /*5010*/  R2UR UR52, R5 ;  /* 0x00000000053472ca */ /* 0x000fe200000e0000 */
[----:B------:R-:W-:Y:S01]  /*5020*/  UIADD3 UR38, UPT, UPT, UR30, 0x100, URZ ;  /* 0x000001001e267890 */ /* 0x000fe2000fffe0ff */
[C---:B------:R-:W-:Y:S01]  /*5030*/  R2UR UR51, R2.reuse ;  /* 0x00000000023372ca */ /* 0x040fe200000e0000 */
        /* <DEDUP_REMOVED lines=13> */
[----:B-1----:R-:W-:Y:S02]  /*5110*/  UIADD3 UR6, UPT, UPT, UR30, 0x600, URZ ;  /* 0x000006001e067890 */ /* 0x002fe4000fffe0ff */
[----:B------:R-:W-:Y:S01]  /*5120*/  UIADD3 UR8, UPT, UPT, UR28, 0x600, URZ ;  /* 0x000006001c087890 */ /* 0x000fe2000fffe0ff */
        /* <DEDUP_REMOVED lines=33> */
[----:B------:R-:W-:Y:S05]  /*5340*/  BRA.U !UP0, `(.L_x_112) ;  /* 0x0000000108047547 */ /* 0x000fea000b800000 */
[----:B-1----:R-:W-:Y:S05]  /*5350*/  BPT.TRAP 0x1 ;  /* 0x000000040000795c */ /* 0x002fea0000300000 */
.L_x_112:
[----:B-1----:R-:W-:-:S09]  /*5360*/  UIADD3 UR6, UPT, UPT, UR24, 0x33860, URZ ;  /* 0x0003386018067890 */ /* 0x002fd2000fffe0ff */
[----:B------:R1:W-:Y:S01]  /*5370*/  UTCBAR [UR6], URZ ;  /* 0x000000ff060073e9 */ /* 0x0003e200080000ff */
[----:B------:R-:W-:Y:S05]  /*5380*/  BRA.U !UP0, `(.L_x_113) ;  /* 0x0000000108047547 */ /* 0x000fea000b800000 */
[----:B-1----:R-:W-:Y:S05]  /*5390*/  BPT.TRAP 0x1 ;  /* 0x000000040000795c */ /* 0x002fea0000300000 */
.L_x_113:
[----:B------:R-:W2:Y:S01]  /*53a0*/  SYNCS.PHASECHK.TRANS64.TRYWAIT P0, [UR24+0x33880], R4 ;  /* 0x03388004ff0075a7 */ /* 0x000ea20008001118 */
[----:B------:R-:W-:Y:S01]  /*53b0*/  HFMA2 R7, -RZ, RZ, 0, 6.67572021484375e-06 ;  /* 0x00000070ff077431 */ /* 0x000fe200000001ff */
[----:B------:R-:W-:Y:S01]  /*53c0*/  MOV R6, 0x160 ;  /* 0x0000016000067802 */ /* 0x000fe20000000f00 */
[----:B--2---:R-:W-:Y:S06]  /*53d0*/  @!P0 BRA `(.L_x_114) ;  /* 0x000000ec00e08947 */ /* 0x004fec0003800000 */
.L_x_290:
[----:B------:R-:W-:Y:S01]  /*53e0*/  IMAD.MOV.U32 R5, RZ, RZ, 0x168 ;  /* 0x00000168ff057424 */ /* 0x000fe200078e00ff */
[----:B------:R-:W-:Y:S01]  /*53f0*/  R2UR UR63, R6 ;  /* 0x00000000063f72ca */ /* 0x000fe200000e0000 */
[----:B--2---:R-:W-:Y:S01]  /*5400*/  IMAD.MOV.U32 R4, RZ, RZ, 0x70 ;  /* 0x00000070ff047424 */ /* 0x004fe200078e00ff */
[----:B------:R-:W-:Y:S01]  /*5410*/  R2UR UR64, R7 ;  /* 0x00000000074072ca */ /* 0x000fe200000e0000 */
[----:B------:R-:W-:Y:S01]  /*5420*/  IMAD.MOV.U32 R6, RZ, RZ, 0x170 ;  /* 0x00000170ff067424 */ /* 0x000fe200078e00ff */
        /* <DEDUP_REMOVED lines=11> */
[----:B------:R-:W-:Y:S01]  /*54e0*/  UIADD3 UR18, UPT, UPT, UR25, 0x20, URZ ;  /* 0x0000002019127890 */ /* 0x000fe2000fffe0ff */
        /* <DEDUP_REMOVED lines=8> */
[C---:B------:R-:W-:Y:S01]  /*5570*/  R2UR UR50, R4.reuse ;  /* 0x00000000043272ca */ /* 0x040fe200000e0000 */
[----:B------:R-:W-:Y:S01]  /*5580*/  UIADD3 UR14, UPT, UPT, UR25, 0x60, URZ ;  /* 0x00000060190e7890 */ /* 0x000fe2000fffe0ff */
[C---:B------:R-:W-:Y:S01]  /*5590*/  R2UR UR48, R4.reuse ;  /* 0x00000000043072ca */ /* 0x040fe200000e0000 */
[----:B------:R-:W-:Y:S01]  /*55a0*/  UIADD3 UR12, UPT, UPT, UR25, 0x80, URZ ;  /* 0x00000080190c7890 */ /* 0x000fe2000fffe0ff */
[----:B------:R-:W-:Y:S01]  /*55b0*/  R2UR UR22, R5 ;  /* 0x00000000051672ca */ /* 0x000fe200000e0000 */
[----:B------:R-:W-:Y:S01]  /*55c0*/  UIADD3 UR10, UPT, UPT, UR25, 0xa0, URZ ;  /* 0x000000a0190a7890 */ /* 0x000fe2000fffe0ff */
[----:B------:R-:W-:Y:S01]  /*55d0*/  R2UR UR23, R4 ;  /* 0x00000000041772ca */ /* 0x000fe200000e0000 */
[----:B------:R-:W-:Y:S01]  /*55e0*/  UMOV UR20, UR25 ;  /* 0x0000001900147c82 */ /* 0x000fe20008000000 */
[----:B------:R-:W-:Y:S01]  /*55f0*/  MOV.SPILL R3, UR5 ;  /* 0x0000000500037c02 */ /* 0x000fe20009000f00 */
[----:B------:R-:W-:Y:S01]  /*5600*/  UMOV UR5, 0x81d0490 ;  /* 0x081d049000057882 */ /* 0x000fe20000000000 */
[----:B------:R-:W-:Y:S01]  /*5610*/  MOV.SPILL R2, UR4 ;  /* 0x0000000400027c02 */ /* 0x000fe20009000f00 */
[----:B------:R-:W-:Y:S01]  /*5620*/  UMOV UR4, 0x0 ;  /* 0x0000000000047882 */ /* 0x000fe20000000000 */
[----:B------:R-:W-:Y:S01]  /*5630*/  UMOV UR21, 0xc0004010 ;  /* 0xc000401000157882 */ /* 0x000fe20000000000 */
[----:B------:R-:W-:Y:S01]  /*5640*/  UIADD3 UR8, UPT, UPT, UR25, 0xc0, URZ ;  /* 0x000000c019087890 */ /* 0x000fe2000fffe0ff */
[----:B------:R2:W-:Y:S01]  /*5650*/  UTCHMMA tmem[UR63], gdesc[UR20], tmem[UR64], tmem[UR4], idesc[UR5], !UPT ;  /* 0x00ff04143f0079ea */ /* 0x0005e2000f800040 */
[----:B-1----:R-:W-:Y:S01]  /*5660*/  UIADD3 UR6, UPT, UPT, UR25, 0xe0, URZ ;  /* 0x000000e019067890 */ /* 0x002fe2000fffe0ff */
        /* <DEDUP_REMOVED lines=18> */
[----:B--2---:R-:W-:Y:S01]  /*5790*/  UMOV UR20, 0x0 ;  /* 0x0000000000147882 */ /* 0x004fe20000000000 */
[----:B------:R-:W-:Y:S01]  /*57a0*/  UMOV UR21, 0x81d0490 ;  /* 0x081d049000157882 */ /* 0x000fe20000000000 */
[----:B------:R-:W-:Y:S01]  /*57b0*/  UMOV UR64, 0x0 ;  /* 0x0000000000407882 */ /* 0x000fe20000000000 */
[----:B------:R1:W-:Y:S01]  /*57c0*/  UTCHMMA tmem[UR61], gdesc[UR18], tmem[UR62], tmem[UR20], idesc[UR21], UPT ;  /* 0x00ff14123d0079ea */ /* 0x0003e2000b80003e */
[----:B------:R1:W-:Y:S01]  /*57d0*/  UTCHMMA tmem[UR59], gdesc[UR16], tmem[UR60], tmem[UR64], idesc[UR65], UPT ;  /* 0x00ff40103b0079ea */ /* 0x0003e2000b80003c */
[----:B------:R1:W-:Y:S01]  /*57e0*/  UTCHMMA tmem[UR53], gdesc[UR14], tmem[UR58], tmem[UR74], idesc[UR75], UPT ;  /* 0x00ff4a0e350079ea */ /* 0x0003e2000b80003a */
[----:B------:R1:W-:Y:S01]  /*57f0*/  UTCHMMA tmem[UR51], gdesc[UR12], tmem[UR52], tmem[UR72], idesc[UR73], UPT ;  /* 0x00ff480c330079ea */ /* 0x0003e2000b800034 */
[----:B------:R1:W-:Y:S01]  /*5800*/  UTCHMMA tmem[UR49], gdesc[UR10], tmem[UR50], tmem[UR70], idesc[UR71], UPT ;  /* 0x00ff460a310079ea */ /* 0x0003e2000b800032 */
[----:B------:R1:W-:Y:S01]  /*5810*/  UTCHMMA tmem[UR46], gdesc[UR8], tmem[UR48], tmem[UR68], idesc[UR69], UPT ;  /* 0x00ff44082e0079ea */ /* 0x0003e2000b800030 */
[----:B------:R1:W-:Y:S01]  /*5820*/  UTCHMMA tmem[UR22], gdesc[UR6], tmem[UR23], tmem[UR66], idesc[UR67], UPT ;  /* 0x00ff4206160079ea */ /* 0x0003e2000b800017 */
[----:B------:R-:W-:-:S02]  /*5830*/  R2UR.FILL UR5, R3 ;  /* 0x00000000030572ca */ /* 0x000fc400004e0000 */
[----:B------:R-:W-:Y:S01]  /*5840*/  R2UR.FILL UR4, R2 ;  /* 0x00000000020472ca */ /* 0x000fe200004e0000 */
[----:B------:R-:W-:-:S14]  /*5850*/  BRA.U !UP0, `(.L_x_115) ;  /* 0x0000000108047547 */ /* 0x000fdc000b800000 */
[----:B-1----:R-:W-:Y:S05]  /*5860*/  BPT.TRAP 0x1 ;  /* 0x000000040000795c */ /* 0x002fea0000300000 */
.L_x_115:
[----:B-1----:R-:W-:-:S09]  /*5870*/  UIADD3 UR6, UPT, UPT, UR24, 0x33888, URZ ;  /* 0x0003388818067890 */ /* 0x002fd2000fffe0ff */
[----:B------:R1:W-:Y:S01]  /*5880*/  UTCBAR [UR6], URZ ;  /* 0x000000ff060073e9 */ /* 0x0003e200080000ff */
[----:B------:R-:W-:Y:S05]  /*5890*/  BRA.U !UP1, `(.L_x_116) ;  /* 0x0000000109047547 */ /* 0x000fea000b800000 */
[----:B-1----:R-:W-:Y:S05]  /*58a0*/  BPT.TRAP 0x1 ;  /* 0x000000040000795c */ /* 0x002fea0000300000 */
.L_x_116:
[----:B------:R-:W2:Y:S01]  /*58b0*/  LDL R2, [R1+0x4] ;  /* 0x0000040001027983 */ /* 0x000ea20000100800 */
[----:B-1----:R-:W-:Y:S01]  /*58c0*/  UIADD3 UR6, UPT, UPT, UR24, 0x33828, URZ ;  /* 0x0003382818067890 */ /* 0x002fe2000fffe0ff */
[----:B------:R-:W-:Y:S01]  /*58d0*/  MOV R6, RZ ;  /* 0x000000ff00067202 */ /* 0x000fe20000000f00 */
[----:B------:R-:W-:Y:S01]  /*58e0*/  UMOV UR9, URZ ;  /* 0x000000ff00097c82 */ /* 0x000fe20008000000 */
[----:B------:R-:W-:-:S06]  /*58f0*/  UMOV UR25, URZ ;  /* 0x000000ff00197c82 */ /* 0x000fcc0008000000 */
[----:B------:R1:W-:Y:S01]  /*5900*/  UTCBAR [UR6], URZ ;  /* 0x000000ff060073e9 */ /* 0x0003e200080000ff */
[----:B--2---:R-:W-:-:S13]  /*5910*/  ISETP.NE.AND P0, PT, R2, 0x1, PT ;  /* 0x000000010200780c */ /* 0x004fda0003f05270 */
[----:B-1----:R-:W-:Y:S05]  /*5920*/  @!P0 BRA `(.L_x_117) ;  /* 0x0000001800a08947 */ /* 0x002fea0003800000 */
[----:B------:R-:W-:Y:S01]  /*5930*/  R2UR UR64, R13 ;  /* 0x000000000d4072ca */ /* 0x000fe200000e0000 */
[----:B------:R-:W-:Y:S01]  /*5940*/  UMOV UR6, UR26 ;  /* 0x0000001a00067c82 */ /* 0x000fe20008000000 */
[----:B------:R-:W-:Y:S01]  /*5950*/  R2UR UR55, R0 ;  /* 0x00000000003772ca */ /* 0x000fe200000e0000 */
[----:B------:R-:W-:Y:S01]  /*5960*/  IMAD.U32 R22, RZ, RZ, UR6 ;  /* 0x00000006ff167e24 */ /* 0x000fe2000f8e00ff */
[----:B------:R-:W-:Y:S01]  /*5970*/  UMOV UR6, UR44 ;  /* 0x0000002c00067c82 */ /* 0x000fe20008000000 */
[----:B------:R-:W-:Y:S01]  /*5980*/  UMOV UR7, 0xc0004010 ;  /* 0xc000401000077882 */ /* 0x000fe20000000000 */
[----:B------:R-:W-:Y:S01]  /*5990*/  MOV R18, UR6 ;  /* 0x0000000600127c02 */ /* 0x000fe20008000f00 */
[----:B------:R-:W-:Y:S01]  /*59a0*/  UMOV UR10, UR54 ;  /* 0x00000036000a7c82 */ /* 0x000fe20008000000 */
[----:B------:R-:W-:Y:S01]  /*59b0*/  UMOV UR11, 0xc0004010 ;  /* 0xc0004010000b7882 */ /* 0x000fe20000000000 */
[----:B------:R-:W-:Y:S01]  /*59c0*/  UMOV UR6, UR56 ;  /* 0x0000003800067c82 */ /* 0x000fe20008000000 */
[----:B------:R-:W-:Y:S01]  /*59d0*/  HFMA2 R12, -RZ, RZ, 0, 0 ;  /* 0x00000000ff0c7431 */ /* 0x000fe200000001ff */
[----:B------:R-:W-:Y:S01]  /*59e0*/  UMOV UR8, UR32 ;  /* 0x0000002000087c82 */ /* 0x000fe20008000000 */
[----:B------:R-:W-:Y:S01]  /*59f0*/  HFMA2 R8, -RZ, RZ, 0, 5.9604644775390625e-08 ;  /* 0x00000001ff087431 */ /* 0x000fe200000001ff */
[----:B------:R-:W-:Y:S01]  /*5a00*/  UMOV UR9, 0xc0004010 ;  /* 0xc000401000097882 */ /* 0x000fe20000000000 */
[----:B------:R-:W-:Y:S01]  /*5a10*/  IMAD.U32 R23, RZ, RZ, UR7 ;  /* 0x00000007ff177e24 */ /* 0x000fe2000f8e00ff */
[----:B------:R-:W-:Y:S01]  /*5a20*/  MOV R16, UR10 ;  /* 0x0000000a00107c02 */ /* 0x000fe20008000f00 */
[----:B------:R-:W-:Y:S01]  /*5a30*/  IMAD.U32 R19, RZ, RZ, UR7 ;  /* 0x00000007ff137e24 */ /* 0x000fe2000f8e00ff */
[----:B------:R-:W-:Y:S01]  /*5a40*/  MOV R14, UR6 ;  /* 0x00000006000e7c02 */ /* 0x000fe20008000f00 */
[----:B------:R-:W-:Y:S01]  /*5a50*/  IMAD.U32 R17, RZ, RZ, UR11 ;  /* 0x0000000bff117e24 */ /* 0x000fe2000f8e00ff */
[----:B------:R-:W-:Y:S01]  /*5a60*/  MOV R10, RZ ;  /* 0x000000ff000a7202 */ /* 0x000fe20000000f00 */
[----:B------:R-:W-:Y:S01]  /*5a70*/  IMAD.U32 R15, RZ, RZ, UR7 ;  /* 0x00000007ff0f7e24 */ /* 0x000fe2000f8e00ff */
[----:B------:R-:W-:Y:S01]  /*5a80*/  CS2R R6, SRZ ;  /* 0x0000000000067805 */ /* 0x000fe2000001ff00 */
[----:B------:R-:W-:Y:S01]  /*5a90*/  IMAD.MOV.U32 R11, RZ, RZ, 0x1 ;  /* 0x00000001ff0b7424 */ /* 0x000fe200078e00ff */
[----:B------:R-:W-:Y:S01]  /*5aa0*/  MOV R20, UR8 ;  /* 0x0000000800147c02 */ /* 0x000fe20008000f00 */
[----:B------:R-:W-:Y:S01]  /*5ab0*/  IMAD.MOV.U32 R9, RZ, RZ, 0x1 ;  /* 0x00000001ff097424 */ /* 0x000fe200078e00ff */
[----:B------:R-:W-:Y:S01]  /*5ac0*/  UIADD3 UR74, UPT, UPT, UR64, 0x80, URZ ;  /* 0x00000080404a7890 */ /* 0x000fe2000fffe0ff */
[----:B------:R-:W-:Y:S01]  /*5ad0*/  IMAD.U32 R21, RZ, RZ, UR9 ;  /* 0x00000009ff157e24 */ /* 0x000fe2000f8e00ff */
[----:B------:R-:W-:-:S02]  /*5ae0*/  UIADD3 UR72, UPT, UPT, UR64, 0x100, URZ ;  /* 0x0000010040487890 */ /* 0x000fc4000fffe0ff */
[----:B------:R-:W-:Y:S02]  /*5af0*/  UIADD3 UR70, UPT, UPT, UR64, 0x180, URZ ;  /* 0x0000018040467890 */ /* 0x000fe4000fffe0ff */
[----:B------:R-:W-:Y:S02]  /*5b00*/  UIADD3 UR68, UPT, UPT, UR64, 0x200, URZ ;  /* 0x0000020040447890 */ /* 0x000fe4000fffe0ff */
[----:B------:R-:W-:Y:S02]  /*5b10*/  UIADD3 UR66, UPT, UPT, UR64, 0x280, URZ ;  /* 0x0000028040427890 */ /* 0x000fe4000fffe0ff */
[----:B------:R-:W-:Y:S02]  /*5b20*/  UIADD3 UR62, UPT, UPT, UR55, 0x20, URZ ;  /* 0x00000020373e7890 */ /* 0x000fe4000fffe0ff */
[----:B------:R-:W-:Y:S02]  /*5b30*/  UIADD3 UR60, UPT, UPT, UR55, 0x40, URZ ;  /* 0x00000040373c7890 */ /* 0x000fe4000fffe0ff */
[----:B------:R-:W-:-:S02]  /*5b40*/  UIADD3 UR58, UPT, UPT, UR55, 0x60, URZ ;  /* 0x00000060373a7890 */ /* 0x000fc4000fffe0ff */
[----:B------:R-:W-:Y:S02]  /*5b50*/  UIADD3 UR56, UPT, UPT, UR55, 0x80, URZ ;  /* 0x0000008037387890 */ /* 0x000fe4000fffe0ff */
[----:B------:R-:W-:Y:S02]  /*5b60*/  UIADD3 UR54, UPT, UPT, UR55, 0xa0, URZ ;  /* 0x000000a037367890 */ /* 0x000fe4000fffe0ff */
[----:B------:R-:W-:Y:S02]  /*5b70*/  UIADD3 UR52, UPT, UPT, UR34, 0x2, URZ ;  /* 0x0000000222347890 */ /* 0x000fe4000fffe0ff */
[----:B------:R-:W-:Y:S02]  /*5b80*/  UIADD3 UR50, UPT, UPT, UR34, 0x6, URZ ;  /* 0x0000000622327890 */ /* 0x000fe4000fffe0ff */
[----:B------:R-:W-:Y:S02]  /*5b90*/  UIADD3 UR48, UPT, UPT, UR34, 0x400, URZ ;  /* 0x0000040022307890 */ /* 0x000fe4000fffe0ff */
[----:B------:R-:W-:Y:S01]  /*5ba0*/  UIADD3 UR44, UPT, UPT, UR34, 0x402, URZ ;  /* 0x00000402222c7890 */ /* 0x000fe2000fffe0ff */
[----:B------:R-:W-:Y:S01]  /*5bb0*/  UMOV UR8, 0x1 ;  /* 0x0000000100087882 */ /* 0x000fe20000000000 */
[----:B------:R-:W-:Y:S01]  /*5bc0*/  UMOV UR25, URZ ;  /* 0x000000ff00197c82 */ /* 0x000fe20008000000 */
[----:B------:R-:W-:Y:S01]  /*5bd0*/  UMOV UR9, URZ ;  /* 0x000000ff00097c82 */ /* 0x000fe20008000000 */
[----:B------:R-:W-:Y:S01]  /*5be0*/  UMOV UR77, 0xc0004010 ;  /* 0xc0004010004d7882 */ /* 0x000fe20000000000 */
        /* <DEDUP_REMOVED lines=16> */
.L_x_141:
[----:B------:R-:W-:Y:S04]  /*5cf0*/  BSSY.RECONVERGENT B0, `(.L_x_118) ;  /* 0x0000003000007945 */ /* 0x000fe80003800200 */
[----:B-1----:R-:W-:Y:S05]  /*5d00*/  @!P2 BRA `(.L_x_119) ;  /* 0x000000000004a947 */ /* 0x002fea0003800000 */
[----:B------:R-:W-:Y:S05]  /*5d10*/  BPT.TRAP 0x1 ;  /* 0x000000040000795c */ /* 0x000fea0000300000 */
.L_x_119:
[----:B------:R-:W-:Y:S05]  /*5d20*/  BSYNC.RECONVERGENT B0 ;  /* 0x0000000000007941 */ /* 0x000fea0003800200 */
.L_x_118:
[----:B------:R-:W-:Y:S01]  /*5d30*/  ULEA UR6, UR8, UR24, 0x3 ;  /* 0x0000001808067291 */ /* 0x000fe2000f8e18ff */
[----:B------:R-:W-:Y:S01]  /*5d40*/  SHF.L.U32 R2, R7, 0x1f, RZ ;  /* 0x0000001f07027819 */ /* 0x000fe200000006ff */
[----:B------:R-:W-:Y:S07]  /*5d50*/  UISETP.NE.AND UP0, UPT, UR47, 0x2, UPT ;  /* 0x000000022f00788c */ /* 0x000fee000bf05270 */
[----:B------:R-:W1:Y:S02]  /*5d60*/  SYNCS.PHASECHK.TRANS64.TRYWAIT P0, [UR6+0x33800], R2 ;  /* 0x03380002ff0075a7 */ /* 0x000e640008001106 */
[----:B-1----:R-:W-:Y:S05]  /*5d70*/  @!P0 BRA `(.L_x_120) ;  /* 0x000000e400908947 */ /* 0x002fea0003800000 */
.L_x_292:
[----:B------:R-:W-:Y:S05]  /*5d80*/  BRA.U !UP0, `(.L_x_121) ;  /* 0x0000000108047547 */ /* 0x000fea000b800000 */
[----:B------:R-:W-:Y:S05]  /*5d90*/  BPT.TRAP 0x1 ;  /* 0x000000040000795c */ /* 0x000fea0000300000 */
.L_x_121:
[----:B-1----:R-:W-:Y:S01]  /*5da0*/  SHF.L.U32 R2, R10, 0x1f, RZ ;  /* 0x0000001f0a027819 */ /* 0x002fe200000006ff */
[----:B------:R-:W-:Y:S02]  /*5db0*/  HFMA2 R5, -RZ, RZ, 0, 2.09808349609375e-05 ;  /* 0x00000160ff057431 */ /* 0x000fe400000001ff */
[----:B------:R-:W-:Y:S01]  /*5dc0*/  IMAD.MOV.U32 R4, RZ, RZ, 0x160 ;  /* 0x00000160ff047424 */ /* 0x000fe200078e00ff */
[----:B------:R-:W1:Y:S02]  /*5dd0*/  SYNCS.PHASECHK.TRANS64.TRYWAIT P0, [UR24+0x33858], R2 ;  /* 0x03385802ff0075a7 */ /* 0x000e640008001118 */
[----:B-1----:R-:W-:Y:S05]  /*5de0*/  @!P0 BRA `(.L_x_122) ;  /* 0x000000e4008c8947 */ /* 0x002fea0003800000 */
.L_x_294:
[----:B------:R-:W-:Y:S01]  /*5df0*/  UIMAD UR6, UR8, 0x700, UR4 ;  /* 0x00000700080678a4 */ /* 0x000fe2000f8e0204 */
[----:B------:R-:W-:Y:S01]  /*5e00*/  R2UR UR16, R4 ;  /* 0x00000000041072ca */ /* 0x000fe200000e0000 */
[----:B------:R-:W-:Y:S01]  /*5e10*/  UMOV UR32, 0x0 ;  /* 0x0000000000207882 */ /* 0x000fe20000000000 */
[----:B------:R-:W-:Y:S01]  /*5e20*/  R2UR UR26, R22 ;  /* 0x00000000161a72ca */ /* 0x000fe200000e0000 */
[----:B------:R-:W-:Y:S01]  /*5e30*/  UIADD3 UR12, UPT, UPT, UR6, 0x100, URZ ;  /* 0x00000100060c7890 */ /* 0x000fe2000fffe0ff */
[----:B------:R-:W-:Y:S01]  /*5e40*/  R2UR UR27, R23 ;  /* 0x00000000171b72ca */ /* 0x000fe200000e0000 */
[----:B------:R-:W-:Y:S01]  /*5e50*/  UIADD3 UR14, UPT, UPT, UR6, 0x200, URZ ;  /* 0x00000200060e7890 */ /* 0x000fe2000fffe0ff */
[----:B------:R-:W-:Y:S01]  /*5e60*/  R2UR UR18, R5 ;  /* 0x00000000051272ca */ /* 0x000fe200000e0000 */
[----:B------:R-:W-:Y:S01]  /*5e70*/  UMOV UR33, 0x8200490 ;  /* 0x0820049000217882 */ /* 0x000fe20000000000 */
[----:B------:R-:W-:Y:S01]  /*5e80*/  UMOV UR7, 0xc0004010 ;  /* 0xc000401000077882 */ /* 0x000fe20000000000 */
[----:B------:R-:W-:Y:S01]  /*5e90*/  UMOV UR10, 0x0 ;  /* 0x00000000000a7882 */ /* 0x000fe20000000000 */
[----:B------:R-:W-:Y:S01]  /*5ea0*/  UMOV UR11, 0x8200490 ;  /* 0x08200490000b7882 */ /* 0x000fe20000000000 */
[----:B------:R-:W-:Y:S01]  /*5eb0*/  UMOV UR13, 0xc0004010 ;  /* 0xc0004010000d7882 */ /* 0x000fe20000000000 */
[----:B------:R-:W-:Y:S01]  /*5ec0*/  IMAD.MOV.U32 R4, RZ, RZ, 0x160 ;  /* 0x00000160ff047424 */ /* 0x000fe200078e00ff */
[----:B------:R2:W-:Y:S01]  /*5ed0*/  UTCHMMA gdesc[UR42], gdesc[UR6], tmem[UR16], tmem[UR32], idesc[UR33], !UPT ;  /* 0x00ff20062a0075ea */ /* 0x0005e2000f800010 */
[----:B------:R-:W-:Y:S01]  /*5ee0*/  UMOV UR15, 0xc0004010 ;  /* 0xc0004010000f7882 */ /* 0x000fe20000000000 */
[----:B------:R-:W-:Y:S01]  /*5ef0*/  UMOV UR17, 0xc0004010 ;  /* 0xc000401000117882 */ /* 0x000fe20000000000 */
[----:B-1----:R-:W-:Y:S01]  /*5f00*/  IMAD.MOV.U32 R3, RZ, RZ, 0x160 ;  /* 0x00000160ff037424 */ /* 0x002fe200078e00ff */
[----:B------:R-:W-:Y:S01]  /*5f10*/  R2UR UR20, R4 ;  /* 0x00000000041472ca */ /* 0x000fe200000e0000 */
[----:B------:R-:W-:Y:S01]  /*5f20*/  IMAD.MOV.U32 R2, RZ, RZ, 0x160 ;  /* 0x00000160ff027424 */ /* 0x000fe200078e00ff */
[----:B------:R1:W-:Y:S02]  /*5f30*/  UTCHMMA gdesc[UR26], gdesc[UR12], tmem[UR18], tmem[UR10], idesc[UR11], UPT ;  /* 0x00ff0a0c1a0075ea */ /* 0x0003e4000b800012 */
[----:B------:R-:W-:Y:S02]  /*5f40*/  R2UR UR21, R3 ;  /* 0x00000000031572ca */ /* 0x000fe400000e0000 */
[C---:B------:R-:W-:Y:S02]  /*5f50*/  R2UR UR23, R2.reuse ;  /* 0x00000000021772ca */ /* 0x040fe400000e0000 */
[C---:B------:R-:W-:Y:S02]  /*5f60*/  R2UR UR22, R2.reuse ;  /* 0x00000000021672ca */ /* 0x040fe400000e0000 */
[----:B------:R-:W-:Y:S01]  /*5f70*/  R2UR UR19, R2 ;  /* 0x00000000021372ca */ /* 0x000fe200000e0000 */
[----:B--2---:R-:W-:Y:S01]  /*5f80*/  UIADD3 UR16, UPT, UPT, UR6, 0x400, URZ ;  /* 0x0000040006107890 */ /* 0x004fe2000fffe0ff */
[----:B------:R-:W-:Y:S02]  /*5f90*/  R2UR UR32, R20 ;  /* 0x00000000142072ca */ /* 0x000fe400000e0000 */
[----:B------:R-:W-:Y:S01]  /*5fa0*/  R2UR UR33, R21 ;  /* 0x00000000152172ca */ /* 0x000fe200000e0000 */
[----:B-1----:R-:W-:Y:S02]  /*5fb0*/  UIADD3 UR10, UPT, UPT, UR6, 0x300, URZ ;  /* 0x00000300060a7890 */ /* 0x002fe4000fffe0ff */
[----:B------:R-:W-:Y:S02]  /*5fc0*/  UIADD3 UR12, UPT, UPT, UR6, 0x500, URZ ;  /* 0x00000500060c7890 */ /* 0x000fe4000fffe0ff */
[----:B------:R-:W-:Y:S01]  /*5fd0*/  UIADD3 UR6, UPT, UPT, UR6, 0x600, URZ ;  /* 0x0000060006067890 */ /* 0x000fe2000fffe0ff */
[----:B------:R-:W-:Y:S01]  /*5fe0*/  UMOV UR26, 0x0 ;  /* 0x00000000001a7882 */ /* 0x000fe20000000000 */
[----:B------:R-:W-:Y:S01]  /*5ff0*/  UMOV UR27, 0x8200490 ;  /* 0x08200490001b7882 */ /* 0x000fe20000000000 */
[----:B------:R-:W-:Y:S05]  /*6000*/  UMOV UR11, 0xc0004010 ;  /* 0xc0004010000b7882 */ /* 0x000fea0000000000 */
[----:B------:R1:W-:Y:S02]  /*6010*/  UTCHMMA gdesc[UR32], gdesc[UR14], tmem[UR20], tmem[UR26], idesc[UR27], UPT ;  /* 0x00ff1a0e200075ea */ /* 0x0003e4000b800014 */
[----:B-1----:R-:W-:Y:S01]  /*6020*/  R2UR UR26, R18 ;  /* 0x00000000121a72ca */ /* 0x002fe200000e0000 */
[----:B------:R-:W-:Y:S01]  /*6030*/  UMOV UR32, 0x0 ;  /* 0x0000000000207882 */ /* 0x000fe20000000000 */
[----:B------:R-:W-:Y:S01]  /*6040*/  R2UR UR27, R19 ;  /* 0x00000000131b72ca */ /* 0x000fe200000e0000 */
[----:B------:R-:W-:Y:S01]  /*6050*/  UMOV UR33, 0x8200490 ;  /* 0x0820049000217882 */ /* 0x000fe20000000000 */
[----:B------:R-:W-:Y:S02]  /*6060*/  R2UR UR14, R16 ;  /* 0x00000000100e72ca */ /* 0x000fe400000e0000 */
[----:B------:R-:W-:Y:S09]  /*6070*/  R2UR UR15, R17 ;  /* 0x00000000110f72ca */ /* 0x000ff200000e0000 */
[----:B------:R1:W-:Y:S02]  /*6080*/  UTCHMMA gdesc[UR26], gdesc[UR10], tmem[UR21], tmem[UR32], idesc[UR33], UPT ;  /* 0x00ff200a1a0075ea */ /* 0x0003e4000b800015 */
[----:B-1----:R-:W-:Y:S01]  /*6090*/  UMOV UR10, 0x0 ;  /* 0x00000000000a7882 */ /* 0x002fe20000000000 */
[----:B------:R-:W-:Y:S01]  /*60a0*/  UMOV UR11, 0x8200490 ;  /* 0x08200490000b7882 */ /* 0x000fe20000000000 */
[----:B------:R-:W-:Y:S01]  /*60b0*/  R2UR UR32, R14 ;  /* 0x000000000e2072ca */ /* 0x000fe200000e0000 */
[----:B------:R1:W-:Y:S01]  /*60c0*/  UTCHMMA gdesc[UR14], gdesc[UR16], tmem[UR23], tmem[UR10], idesc[UR11], UPT ;  /* 0x00ff0a100e0075ea */ /* 0x0003e2000b800017 */
[----:B------:R-:W-:Y:S01]  /*60d0*/  R2UR UR33, R15 ;  /* 0x000000000f2172ca */ /* 0x000fe200000e0000 */
[----:B------:R-:W-:Y:S01]  /*60e0*/  UMOV UR26, 0x0 ;  /* 0x00000000001a7882 */ /* 0x000fe20000000000 */
[----:B------:R-:W-:Y:S11]  /*60f0*/  UMOV UR27, 0x8200490 ;  /* 0x08200490001b7882 */ /* 0x000ff60000000000 */
[----:B------:R2:W-:Y:S01]  /*6100*/  UTCHMMA gdesc[UR32], gdesc[UR12], tmem[UR22], tmem[UR26], idesc[UR27], UPT ;  /* 0x00ff1a0c200075ea */ /* 0x0005e2000b800016 */
[----:B-1----:R-:W-:Y:S01]  /*6110*/  UMOV UR14, 0x0 ;  /* 0x00000000000e7882 */ /* 0x002fe20000000000 */
[----:B------:R-:W-:Y:S02]  /*6120*/  UMOV UR15, 0x8200490 ;  /* 0x08200490000f7882 */ /* 0x000fe40000000000 */
[----:B------:R1:W-:Y:S01]  /*6130*/  UTCHMMA gdesc[UR76], gdesc[UR6], tmem[UR19], tmem[UR14], idesc[UR15], UPT ;  /* 0x00ff0e064c0075ea */ /* 0x0003e2000b800013 */
[----:B--2---:R-:W-:Y:S01]  /*6140*/  UIADD3 UR33, UPT, UPT, UR8, 0x1, URZ ;  /* 0x0000000108217890 */ /* 0x004fe2000fffe0ff */
[----:B------:R-:W-:Y:S11]  /*6150*/  BRA.U !UP0, `(.L_x_123) ;  /* 0x0000000108047547 */ /* 0x000ff6000b800000 */
[----:B-1----:R-:W-:Y:S05]  /*6160*/  BPT.TRAP 0x1 ;  /* 0x000000040000795c */ /* 0x002fea0000300000 */
.L_x_123:
[----:B-1----:R-:W-:Y:S09]  /*6170*/  UIADD3 UR6, UPT, UPT, UR24, 0x33850, URZ ;  /* 0x0003385018067890 */ /* 0x002ff2000fffe0ff */
[----:B------:R1:W-:Y:S01]  /*6180*/  UTCBAR [UR6], URZ ;  /* 0x000000ff060073e9 */ /* 0x0003e200080000ff */
[----:B------:R-:W-:Y:S05]  /*6190*/  BRA.U !UP0, `(.L_x_124) ;  /* 0x0000000108047547 */ /* 0x000fea000b800000 */
[----:B-1----:R-:W-:Y:S05]  /*61a0*/  BPT.TRAP 0x1 ;  /* 0x000000040000795c */ /* 0x002fea0000300000 */
.L_x_124:
[----:B------:R-:W-:Y:S04]  /*61b0*/  SHF.L.U32 R2, R6, 0x1f, RZ ;  /* 0x0000001f06027819 */ /* 0x000fe800000006ff */
[----:B------:R-:W2:Y:S02]  /*61c0*/  SYNCS.PHASECHK.TRANS64.TRYWAIT P0, [UR24+0x33890], R2 ;  /* 0x03389002ff0075a7 */ /* 0x000ea40008001118 */
[----:B--2---:R-:W-:Y:S05]  /*61d0*/  @!P0 BRA `(.L_x_125) ;  /* 0x000000e000a88947 */ /* 0x004fea0003800000 */
.L_x_296:
[----:B------:R-:W-:Y:S05]  /*61e0*/  BRA.U !UP0, `(.L_x_126) ;  /* 0x0000000108047547 */ /* 0x000fea000b800000 */
[----:B-1----:R-:W-:Y:S05]  /*61f0*/  BPT.TRAP 0x1 ;  /* 0x000000040000795c */ /* 0x002fea0000300000 */
.L_x_126:
[----:B--2---:R-:W-:Y:S04]  /*6200*/  SHF.L.U32 R2, R12, 0x1f, RZ ;  /* 0x0000001f0c027819 */ /* 0x004fe800000006ff */
[----:B------:R-:W2:Y:S02]  /*6210*/  SYNCS.PHASECHK.TRANS64.TRYWAIT P0, [UR24+0x33868], R2 ;  /* 0x03386802ff0075a7 */ /* 0x000ea40008001118 */
[----:B--2---:R-:W-:Y:S05]  /*6220*/  @!P0 BRA `(.L_x_127) ;  /* 0x000000e000ac8947 */ /* 0x004fea0003800000 */
.L_x_298:
[----:B------:R-:W-:Y:S01]  /*6230*/  ELECT P0, URZ, PT ;  /* 0x0000000000ff782f */ /* 0x000fe20003800000 */
[----:B------:R-:W-:Y:S01]  /*6240*/  IMAD.MOV.U32 R5, RZ, RZ, 0xe0 ;  /* 0x000000e0ff057424 */ /* 0x000fe200078e00ff */
[----:B------:R-:W-:Y:S01]  /*6250*/  UMOV UR22, 0x0 ;  /* 0x0000000000167882 */ /* 0x000fe20000000000 */
[----:B------:R-:W-:Y:S01]  /*6260*/  UMOV UR23, 0x81d8490 ;  /* 0x081d849000177882 */ /* 0x000fe20000000000 */
[----:B------:R-:W-:Y:S01]  /*6270*/  UMOV UR26, 0x0 ;  /* 0x00000000001a7882 */ /* 0x000fe20000000000 */
[----:B------:R-:W-:Y:S01]  /*6280*/  UMOV UR27, 0x81d8490 ;  /* 0x081d8490001b7882 */ /* 0x000fe20000000000 */
[----:B------:R-:W-:Y:S01]  /*6290*/  R2UR UR11, R5 ;  /* 0x00000000050b72ca */ /* 0x000fe200000e0000 */
[----:B--2---:R-:W-:Y:S01]  /*62a0*/  IMAD.MOV.U32 R3, RZ, RZ, 0xe0 ;  /* 0x000000e0ff037424 */ /* 0x004fe200078e00ff */
[----:B------:R-:W-:Y:S04]  /*62b0*/  ELECT P1, URZ, PT ;  /* 0x0000000000ff782f */ /* 0x000fe80003820000 */
[----:B------:R-:W-:Y:S01]  /*62c0*/  R2UR UR16, R3 ;  /* 0x00000000031072ca */ /* 0x000fe200000e0000 */
[----:B------:R-:W-:Y:S01]  /*62d0*/  @P0 IMAD.MOV.U32 R5, RZ, RZ, 0x40004040 ;  /* 0x40004040ff050424 */ /* 0x000fe200078e00ff */
[----:B------:R-:W-:Y:S01]  /*62e0*/  @P0 R2UR UR7, R13 ;  /* 0x000000000d0702ca */ /* 0x000fe200000e0000 */
[----:B------:R-:W-:Y:S01]  /*62f0*/  @P0 IMAD.MOV.U32 R3, RZ, RZ, -0x3fffbff0 ;  /* 0xc0004010ff030424 */ /* 0x000fe200078e00ff */
[----:B-1----:R-:W-:Y:S02]  /*6300*/  @P0 R2UR UR6, R0 ;  /* 0x00000000000602ca */ /* 0x002fe400000e0000 */
[----:B------:R-:W-:Y:S09]  /*6310*/  @P0 R2UR UR13, R5 ;  /* 0x00000000050d02ca */ /* 0x000ff200000e0000 */
[----:B------:R-:W-:Y:S01]  /*6320*/  IMAD.U32 R4, RZ, RZ, UR7 ;  /* 0x00000007ff047e24 */ /* 0x000fe2000f8e00ff */
[----:B------:R-:W-:Y:S01]  /*6330*/  @P0 R2UR UR7, R3 ;  /* 0x00000000030702ca */ /* 0x000fe200000e0000 */
[----:B------:R-:W-:Y:S02]  /*6340*/  IMAD.U32 R2, RZ, RZ, UR6 ;  /* 0x00000006ff027e24 */ /* 0x000fe4000f8e00ff */
[----:B------:R-:W-:Y:S01]  /*6350*/  IMAD.MOV.U32 R3, RZ, RZ, 0xe0 ;  /* 0x000000e0ff037424 */ /* 0x000fe200078e00ff */
[----:B------:R-:W-:Y:S01]  /*6360*/  @P0 R2UR UR12, R4 ;  /* 0x00000000040c02ca */ /* 0x000fe200000e0000 */
[----:B------:R-:W-:Y:S01]  /*6370*/  IMAD.MOV.U32 R4, RZ, RZ, 0xe0 ;  /* 0x000000e0ff047424 */ /* 0x000fe200078e00ff */
[----:B------:R-:W-:Y:S01]  /*6380*/  @P0 R2UR UR6, R2 ;  /* 0x00000000020602ca */ /* 0x000fe200000e0000 */
[----:B------:R-:W-:Y:S01]  /*6390*/  IMAD.MOV.U32 R2, RZ, RZ, 0xe0 ;  /* 0x000000e0ff027424 */ /* 0x000fe200078e00ff */
[C---:B------:R-:W-:Y:S02]  /*63a0*/  R2UR UR18, R3.reuse ;  /* 0x00000000031272ca */ /* 0x040fe400000e0000 */
[----:B------:R-:W-:Y:S02]  /*63b0*/  ELECT P0, URZ, PT ;  /* 0x0000000000ff782f */ /* 0x000fe40003800000 */
[----:B------:R-:W-:Y:S02]  /*63c0*/  R2UR UR19, R4 ;  /* 0x00000000041372ca */ /* 0x000fe400000e0000 */
[C---:B------:R-:W-:Y:S02]  /*63d0*/  R2UR UR17, R2.reuse ;  /* 0x00000000021172ca */ /* 0x040fe400000e0000 */
[----:B------:R-:W-:Y:S01]  /*63e0*/  R2UR UR14, R2 ;  /* 0x00000000020e72ca */ /* 0x000fe200000e0000 */
[----:B------:R-:W-:Y:S01]  /*63f0*/  @P1 VIADD R2, R0, 0xc0 ;  /* 0x000000c000021836 */ /* 0x000fe20000000000 */
[----:B------:R-:W-:Y:S02]  /*6400*/  R2UR UR20, R3 ;  /* 0x00000000031472ca */ /* 0x000fe400000e0000 */
[----:B------:R-:W-:Y:S01]  /*6410*/  R2UR UR15, R4 ;  /* 0x00000000040f72ca */ /* 0x000fe200000e0000 */
[----:B------:R1:W-:Y:S01]  /*6420*/  UTCHMMA gdesc[UR12], gdesc[UR6], tmem[UR11], tmem[UR22], idesc[UR23], !UPT ;  /* 0x00ff16060c0075ea */ /* 0x0003e2000f80000b */
[----:B------:R-:W-:Y:S01]  /*6430*/  @P1 R2UR UR10, R2 ;  /* 0x00000000020a12ca */ /* 0x000fe200000e0000 */
[----:B------:R-:W-:Y:S02]  /*6440*/  @P0 VIADD R2, R0, 0xe0 ;  /* 0x000000e000020836 */ /* 0x000fe40000000000 */
[----:B------:R-:W-:Y:S05]  /*6450*/  @P0 VIADD R3, R13, 0x380 ;  /* 0x000003800d030836 */ /* 0x000fea0000000000 */
[----:B------:R-:W-:Y:S01]  /*6460*/  @P0 R2UR UR8, R3 ;  /* 0x00000000030802ca */ /* 0x000fe200000e0000 */
[----:B-1----:R-:W-:Y:S01]  /*6470*/  UMOV UR6, 0x0 ;  /* 0x0000000000067882 */ /* 0x002fe20000000000 */
[----:B------:R-:W-:Y:S01]  /*6480*/  UMOV UR7, 0x81d8490 ;  /* 0x081d849000077882 */ /* 0x000fe20000000000 */
[----:B------:R-:W-:Y:S01]  /*6490*/  UMOV UR12, 0x0 ;  /* 0x00000000000c7882 */ /* 0x000fe20000000000 */
[----:B------:R1:W-:Y:S01]  /*64a0*/  UTCHMMA gdesc[UR74], gdesc[UR62], tmem[UR16], tmem[UR6], idesc[UR7], UPT ;  /* 0x00ff063e4a0075ea */ /* 0x0003e2000b800010 */
[----:B------:R-:W-:Y:S01]  /*64b0*/  UTCHMMA gdesc[UR72], gdesc[UR60], tmem[UR19], tmem[UR22], idesc[UR23], UPT ;  /* 0x00ff163c480075ea */ /* 0x000fe2000b800013 */
[----:B------:R-:W-:Y:S01]  /*64c0*/  UTCHMMA gdesc[UR70], gdesc[UR58], tmem[UR18], tmem[UR26], idesc[UR27], UPT ;  /* 0x00ff1a3a460075ea */ /* 0x000fe2000b800012 */
[----:B------:R-:W-:Y:S01]  /*64d0*/  UMOV UR13, 0x81d8490 ;  /* 0x081d8490000d7882 */ /* 0x000fe20000000000 */
[----:B------:R-:W-:Y:S01]  /*64e0*/  UMOV UR11, 0xc0004010 ;  /* 0xc0004010000b7882 */ /* 0x000fe20000000000 */
[----:B------:R2:W-:Y:S01]  /*64f0*/  UTCHMMA gdesc[UR68], gdesc[UR56], tmem[UR17], tmem[UR12], idesc[UR13], UPT ;  /* 0x00ff0c38440075ea */ /* 0x0005e2000b800011 */
[----:B------:R3:W-:Y:S01]  /*6500*/  UTCHMMA gdesc[UR66], gdesc[UR54], tmem[UR14], tmem[UR22], idesc[UR23], UPT ;  /* 0x00ff1636420075ea */ /* 0x0007e2000b80000e */
[----:B-1----:R-:W-:Y:S01]  /*6510*/  @P0 R2UR UR6, R2 ;  /* 0x00000000020602ca */ /* 0x002fe200000e0000 */
[----:B------:R-:W-:Y:S01]  /*6520*/  UMOV UR16, 0x0 ;  /* 0x0000000000107882 */ /* 0x000fe20000000000 */
[----:B------:R-:W-:Y:S01]  /*6530*/  UMOV UR7, 0xc0004010 ;  /* 0xc000401000077882 */ /* 0x000fe20000000000 */
[----:B--2---:R-:W-:Y:S01]  /*6540*/  UMOV UR17, 0x81d8490 ;  /* 0x081d849000117882 */ /* 0x004fe20000000000 */
[----:B------:R-:W-:Y:S01]  /*6550*/  UMOV UR12, UR8 ;  /* 0x00000008000c7c82 */ /* 0x000fe20008000000 */
[----:B------:R-:W-:Y:S01]  /*6560*/  UMOV UR13, 0x40004040 ;  /* 0x40004040000d7882 */ /* 0x000fe20000000000 */
[----:B------:R3:W-:Y:S07]  /*6570*/  UTCHMMA gdesc[UR64], gdesc[UR10], tmem[UR15], tmem[UR16], idesc[UR17], UPT ;  /* 0x00ff100a400075ea */ /* 0x0007ee000b80000f */
[----:B------:R3:W-:Y:S01]  /*6580*/  UTCHMMA gdesc[UR12], gdesc[UR6], tmem[UR20], tmem[UR26], idesc[UR27], UPT ;  /* 0x00ff1a060c0075ea */ /* 0x0007e2000b800014 */
[----:B------:R-:W-:Y:S05]  /*6590*/  BRA.U !UP0, `(.L_x_128) ;  /* 0x0000000108047547 */ /* 0x000fea000b800000 */
[----:B---3--:R-:W-:Y:S05]  /*65a0*/  BPT.TRAP 0x1 ;  /* 0x000000040000795c */ /* 0x008fea0000300000 */
.L_x_128:
[----:B---3--:R-:W-:Y:S01]  /*65b0*/  UIMAD UR6, UR9, 0x700, UR5 ;  /* 0x00000700090678a4 */ /* 0x008fe2000f8e0205 */
[----:B------:R-:W-:Y:S01]  /*65c0*/  CS2R R2, SRZ ;  /* 0x0000000000027805 */ /* 0x000fe2000001ff00 */
[----:B------:R-:W-:Y:S01]  /*65d0*/  UISETP.NE.U32.AND UP2, UPT, UR25, URZ, UPT ;  /* 0x000000ff1900728c */ /* 0x000fe2000bf45070 */
[----:B------:R-:W-:Y:S01]  /*65e0*/  IMAD.MOV.U32 R4, RZ, RZ, RZ ;  /* 0x000000ffff047224 */ /* 0x000fe200078e00ff */
[----:B------:R-:W-:Y:S01]  /*65f0*/  UIADD3 UR8, UPT, UPT, UR24, 0x33870, URZ ;  /* 0x0003387018087890 */ /* 0x000fe2000fffe0ff */
[----:B------:R-:W-:Y:S01]  /*6600*/  BSSY.RECONVERGENT B0, `(.L_x_129) ;  /* 0x0000031000007945 */ /* 0x000fe20003800200 */
[----:B------:R-:W-:Y:S01]  /*6610*/  UIADD3 UR10, UPT, UPT, UR6, 0x20, URZ ;  /* 0x00000020060a7890 */ /* 0x000fe2000fffe0ff */
[C---:B------:R-:W-:Y:S01]  /*6620*/  R2UR UR14, R3.reuse ;  /* 0x00000000030e72ca */ /* 0x040fe200000e0000 */
[----:B------:R-:W-:Y:S01]  /*6630*/  UIADD3 UR16, UPT, UPT, UR34, 0x4, URZ ;  /* 0x0000000422107890 */ /* 0x000fe2000fffe0ff */
[----:B------:R-:W-:Y:S01]  /*6640*/  R2UR UR15, R2 ;  /* 0x00000000020f72ca */ /* 0x000fe200000e0000 */
[----:B------:R-:W-:Y:S01]  /*6650*/  UIADD3 UR18, UPT, UPT, UR6, 0x40, URZ ;  /* 0x0000004006127890 */ /* 0x000fe2000fffe0ff */
[----:B------:R-:W-:Y:S01]  /*6660*/  R2UR UR20, R4 ;  /* 0x00000000041472ca */ /* 0x000fe200000e0000 */
[----:B------:R-:W-:Y:S01]  /*6670*/  UMOV UR26, 0x0 ;  /* 0x00000000001a7882 */ /* 0x000fe20000000000 */
[----:B------:R1:W-:Y:S01]  /*6680*/  UTCBAR [UR8], URZ ;  /* 0x000000ff080073e9 */ /* 0x0003e200080000ff */
[----:B------:R-:W-:Y:S01]  /*6690*/  UMOV UR27, 0x81d0490 ;  /* 0x081d0490001b7882 */ /* 0x000fe20000000000 */
[----:B------:R-:W-:Y:S01]  /*66a0*/  UMOV UR7, 0xc0004010 ;  /* 0xc000401000077882 */ /* 0x000fe20000000000 */
[----:B------:R-:W-:Y:S01]  /*66b0*/  UMOV UR12, 0x0 ;  /* 0x00000000000c7882 */ /* 0x000fe20000000000 */
[----:B------:R-:W-:Y:S01]  /*66c0*/  UMOV UR13, 0x81d0490 ;  /* 0x081d0490000d7882 */ /* 0x000fe20000000000 */
[----:B------:R-:W-:Y:S01]  /*66d0*/  UMOV UR11, 0xc0004010 ;  /* 0xc0004010000b7882 */ /* 0x000fe20000000000 */
[----:B------:R-:W-:Y:S01]  /*66e0*/  UMOV UR17, 0x40004040 ;  /* 0x4000404000117882 */ /* 0x000fe20000000000 */
[----:B------:R2:W-:Y:S01]  /*66f0*/  UTCHMMA gdesc[UR34], gdesc[UR6], tmem[UR14], tmem[UR26], idesc[UR27], UP2 ;  /* 0x00ff1a06220075ea */ /* 0x0005e2000900000e */
[----:B------:R-:W-:Y:S01]  /*6700*/  UMOV UR19, 0xc0004010 ;  /* 0xc000401000137882 */ /* 0x000fe20000000000 */
[----:B------:R3:W-:Y:S01]  /*6710*/  UTCHMMA gdesc[UR52], gdesc[UR10], tmem[UR15], tmem[UR12], idesc[UR13], UPT ;  /* 0x00ff0c0a340075ea */ /* 0x0007e2000b80000f */
[C---:B------:R-:W-:Y:S01]  /*6720*/  R2UR UR21, R2.reuse ;  /* 0x00000000021572ca */ /* 0x040fe200000e0000 */
[----:B------:R4:W-:Y:S01]  /*6730*/  UTCHMMA gdesc[UR16], gdesc[UR18], tmem[UR20], tmem[UR26], idesc[UR27], UPT ;  /* 0x00ff1a12100075ea */ /* 0x0009e2000b800014 */
[----:B------:R-:W-:Y:S02]  /*6740*/  R2UR UR23, R3 ;  /* 0x00000000031772ca */ /* 0x000fe400000e0000 */
[C---:B------:R-:W-:Y:S02]  /*6750*/  R2UR UR25, R2.reuse ;  /* 0x00000000021972ca */ /* 0x040fe400000e0000 */
[C---:B------:R-:W-:Y:S02]  /*6760*/  R2UR UR22, R2.reuse ;  /* 0x00000000021672ca */ /* 0x040fe400000e0000 */
[----:B------:R-:W-:Y:S02]  /*6770*/  LOP3.LUT R11, R11, 0x1, RZ, 0x3c, !PT ;  /* 0x000000010b0b7812 */ /* 0x000fe400078e3cff */
[----:B-1----:R-:W-:Y:S01]  /*6780*/  R2UR UR8, R2 ;  /* 0x00000000020872ca */ /* 0x002fe200000e0000 */
[----:B--2---:R-:W-:Y:S02]  /*6790*/  UIADD3 UR14, UPT, UPT, UR6, 0x80, URZ ;  /* 0x00000080060e7890 */ /* 0x004fe4000fffe0ff */
[----:B---3--:R-:W-:Y:S02]  /*67a0*/  UIADD3 UR12, UPT, UPT, UR6, 0x60, URZ ;  /* 0x00000060060c7890 */ /* 0x008fe4000fffe0ff */
[----:B------:R-:W-:Y:S02]  /*67b0*/  UIADD3 UR10, UPT, UPT, UR6, 0xa0, URZ ;  /* 0x000000a0060a7890 */ /* 0x000fe4000fffe0ff */
[----:B----4-:R-:W-:Y:S02]  /*67c0*/  UIADD3 UR18, UPT, UPT, UR6, 0xc0, URZ ;  /* 0x000000c006127890 */ /* 0x010fe4000fffe0ff */
[----:B------:R-:W-:Y:S01]  /*67d0*/  UIADD3 UR6, UPT, UPT, UR6, 0xe0, URZ ;  /* 0x000000e006067890 */ /* 0x000fe2000fffe0ff */
[----:B------:R-:W-:Y:S01]  /*67e0*/  UMOV UR13, 0xc0004010 ;  /* 0xc0004010000d7882 */ /* 0x000fe20000000000 */
[----:B------:R-:W-:Y:S01]  /*67f0*/  UMOV UR16, 0x0 ;  /* 0x0000000000107882 */ /* 0x000fe20000000000 */
[----:B------:R1:W-:Y:S01]  /*6800*/  UTCHMMA gdesc[UR50], gdesc[UR12], tmem[UR21], tmem[UR26], idesc[UR27], UPT ;  /* 0x00ff1a0c320075ea */ /* 0x0003e2000b800015 */
[----:B------:R-:W-:Y:S01]  /*6810*/  UMOV UR17, 0x81d0490 ;  /* 0x081d049000117882 */ /* 0x000fe20000000000 */
[----:B------:R-:W-:Y:S01]  /*6820*/  UMOV UR15, 0xc0004010 ;  /* 0xc0004010000f7882 */ /* 0x000fe20000000000 */
[----:B------:R-:W-:Y:S01]  /*6830*/  UMOV UR20, 0x0 ;  /* 0x0000000000147882 */ /* 0x000fe20000000000 */
[----:B------:R2:W-:Y:S01]  /*6840*/  UTCHMMA gdesc[UR48], gdesc[UR14], tmem[UR23], tmem[UR16], idesc[UR17], UPT ;  /* 0x00ff100e300075ea */ /* 0x0005e2000b800017 */
[----:B------:R3:W-:Y:S01]  /*6850*/  UTCHMMA gdesc[UR44], gdesc[UR10], tmem[UR25], tmem[UR26], idesc[UR27], UPT ;  /* 0x00ff1a0a2c0075ea */ /* 0x0007e2000b800019 */
[----:B-1----:R-:W-:Y:S01]  /*6860*/  UIADD3 UR12, UPT, UPT, UR34, 0x406, URZ ;  /* 0x00000406220c7890 */ /* 0x002fe2000fffe0ff */
[----:B------:R-:W-:Y:S01]  /*6870*/  UMOV UR21, 0x81d0490 ;  /* 0x081d049000157882 */ /* 0x000fe20000000000 */
[----:B------:R-:W-:Y:S01]  /*6880*/  UMOV UR13, 0x40004040 ;  /* 0x40004040000d7882 */ /* 0x000fe20000000000 */
[----:B--2---:R-:W-:Y:S01]  /*6890*/  UIADD3 UR16, UPT, UPT, UR34, 0x404, URZ ;  /* 0x0000040422107890 */ /* 0x004fe2000fffe0ff */
[----:B------:R-:W-:Y:S01]  /*68a0*/  UMOV UR14, 0x0 ;  /* 0x00000000000e7882 */ /* 0x000fe20000000000 */
[----:B------:R-:W-:Y:S01]  /*68b0*/  UMOV UR15, 0x81d0490 ;  /* 0x081d0490000f7882 */ /* 0x000fe20000000000 */
[----:B------:R-:W-:Y:S06]  /*68c0*/  UMOV UR17, 0x40004040 ;  /* 0x4000404000117882 */ /* 0x000fec0000000000 */
[----:B------:R3:W-:Y:S01]  /*68d0*/  UTCHMMA gdesc[UR16], gdesc[UR18], tmem[UR22], tmem[UR14], idesc[UR15], UPT ;  /* 0x00ff0e12100075ea */ /* 0x0007e2000b800016 */
[----:B------:R3:W-:Y:S01]  /*68e0*/  UTCHMMA gdesc[UR12], gdesc[UR6], tmem[UR8], tmem[UR20], idesc[UR21], UPT ;  /* 0x00ff14060c0075ea */ /* 0x0007e2000b800008 */
[----:B------:R-:W-:Y:S05]  /*68f0*/  @!P2 BRA `(.L_x_130) ;  /* 0x000000000004a947 */ /* 0x000fea0003800000 */
[----:B---3--:R-:W-:Y:S05]  /*6900*/  BPT.TRAP 0x1 ;  /* 0x000000040000795c */ /* 0x008fea0000300000 */
.L_x_130:
[----:B---3--:R-:W-:Y:S05]  /*6910*/  BSYNC.RECONVERGENT B0 ;  /* 0x0000000000007941 */ /* 0x008fea0003800200 */
.L_x_129:
[----:B------:R-:W-:Y:S02]  /*6920*/  ULEA UR7, UR9, UR24, 0x3 ;  /* 0x0000001809077291 */ /* 0x000fe4000f8e18ff */
[----:B------:R-:W-:Y:S02]  /*6930*/  UIADD3 UR9, UPT, UPT, UR9, 0x1, URZ ;  /* 0x0000000109097890 */ /* 0x000fe4000fffe0ff */
[----:B------:R-:W-:Y:S02]  /*6940*/  UIADD3 UR6, UPT, UPT, UR7, 0x33810, URZ ;  /* 0x0003381007067890 */ /* 0x000fe4000fffe0ff */
[----:B------:R-:W-:Y:S04]  /*6950*/  UISETP.NE.AND UP2, UPT, UR9, 0x2, UPT ;  /* 0x000000020900788c */ /* 0x000fe8000bf45270 */
[----:B------:R-:W-:Y:S03]  /*6960*/  USEL UR9, UR9, URZ, UP2 ;  /* 0x000000ff09097287 */ /* 0x000fe60009000000 */
[----:B------:R1:W-:Y:S01]  /*6970*/  UTCBAR [UR6], URZ ;  /* 0x000000ff060073e9 */ /* 0x0003e200080000ff */
[----:B------:R-:W-:Y:S08]  /*6980*/  BRA.U !UP0, `(.L_x_131) ;  /* 0x0000000108047547 */ /* 0x000ff0000b800000 */
[----:B-1----:R-:W-:Y:S05]  /*6990*/  BPT.TRAP 0x1 ;  /* 0x000000040000795c */ /* 0x002fea0000300000 */
.L_x_131:
[----:B------:R-:W-:Y:S01]  /*69a0*/  LOP3.LUT R6, R6, 0x1, RZ, 0x3c, !PT ;  /* 0x0000000106067812 */ /* 0x000fe200078e3cff */
[----:B-1----:R-:W-:Y:S09]  /*69b0*/  UIADD3 UR6, UPT, UPT, UR24, 0x33898, URZ ;  /* 0x0003389818067890 */ /* 0x002ff2000fffe0ff */
[----:B------:R1:W-:Y:S01]  /*69c0*/  UTCBAR [UR6], URZ ;  /* 0x000000ff060073e9 */ /* 0x0003e200080000ff */
[----:B------:R-:W-:Y:S05]  /*69d0*/  BRA.U !UP0, `(.L_x_132) ;  /* 0x0000000108047547 */ /* 0x000fea000b800000 */
[----:B-1----:R-:W-:Y:S05]  /*69e0*/  BPT.TRAP 0x1 ;  /* 0x000000040000795c */ /* 0x002fea0000300000 */
.L_x_132:
[----:B------:R-:W-:Y:S04]  /*69f0*/  SHF.L.U32 R2, R11, 0x1f, RZ ;  /* 0x0000001f0b027819 */ /* 0x000fe800000006ff */
[----:B------:R-:W2:Y:S02]  /*6a00*/  SYNCS.PHASECHK.TRANS64.TRYWAIT P0, [UR24+0x33878], R2 ;  /* 0x03387802ff0075a7 */ /* 0x000ea40008001118 */
[----:B--2---:R-:W-:Y:S05]  /*6a10*/  @!P0 BRA `(.L_x_133) ;  /* 0x000000d800c88947 */ /* 0x004fea0003800000 */
.L_x_300:
[----:B------:R-:W-:Y:S05]  /*6a20*/  BRA.U !UP1, `(.L_x_134) ;  /* 0x0000000109047547 */ /* 0x000fea000b800000 */
[----:B-1----:R-:W-:Y:S05]  /*6a30*/  BPT.TRAP 0x1 ;  /* 0x000000040000795c */ /* 0x002fea0000300000 */
.L_x_134:
[----:B--2---:R-:W-:Y:S01]  /*6a40*/  SHF.L.U32 R2, R8, 0x1f, RZ ;  /* 0x0000001f08027819 */ /* 0x004fe200000006ff */
[----:B------:R-:W-:Y:S02]  /*6a50*/  HFMA2 R5, -RZ, RZ, 0, 1.33514404296875e-05 ;  /* 0x000000e0ff057431 */ /* 0x000fe400000001ff */
[----:B------:R-:W-:Y:S01]  /*6a60*/  IMAD.MOV.U32 R4, RZ, RZ, 0xe0 ;  /* 0x000000e0ff047424 */ /* 0x000fe200078e00ff */
[----:B------:R-:W2:Y:S02]  /*6a70*/  SYNCS.PHASECHK.TRANS64.TRYWAIT P0, [UR24+0x33820], R2 ;  /* 0x03382002ff0075a7 */ /* 0x000ea40008001118 */
[----:B--2---:R-:W-:Y:S05]  /*6a80*/  @!P0 BRA `(.L_x_135) ;  /* 0x000000d800c48947 */ /* 0x004fea0003800000 */
.L_x_302:
[----:B-1----:R-:W-:Y:S01]  /*6a90*/  UIADD3 UR6, UPT, UPT, UR28, 0x200, URZ ;  /* 0x000002001c067890 */ /* 0x002fe2000fffe0ff */
[----:B--2---:R-:W-:Y:S01]  /*6aa0*/  IMAD.MOV.U32 R3, RZ, RZ, 0xe0 ;  /* 0x000000e0ff037424 */ /* 0x004fe200078e00ff */
[----:B------:R-:W-:Y:S01]  /*6ab0*/  UIADD3 UR14, UPT, UPT, UR30, 0x300, URZ ;  /* 0x000003001e0e7890 */ /* 0x000fe2000fffe0ff */
[----:B------:R-:W-:Y:S01]  /*6ac0*/  R2UR UR8, R4 ;  /* 0x00000000040872ca */ /* 0x000fe200000e0000 */
[----:B------:R-:W-:Y:S01]  /*6ad0*/  UMOV UR22, 0x0 ;  /* 0x0000000000167882 */ /* 0x000fe20000000000 */
[----:B------:R-:W-:Y:S01]  /*6ae0*/  R2UR UR20, R5 ;  /* 0x00000000051472ca */ /* 0x000fe200000e0000 */
[----:B------:R-:W-:Y:S01]  /*6af0*/  UMOV UR23, 0x8200490 ;  /* 0x0820049000177882 */ /* 0x000fe20000000000 */
[C---:B------:R-:W-:Y:S01]  /*6b00*/  R2UR UR26, R3.reuse ;  /* 0x00000000031a72ca */ /* 0x040fe200000e0000 */
[----:B------:R-:W-:Y:S01]  /*6b10*/  UMOV UR16, UR38 ;  /* 0x0000002600107c82 */ /* 0x000fe20008000000 */
[----:B------:R-:W-:Y:S01]  /*6b20*/  UMOV UR17, 0xc0004010 ;  /* 0xc000401000117882 */ /* 0x000fe20000000000 */
[----:B------:R-:W-:Y:S01]  /*6b30*/  UMOV UR12, UR40 ;  /* 0x00000028000c7c82 */ /* 0x000fe20008000000 */
[----:B------:R-:W-:Y:S01]  /*6b40*/  UMOV UR13, 0xc0004010 ;  /* 0xc0004010000d7882 */ /* 0x000fe20000000000 */
[----:B------:R-:W-:Y:S01]  /*6b50*/  UMOV UR10, 0x0 ;  /* 0x00000000000a7882 */ /* 0x000fe20000000000 */
[----:B------:R-:W-:Y:S01]  /*6b60*/  UMOV UR11, 0x8200490 ;  /* 0x08200490000b7882 */ /* 0x000fe20000000000 */
[----:B------:R-:W-:Y:S01]  /*6b70*/  UMOV UR18, UR36 ;  /* 0x0000002400127c82 */ /* 0x000fe20008000000 */
[----:B------:R-:W-:Y:S01]  /*6b80*/  UMOV UR19, 0xc0004010 ;  /* 0xc000401000137882 */ /* 0x000fe20000000000 */
[----:B------:R1:W-:Y:S01]  /*6b90*/  UTCHMMA gdesc[UR30], gdesc[UR28], tmem[UR8], tmem[UR22], idesc[UR23], !UPT ;  /* 0x00ff161c1e0075ea */ /* 0x0003e2000f800008 */
[----:B------:R-:W-:Y:S01]  /*6ba0*/  UMOV UR7, 0xc0004010 ;  /* 0xc000401000077882 */ /* 0x000fe20000000000 */
[----:B------:R2:W-:Y:S01]  /*6bb0*/  UTCHMMA gdesc[UR16], gdesc[UR12], tmem[UR20], tmem[UR10], idesc[UR11], UPT ;  /* 0x00ff0a0c100075ea */ /* 0x0005e2000b800014 */
[----:B------:R-:W-:Y:S01]  /*6bc0*/  IMAD.MOV.U32 R2, RZ, RZ, 0xe0 ;  /* 0x000000e0ff027424 */ /* 0x000fe200078e00ff */
[----:B------:R3:W-:Y:S01]  /*6bd0*/  UTCHMMA gdesc[UR18], gdesc[UR6], tmem[UR26], tmem[UR22], idesc[UR23], UPT ;  /* 0x00ff1606120075ea */ /* 0x0007e2000b80001a */
[----:B------:R-:W-:Y:S01]  /*6be0*/  UMOV UR15, 0xc0004010 ;  /* 0xc0004010000f7882 */ /* 0x000fe20000000000 */
[----:B------:R-:W-:Y:S01]  /*6bf0*/  UMOV UR21, 0xc0004010 ;  /* 0xc000401000157882 */ /* 0x000fe20000000000 */
[----:B------:R-:W-:Y:S02]  /*6c00*/  R2UR UR25, R3 ;  /* 0x00000000031972ca */ /* 0x000fe400000e0000 */
[C---:B------:R-:W-:Y:S02]  /*6c10*/  R2UR UR32, R2.reuse ;  /* 0x00000000022072ca */ /* 0x040fe400000e0000 */
[C---:B------:R-:W-:Y:S02]  /*6c20*/  R2UR UR27, R2.reuse ;  /* 0x00000000021b72ca */ /* 0x040fe400000e0000 */
[----:B-1----:R-:W-:Y:S01]  /*6c30*/  R2UR UR8, R2 ;  /* 0x00000000020872ca */ /* 0x002fe200000e0000 */
[----:B--2---:R-:W-:Y:S02]  /*6c40*/  UIADD3 UR10, UPT, UPT, UR28, 0x300, URZ ;  /* 0x000003001c0a7890 */ /* 0x004fe4000fffe0ff */
[----:B---3--:R-:W-:Y:S02]  /*6c50*/  UIADD3 UR22, UPT, UPT, UR30, 0x400, URZ ;  /* 0x000004001e167890 */ /* 0x008fe4000fffe0ff */
[----:B------:R-:W-:Y:S02]  /*6c60*/  UIADD3 UR20, UPT, UPT, UR28, 0x400, URZ ;  /* 0x000004001c147890 */ /* 0x000fe4000fffe0ff */
[----:B------:R-:W-:Y:S02]  /*6c70*/  UIADD3 UR18, UPT, UPT, UR30, 0x500, URZ ;  /* 0x000005001e127890 */ /* 0x000fe4000fffe0ff */
[----:B------:R-:W-:Y:S01]  /*6c80*/  UIADD3 UR16, UPT, UPT, UR28, 0x500, URZ ;  /* 0x000005001c107890 */ /* 0x000fe2000fffe0ff */
[----:B------:R-:W-:Y:S01]  /*6c90*/  UMOV UR12, 0x0 ;  /* 0x00000000000c7882 */ /* 0x000fe20000000000 */
[----:B------:R-:W-:Y:S01]  /*6ca0*/  UMOV UR13, 0x8200490 ;  /* 0x08200490000d7882 */ /* 0x000fe20000000000 */
[----:B------:R-:W-:Y:S01]  /*6cb0*/  UMOV UR11, 0xc0004010 ;  /* 0xc0004010000b7882 */ /* 0x000fe20000000000 */
[----:B------:R-:W-:Y:S01]  /*6cc0*/  UMOV UR6, 0x0 ;  /* 0x0000000000067882 */ /* 0x000fe20000000000 */
[----:B------:R1:W-:Y:S01]  /*6cd0*/  UTCHMMA gdesc[UR14], gdesc[UR10], tmem[UR32], tmem[UR12], idesc[UR13], UPT ;  /* 0x00ff0c0a0e0075ea */ /* 0x0003e2000b800020 */
[----:B------:R-:W-:Y:S01]  /*6ce0*/  UMOV UR7, 0x8200490 ;  /* 0x0820049000077882 */ /* 0x000fe20000000000 */
[----:B------:R-:W-:Y:S02]  /*6cf0*/  UMOV UR23, 0xc0004010 ;  /* 0xc000401000177882 */ /* 0x000fe40000000000 */
[----:B------:R2:W-:Y:S01]  /*6d00*/  UTCHMMA gdesc[UR22], gdesc[UR20], tmem[UR27], tmem[UR6], idesc[UR7], UPT ;  /* 0x00ff0614160075ea */ /* 0x0005e2000b80001b */
[----:B-1----:R-:W-:Y:S01]  /*6d10*/  UIADD3 UR12, UPT, UPT, UR30, 0x600, URZ ;  /* 0x000006001e0c7890 */ /* 0x002fe2000fffe0ff */
[----:B------:R-:W-:Y:S01]  /*6d20*/  UMOV UR14, 0x0 ;  /* 0x00000000000e7882 */ /* 0x000fe20000000000 */
[----:B------:R-:W-:Y:S01]  /*6d30*/  UMOV UR15, 0x8200490 ;  /* 0x08200490000f7882 */ /* 0x000fe20000000000 */
[----:B--2---:R-:W-:Y:S01]  /*6d40*/  UIADD3 UR6, UPT, UPT, UR28, 0x600, URZ ;  /* 0x000006001c067890 */ /* 0x004fe2000fffe0ff */
[----:B------:R1:W-:Y:S01]  /*6d50*/  UTCHMMA gdesc[UR18], gdesc[UR16], tmem[UR25], tmem[UR14], idesc[UR15], UPT ;  /* 0x00ff0e10120075ea */ /* 0x0003e2000b800019 */
[----:B------:R-:W-:Y:S01]  /*6d60*/  UMOV UR10, 0x0 ;  /* 0x00000000000a7882 */ /* 0x000fe20000000000 */
[----:B------:R-:W-:Y:S01]  /*6d70*/  UMOV UR11, 0x8200490 ;  /* 0x08200490000b7882 */ /* 0x000fe20000000000 */
[----:B------:R-:W-:Y:S01]  /*6d80*/  UMOV UR13, 0xc0004010 ;  /* 0xc0004010000d7882 */ /* 0x000fe20000000000 */
[----:B------:R-:W-:Y:S04]  /*6d90*/  UMOV UR7, 0xc0004010 ;  /* 0xc000401000077882 */ /* 0x000fe80000000000 */
[----:B------:R1:W-:Y:S01]  /*6da0*/  UTCHMMA gdesc[UR12], gdesc[UR6], tmem[UR8], tmem[UR10], idesc[UR11], UPT ;  /* 0x00ff0a060c0075ea */ /* 0x0003e2000b800008 */
[----:B------:R-:W-:Y:S05]  /*6db0*/  BRA.U !UP0, `(.L_x_136) ;  /* 0x0000000108047547 */ /* 0x000fea000b800000 */
[----:B-1----:R-:W-:Y:S05]  /*6dc0*/  BPT.TRAP 0x1 ;  /* 0x000000040000795c */ /* 0x002fea0000300000 */
.L_x_136:
[----:B-1----:R-:W-:Y:S09]  /*6dd0*/  UIADD3 UR6, UPT, UPT, UR24, 0x33860, URZ ;  /* 0x0003386018067890 */ /* 0x002ff2000fffe0ff */
[----:B------:R1:W-:Y:S01]  /*6de0*/  UTCBAR [UR6], URZ ;  /* 0x000000ff060073e9 */ /* 0x0003e200080000ff */
[----:B------:R-:W-:Y:S05]  /*6df0*/  BRA.U !UP0, `(.L_x_137) ;  /* 0x0000000108047547 */ /* 0x000fea000b800000 */
[----:B-1----:R-:W-:Y:S05]  /*6e00*/  BPT.TRAP 0x1 ;  /* 0x000000040000795c */ /* 0x002fea0000300000 */
.L_x_137:
[----:B------:R-:W-:Y:S01]  /*6e10*/  SHF.L.U32 R2, R9, 0x1f, RZ ;  /* 0x0000001f09027819 */ /* 0x000fe200000006ff */
[----:B-1----:R-:W-:Y:S01]  /*6e20*/  UIADD3 UR6, UPT, UPT, UR24, 0x1c000, URZ ;  /* 0x0001c00018067890 */ /* 0x002fe2000fffe0ff */
[----:B------:R-:W-:Y:S01]  /*6e30*/  IMAD.MOV.U32 R24, RZ, RZ, 0x160 ;  /* 0x00000160ff187424 */ /* 0x000fe200078e00ff */
[----:B------:R-:W-:Y:S01]  /*6e40*/  MOV R5, 0x70 ;  /* 0x0000007000057802 */ /* 0x000fe20000000f00 */
[----:B------:R-:W1:Y:S01]  /*6e50*/  SYNCS.PHASECHK.TRANS64.TRYWAIT P0, [UR24+0x33880], R2 ;  /* 0x03388002ff0075a7 */ /* 0x000e620008001118 */
[----:B------:R-:W-:Y:S01]  /*6e60*/  USHF.R.U32.HI UR6, URZ, 0x4, UR6 ;  /* 0x00000004ff067899 */ /* 0x000fe20008011606 */
[----:B------:R-:W-:Y:S03]  /*6e70*/  IMAD.MOV.U32 R4, RZ, RZ, 0x168 ;  /* 0x00000168ff047424 */ /* 0x000fe600078e00ff */
[----:B------:R-:W-:Y:S04]  /*6e80*/  ULOP3.LUT UR6, UR6, 0x3fff, URZ, 0xc0, !UPT ;  /* 0x00003fff06067892 */ /* 0x000fe8000f8ec0ff */
[----:B------:R-:W-:Y:S01]  /*6e90*/  ULOP3.LUT UR8, UR6, 0x1000000, URZ, 0xfc, !UPT ;  /* 0x0100000006087892 */ /* 0x000fe2000f8efcff */
[----:B-1----:R-:W-:Y:S11]  /*6ea0*/  @!P0 BRA `(.L_x_138) ;  /* 0x000000d400d48947 */ /* 0x002ff60003800000 */
.L_x_304:
[----:B------:R-:W-:Y:S01]  /*6eb0*/  UIADD3 UR10, UPT, UPT, UR8, 0x20, URZ ;  /* 0x00000020080a7890 */ /* 0x000fe2000fffe0ff */
[----:B------:R-:W-:Y:S01]  /*6ec0*/  R2UR UR14, R24 ;  /* 0x00000000180e72ca */ /* 0x000fe200000e0000 */
[----:B------:R-:W-:Y:S01]  /*6ed0*/  UMOV UR6, 0x0 ;  /* 0x0000000000067882 */ /* 0x000fe20000000000 */
[----:B------:R-:W-:Y:S01]  /*6ee0*/  R2UR UR15, R5 ;  /* 0x00000000050f72ca */ /* 0x000fe200000e0000 */
[----:B------:R-:W-:Y:S01]  /*6ef0*/  UMOV UR7, 0x81d0490 ;  /* 0x081d049000077882 */ /* 0x000fe20000000000 */
[----:B------:R-:W-:Y:S01]  /*6f00*/  UMOV UR12, UR8 ;  /* 0x00000008000c7c82 */ /* 0x000fe20008000000 */
[----:B------:R-:W-:Y:S01]  /*6f10*/  UMOV UR13, 0xc0004010 ;  /* 0xc0004010000d7882 */ /* 0x000fe20000000000 */
[----:B------:R-:W-:Y:S01]  /*6f20*/  R2UR UR21, R4 ;  /* 0x00000000041572ca */ /* 0x000fe200000e0000 */
[----:B------:R-:W-:Y:S01]  /*6f30*/  IMAD.MOV.U32 R5, RZ, RZ, 0x70 ;  /* 0x00000070ff057424 */ /* 0x000fe200078e00ff */
[----:B------:R-:W-:Y:S01]  /*6f40*/  UMOV UR26, 0x0 ;  /* 0x00000000001a7882 */ /* 0x000fe20000000000 */
[----:B------:R-:W-:Y:S01]  /*6f50*/  IMAD.MOV.U32 R4, RZ, RZ, 0x170 ;  /* 0x00000170ff047424 */ /* 0x000fe200078e00ff */
[----:B------:R-:W-:Y:S01]  /*6f60*/  UMOV UR27, 0x81d0490 ;  /* 0x081d0490001b7882 */ /* 0x000fe20000000000 */
[----:B------:R-:W-:Y:S01]  /*6f70*/  UMOV UR11, 0xc0004010 ;  /* 0xc0004010000b7882 */ /* 0x000fe20000000000 */
[----:B------:R-:W-:Y:S01]  /*6f80*/  R2UR UR16, R5 ;  /* 0x00000000051072ca */ /* 0x000fe200000e0000 */
[----:B-1----:R-:W-:Y:S01]  /*6f90*/  IMAD.MOV.U32 R3, RZ, RZ, 0x70 ;  /* 0x00000070ff037424 */ /* 0x002fe200078e00ff */
[----:B------:R-:W-:Y:S01]  /*6fa0*/  R2UR UR19, R4 ;  /* 0x00000000041372ca */ /* 0x000fe200000e0000 */
[----:B------:R1:W-:Y:S01]  /*6fb0*/  UTCHMMA tmem[UR14], gdesc[UR12], tmem[UR15], tmem[UR6], idesc[UR7], UPT ;  /* 0x00ff060c0e0079ea */ /* 0x0003e2000b80000f */
[----:B------:R-:W-:Y:S02]  /*6fc0*/  IMAD.MOV.U32 R2, RZ, RZ, 0x178 ;  /* 0x00000178ff027424 */ /* 0x000fe400078e00ff */
[C---:B------:R-:W-:Y:S01]  /*6fd0*/  R2UR UR22, R3.reuse ;  /* 0x00000000031672ca */ /* 0x040fe200000e0000 */
[----:B------:R-:W-:Y:S01]  /*6fe0*/  IMAD.MOV.U32 R4, RZ, RZ, 0x180 ;  /* 0x00000180ff047424 */ /* 0x000fe200078e00ff */
[----:B------:R-:W-:Y:S02]  /*6ff0*/  R2UR UR18, R3 ;  /* 0x00000000031272ca */ /* 0x000fe400000e0000 */
[----:B------:R-:W-:Y:S01]  /*7000*/  R2UR UR25, R2 ;  /* 0x00000000021972ca */ /* 0x000fe200000e0000 */
[----:B------:R-:W-:Y:S01]  /*7010*/  IMAD.MOV.U32 R2, RZ, RZ, 0x70 ;  /* 0x00000070ff027424 */ /* 0x000fe200078e00ff */
[----:B------:R-:W-:Y:S01]  /*7020*/  R2UR UR17, R4 ;  /* 0x00000000041172ca */ /* 0x000fe200000e0000 */
[----:B------:R2:W-:Y:S01]  /*7030*/  UTCHMMA tmem[UR21], gdesc[UR10], tmem[UR16], tmem[UR26], idesc[UR27], UPT ;  /* 0x00ff1a0a150079ea */ /* 0x0005e2000b800010 */
[----:B------:R-:W-:Y:S02]  /*7040*/  IMAD.MOV.U32 R4, RZ, RZ, 0x190 ;  /* 0x00000190ff047424 */ /* 0x000fe400078e00ff */
[----:B------:R-:W-:Y:S01]  /*7050*/  R2UR UR20, R2 ;  /* 0x00000000021472ca */ /* 0x000fe200000e0000 */
[----:B------:R-:W-:Y:S01]  /*7060*/  IMAD.MOV.U32 R2, RZ, RZ, 0x188 ;  /* 0x00000188ff027424 */ /* 0x000fe200078e00ff */
[----:B-1----:R-:W-:Y:S02]  /*7070*/  UIADD3 UR6, UPT, UPT, UR8, 0x40, URZ ;  /* 0x0000004008067890 */ /* 0x002fe4000fffe0ff */
[----:B------:R-:W-:Y:S01]  /*7080*/  UIADD3 UR12, UPT, UPT, UR8, 0x60, URZ ;  /* 0x00000060080c7890 */ /* 0x000fe2000fffe0ff */
[----:B------:R-:W-:Y:S01]  /*7090*/  UMOV UR14, 0x0 ;  /* 0x00000000000e7882 */ /* 0x000fe20000000000 */
[----:B------:R-:W-:Y:S01]  /*70a0*/  UMOV UR15, 0x81d0490 ;  /* 0x081d0490000f7882 */ /* 0x000fe20000000000 */
[----:B------:R-:W-:Y:S04]  /*70b0*/  UMOV UR7, 0xc0004010 ;  /* 0xc000401000077882 */ /* 0x000fe80000000000 */
[----:B------:R1:W-:Y:S01]  /*70c0*/  UTCHMMA tmem[UR19], gdesc[UR6], tmem[UR22], tmem[UR14], idesc[UR15], UPT ;  /* 0x00ff0e06130079ea */ /* 0x0003e2000b800016 */
[----:B--2---:R-:W-:Y:S01]  /*70d0*/  UIADD3 UR10, UPT, UPT, UR8, 0x80, URZ ;  /* 0x00000080080a7890 */ /* 0x004fe2000fffe0ff */
[----:B------:R2:W-:Y:S01]  /*70e0*/  UTCHMMA tmem[UR25], gdesc[UR12], tmem[UR20], tmem[UR14], idesc[UR15], UPT ;  /* 0x00ff0e0c190079ea */ /* 0x0005e2000b800014 */
[----:B------:R-:W-:Y:S01]  /*70f0*/  R2UR UR26, R2 ;  /* 0x00000000021a72ca */ /* 0x000fe200000e0000 */
[----:B------:R-:W-:Y:S01]  /*7100*/  IMAD.MOV.U32 R2, RZ, RZ, 0x70 ;  /* 0x00000070ff027424 */ /* 0x000fe200078e00ff */
[----:B------:R-:W-:Y:S04]  /*7110*/  R2UR UR21, R4 ;  /* 0x00000000041572ca */ /* 0x000fe800000e0000 */
[----:B------:R-:W-:Y:S01]  /*7120*/  R2UR UR23, R2 ;  /* 0x00000000021772ca */ /* 0x000fe200000e0000 */
[----:B------:R-:W-:Y:S01]  /*7130*/  IMAD.MOV.U32 R2, RZ, RZ, 0x198 ;  /* 0x00000198ff027424 */ /* 0x000fe200078e00ff */
[----:B-1----:R-:W-:Y:S01]  /*7140*/  UMOV UR6, 0x0 ;  /* 0x0000000000067882 */ /* 0x002fe20000000000 */
[----:B------:R-:W-:Y:S01]  /*7150*/  UMOV UR7, 0x81d0490 ;  /* 0x081d049000077882 */ /* 0x000fe20000000000 */
[----:B--2---:R-:W-:Y:S01]  /*7160*/  UIADD3 UR14, UPT, UPT, UR8, 0xa0, URZ ;  /* 0x000000a0080e7890 */ /* 0x004fe2000fffe0ff */
[----:B------:R1:W-:Y:S01]  /*7170*/  UTCHMMA tmem[UR17], gdesc[UR10], tmem[UR18], tmem[UR6], idesc[UR7], UPT ;  /* 0x00ff060a110079ea */ /* 0x0003e2000b800012 */
[----:B------:R-:W-:Y:S01]  /*7180*/  UIADD3 UR12, UPT, UPT, UR8, 0xc0, URZ ;  /* 0x000000c0080c7890 */ /* 0x000fe2000fffe0ff */
[----:B------:R-:W-:Y:S01]  /*7190*/  R2UR UR19, R2 ;  /* 0x00000000021372ca */ /* 0x000fe200000e0000 */
[----:B------:R-:W-:Y:S01]  /*71a0*/  UMOV UR15, 0xc0004010 ;  /* 0xc0004010000f7882 */ /* 0x000fe20000000000 */
[----:B------:R-:W-:Y:S05]  /*71b0*/  IMAD.MOV.U32 R2, RZ, RZ, 0x70 ;  /* 0x00000070ff027424 */ /* 0x000fea00078e00ff */
[----:B------:R-:W-:Y:S01]  /*71c0*/  R2UR UR16, R2 ;  /* 0x00000000021072ca */ /* 0x000fe200000e0000 */
[----:B-1----:R-:W-:Y:S01]  /*71d0*/  UIADD3 UR6, UPT, UPT, UR8, 0xe0, URZ ;  /* 0x000000e008067890 */ /* 0x002fe2000fffe0ff */
[----:B------:R-:W-:Y:S01]  /*71e0*/  UMOV UR10, 0x0 ;  /* 0x00000000000a7882 */ /* 0x000fe20000000000 */
[----:B------:R-:W-:Y:S01]  /*71f0*/  UMOV UR11, 0x81d0490 ;  /* 0x081d0490000b7882 */ /* 0x000fe20000000000 */
[----:B------:R-:W-:Y:S01]  /*7200*/  UMOV UR7, 0xc0004010 ;  /* 0xc000401000077882 */ /* 0x000fe20000000000 */
[----:B------:R1:W-:Y:S02]  /*7210*/  UTCHMMA tmem[UR26], gdesc[UR14], tmem[UR23], tmem[UR10], idesc[UR11], UPT ;  /* 0x00ff0a0e1a0079ea */ /* 0x0003e4000b800017 */
[----:B-1----:R-:W-:Y:S02]  /*7220*/  UMOV UR26, 0x0 ;  /* 0x00000000001a7882 */ /* 0x002fe40000000000 */
[----:B------:R1:W-:Y:S04]  /*7230*/  UTCHMMA tmem[UR21], gdesc[UR12], tmem[UR22], tmem[UR26], idesc[UR27], UPT ;  /* 0x00ff1a0c150079ea */ /* 0x0003e8000b800016 */
[----:B------:R1:W-:Y:S01]  /*7240*/  UTCHMMA tmem[UR19], gdesc[UR6], tmem[UR16], tmem[UR10], idesc[UR11], UPT ;  /* 0x00ff0a06130079ea */ /* 0x0003e2000b800010 */
[----:B------:R-:W-:Y:S05]  /*7250*/  BRA.U !UP0, `(.L_x_139) ;  /* 0x0000000108047547 */ /* 0x000fea000b800000 */
[----:B-1----:R-:W-:Y:S05]  /*7260*/  BPT.TRAP 0x1 ;  /* 0x000000040000795c */ /* 0x002fea0000300000 */
.L_x_139:
[----:B-1----:R-:W-:Y:S09]  /*7270*/  UIADD3 UR6, UPT, UPT, UR24, 0x33888, URZ ;  /* 0x0003388818067890 */ /* 0x002ff2000fffe0ff */
[----:B------:R1:W-:Y:S01]  /*7280*/  UTCBAR [UR6], URZ ;  /* 0x000000ff060073e9 */ /* 0x0003e200080000ff */
[----:B------:R-:W-:Y:S05]  /*7290*/  BRA.U !UP1, `(.L_x_140) ;  /* 0x0000000109047547 */ /* 0x000fea000b800000 */
[----:B-1----:R-:W-:Y:S05]  /*72a0*/  BPT.TRAP 0x1 ;  /* 0x000000040000795c */ /* 0x002fea0000300000 */
.L_x_140:
[----:B------:R-:W-:Y:S01]  /*72b0*/  LOP3.LUT R8, R8, 0x1, RZ, 0x3c, !PT ;  /* 0x0000000108087812 */ /* 0x000fe200078e3cff */
[----:B------:R-:W2:Y:S01]  /*72c0*/  LDL.LU R2, [R1+0x4] ;  /* 0x0000040001027983 */ /* 0x000ea20000300800 */
[----:B------:R-:W-:Y:S01]  /*72d0*/  LOP3.LUT R10, R10, 0x1, RZ, 0x3c, !PT ;  /* 0x000000010a0a7812 */ /* 0x000fe200078e3cff */
[----:B-1----:R-:W-:Y:S01]  /*72e0*/  UIADD3 UR6, UPT, UPT, UR24, 0x33828, URZ ;  /* 0x0003382818067890 */ /* 0x002fe2000fffe0ff */
[----:B------:R-:W-:Y:S01]  /*72f0*/  LOP3.LUT R12, R12, 0x1, RZ, 0x3c, !PT ;  /* 0x000000010c0c7812 */ /* 0x000fe200078e3cff */
[----:B------:R-:W-:Y:S01]  /*7300*/  UISETP.NE.AND UP2, UPT, UR33, 0x2, UPT ;  /* 0x000000022100788c */ /* 0x000fe2000bf45270 */
[----:B------:R-:W-:Y:S01]  /*7310*/  LOP3.LUT R9, R9, 0x1, RZ, 0x3c, !PT ;  /* 0x0000000109097812 */ /* 0x000fe200078e3cff */
[----:B------:R-:W-:Y:S02]  /*7320*/  UMOV UR25, 0x1 ;  /* 0x0000000100197882 */ /* 0x000fe40000000000 */
[----:B------:R-:W-:Y:S02]  /*7330*/  USEL UR7, URZ, 0x1, UP2 ;  /* 0x00000001ff077887 */ /* 0x000fe40009000000 */
[----:B------:R-:W-:Y:S01]  /*7340*/  USEL UR8, UR33, URZ, UP2 ;  /* 0x000000ff21087287 */ /* 0x000fe20009000000 */
[----:B------:R1:W-:Y:S03]  /*7350*/  UTCBAR [UR6], URZ ;  /* 0x000000ff060073e9 */ /* 0x0003e600080000ff */
[----:B------:R-:W-:Y:S02]  /*7360*/  LOP3.LUT R7, R7, UR7, RZ, 0x3c, !PT ;  /* 0x0000000707077c12 */ /* 0x000fe4000f8e3cff */
[C---:B--2---:R-:W-:Y:S01]  /*7370*/  ISETP.GT.U32.AND P0, PT, R2.reuse, 0x2, PT ;  /* 0x000000020200780c */ /* 0x044fe20003f04070 */
[----:B------:R-:W-:Y:S05]  /*7380*/  VIADD R2, R2, 0xffffffff ;  /* 0xffffffff02027836 */ /* 0x000fea0000000000 */
[----:B------:R1:W-:Y:S07]  /*7390*/  STL [R1+0x4], R2 ;  /* 0x0000040201007387 */ /* 0x0003ee0000100800 */
[----:B------:R-:W-:Y:S05]  /*73a0*/  @P0 BRA `(.L_x_141) ;  /* 0xffffffe800500947 */ /* 0x000fea000383ffff */
.L_x_117:
[----:B------:R-:W-:Y:S05]  /*73b0*/  BRA.U !UP0, `(.L_x_142) ;  /* 0x0000000108047547 */ /* 0x000fea000b800000 */
[----:B-1----:R-:W-:Y:S05]  /*73c0*/  BPT.TRAP 0x1 ;  /* 0x000000040000795c */ /* 0x002fea0000300000 */
.L_x_142:
[----:B------:R-:W-:-:S05]  /*73d0*/  HFMA2 R3, -RZ, RZ, 0, 5.9604644775390625e-08 ;  /* 0x00000001ff037431 */ /* 0x000fca00000001ff */
[----:B------:R-:W-:-:S04]  /*73e0*/  SHF.L.U32 R3, R3, 0x1f, RZ ;  /* 0x0000001f03037819 */ /* 0x000fc800000006ff */
[----:B------:R-:W2:Y:S02]  /*73f0*/  SYNCS.PHASECHK.TRANS64.TRYWAIT P0, [UR24+0x338b0], R3 ;  /* 0x0338b003ff0075a7 */ /* 0x000ea40008001118 */
[----:B--2---:R-:W-:Y:S05]  /*7400*/  @!P0 BRA `(.L_x_143) ;  /* 0x000000d000948947 */ /* 0x004fea0003800000 */
.L_x_306:
[----:B------:R-:W-:Y:S05]  /*7410*/  BRA.U !UP0, `(.L_x_144) ;  /* 0x0000000108047547 */ /* 0x000fea000b800000 */
[----:B-1----:R-:W-:Y:S05]  /*7420*/  BPT.TRAP 0x1 ;  /* 0x000000040000795c */ /* 0x002fea0000300000 */
.L_x_144:
[----:B------:R-:W-:-:S09]  /*7430*/  UIADD3 UR4, UPT, UPT, UR24, 0x338a0, URZ ;  /* 0x000338a018047890 */ /* 0x000fd2000fffe0ff */
[----:B------:R2:W-:Y:S01]  /*7440*/  UTCBAR [UR4], URZ ;  /* 0x000000ff040073e9 */ /* 0x0005e200080000ff */
[----:B------:R-:W-:Y:S05]  /*7450*/  BRA.U !UP0, `(.L_x_145) ;  /* 0x0000000108047547 */ /* 0x000fea000b800000 */
[----:B-12---:R-:W-:Y:S05]  /*7460*/  BPT.TRAP 0x1 ;  /* 0x000000040000795c */ /* 0x006fea0000300000 */
.L_x_145:
[----:B------:R-:W3:Y:S02]  /*7470*/  SYNCS.PHASECHK.TRANS64.TRYWAIT P0, [UR24+0x338b8], R3 ;  /* 0x0338b803ff0075a7 */ /* 0x000ee40008001118 */
[----:B---3--:R-:W-:Y:S05]  /*7480*/  @!P0 BRA `(.L_x_146) ;  /* 0x000000d0008c8947 */ /* 0x008fea0003800000 */
.L_x_308:
[----:B------:R-:W-:Y:S05]  /*7490*/  BRA.U !UP0, `(.L_x_147) ;  /* 0x0000000108047547 */ /* 0x000fea000b800000 */
[----:B-12---:R-:W-:Y:S05]  /*74a0*/  BPT.TRAP 0x1 ;  /* 0x000000040000795c */ /* 0x006fea0000300000 */
.L_x_147:
[----:B------:R-:W-:Y:S02]  /*74b0*/  SHF.L.U32 R6, R6, 0x1f, RZ ;  /* 0x0000001f06067819 */ /* 0x000fe400000006ff */
[----:B------:R-:W-:Y:S02]  /*74c0*/  CS2R R4, SRZ ;  /* 0x0000000000047805 */ /* 0x000fe4000001ff00 */
[----:B------:R-:W3:Y:S02]  /*74d0*/  SYNCS.PHASECHK.TRANS64.TRYWAIT P0, [UR24+0x33890], R6 ;  /* 0x03389006ff0075a7 */ /* 0x000ee40008001118 */
[----:B---3--:R-:W-:Y:S05]  /*74e0*/  @!P0 BRA `(.L_x_148) ;  /* 0x000000d0008c8947 */ /* 0x008fea0003800000 */
.L_x_310:
[----:B-1----:R-:W-:Y:S02]  /*74f0*/  CS2R R2, SRZ ;  /* 0x0000000000027805 */ /* 0x002fe4000001ff00 */
[----:B------:R-:W-:Y:S01]  /*7500*/  R2UR UR45, R5 ;  /* 0x00000000052d72ca */ /* 0x000fe200000e0000 */
[----:B--2---:R-:W-:Y:S01]  /*7510*/  UIMAD UR4, UR9, 0x700, UR5 ;  /* 0x00000700090478a4 */ /* 0x004fe2000f8e0205 */
[----:B------:R-:W-:Y:S01]  /*7520*/  R2UR UR44, R4 ;  /* 0x00000000042c72ca */ /* 0x000fe200000e0000 */
[----:B------:R-:W-:Y:S01]  /*7530*/  UISETP.NE.U32.AND UP1, UPT, UR25, URZ, UPT ;  /* 0x000000ff1900728c */ /* 0x000fe2000bf25070 */
[C---:B------:R-:W-:Y:S01]  /*7540*/  R2UR UR43, R3.reuse ;  /* 0x00000000032b72ca */ /* 0x040fe200000e0000 */
        /* <DEDUP_REMOVED lines=18> */
[----:B------:R-:W-:Y:S01]  /*7670*/  UMOV UR61, 0x81d0490 ;  /* 0x081d0490003d7882 */ /* 0x000fe20000000000 */
[----:B------:R-:W-:Y:S01]  /*7680*/  UIADD3 UR6, UPT, UPT, UR34, 0x406, URZ ;  /* 0x0000040622067890 */ /* 0x000fe2000fffe0ff */
[----:B------:R-:W-:Y:S01]  /*7690*/  UMOV UR5, 0xc0004010 ;  /* 0xc000401000057882 */ /* 0x000fe20000000000 */
[----:B------:R-:W-:Y:S01]  /*76a0*/  UIADD3 UR22, UPT, UPT, UR4, 0xe0, URZ ;  /* 0x000000e004167890 */ /* 0x000fe2000fffe0ff */
[----:B------:R1:W-:Y:S01]  /*76b0*/  UTCHMMA gdesc[UR34], gdesc[UR4], tmem[UR45], tmem[UR60], idesc[UR61], UP1 ;  /* 0x00ff3c04220075ea */ /* 0x0003e2000880002d */
        /* <DEDUP_REMOVED lines=37> */
.L_x_149:
[----:B-1----:R-:W-:Y:S01]  /*7910*/  USHF.R.U32.HI UR5, URZ, 0x4, UR24 ;  /* 0x00000004ff057899 */ /* 0x002fe20008011618 */
[----:B------:R-:W-:Y:S01]  /*7920*/  IMAD.MOV.U32 R2, RZ, RZ, 0xe0 ;  /* 0x000000e0ff027424 */ /* 0x000fe200078e00ff */
[----:B------:R-:W-:Y:S01]  /*7930*/  ELECT P0, URZ, PT ;  /* 0x0000000000ff782f */ /* 0x000fe20003800000 */
[----:B------:R-:W-:Y:S02]  /*7940*/  UIADD3 UR4, UPT, UPT, UR24, 0x23000, URZ ;  /* 0x0002300018047890 */ /* 0x000fe4000fffe0ff */
[----:B------:R-:W-:Y:S02]  /*7950*/  ULOP3.LUT UR5, UR5, 0x3fff, URZ, 0xc0, !UPT ;  /* 0x00003fff05057892 */ /* 0x000fe4000f8ec0ff */
[----:B------:R-:W-:Y:S02]  /*7960*/  USHF.R.U32.HI UR4, URZ, 0x4, UR4 ;  /* 0x00000004ff047899 */ /* 0x000fe40008011604 */
[----:B------:R-:W-:Y:S02]  /*7970*/  ULOP3.LUT UR5, UR5, 0x1000000, URZ, 0xfc, !UPT ;  /* 0x0100000005057892 */ /* 0x000fe4000f8efcff */
[----:B------:R-:W-:Y:S01]  /*7980*/  ULOP3.LUT UR4, UR4, 0x3fff, URZ, 0xc0, !UPT ;  /* 0x00003fff04047892 */ /* 0x000fe2000f8ec0ff */
[----:B------:R-:W-:-:S03]  /*7990*/  UMOV UR16, 0x0 ;  /* 0x0000000000107882 */ /* 0x000fc60000000000 */
[----:B------:R-:W-:Y:S01]  /*79a0*/  @P0 R2UR UR14, R2 ;  /* 0x00000000020e02ca */ /* 0x000fe200000e0000 */
[----:B------:R-:W-:Y:S01]  /*79b0*/  ULOP3.LUT UR4, UR4, 0x4000000, URZ, 0xfc, !UPT ;  /* 0x0400000004047892 */ /* 0x000fe2000f8efcff */
[----:B------:R-:W-:Y:S01]  /*79c0*/  @P0 IMAD.U32 R0, RZ, RZ, UR5 ;  /* 0x00000005ff000e24 */ /* 0x000fe2000f8e00ff */
[----:B------:R-:W-:Y:S01]  /*79d0*/  UMOV UR17, 0x81d8490 ;  /* 0x081d849000117882 */ /* 0x000fe20000000000 */
[----:B------:R-:W-:Y:S02]  /*79e0*/  @P0 IMAD.MOV.U32 R3, RZ, RZ, -0x3fffbff0 ;  /* 0xc0004010ff030424 */ /* 0x000fe400078e00ff */
[----:B------:R-:W-:Y:S02]  /*79f0*/  @P0 IMAD.MOV.U32 R2, RZ, RZ, R0 ;  /* 0x000000ffff020224 */ /* 0x000fe400078e0000 */
[----:B------:R-:W-:Y:S01]  /*7a00*/  @P0 IMAD.U32 R13, RZ, RZ, UR4 ;  /* 0x00000004ff0d0e24 */ /* 0x000fe2000f8e00ff */
[----:B------:R-:W-:Y:S01]  /*7a10*/  @P0 R2UR.BROADCAST UR13, R3 ;  /* 0x00000000030d02ca */ /* 0x000fe200008e0000 */
[----:B------:R-:W-:Y:S01]  /*7a20*/  @P0 IMAD.MOV.U32 R3, RZ, RZ, 0x40004040 ;  /* 0x40004040ff030424 */ /* 0x000fe200078e00ff */
[----:B------:R-:W-:Y:S01]  /*7a30*/  @P0 R2UR.BROADCAST UR12, R2 ;  /* 0x00000000020c02ca */ /* 0x000fe200008e0000 */
[----:B------:R-:W-:Y:S01]  /*7a40*/  @P0 IMAD.MOV.U32 R2, RZ, RZ, R13 ;  /* 0x000000ffff020224 */ /* 0x000fe200078e000d */
[----:B------:R-:W-:-:S02]  /*7a50*/  UIADD3 UR4, UPT, UPT, UR24, 0x338a8, URZ ;  /* 0x000338a818047890 */ /* 0x000fc4000fffe0ff */
[----:B------:R-:W-:Y:S01]  /*7a60*/  @P0 R2UR.BROADCAST UR7, R3 ;  /* 0x00000000030702ca */ /* 0x000fe200008e0000 */
[----:B------:R-:W-:Y:S01]  /*7a70*/  IMAD.MOV.U32 R3, RZ, RZ, 0xe0 ;  /* 0x000000e0ff037424 */ /* 0x000fe200078e00ff */
[----:B------:R-:W-:Y:S02]  /*7a80*/  @P0 R2UR.BROADCAST UR6, R2 ;  /* 0x00000000020602ca */ /* 0x000fe400008e0000 */
[----:B------:R-:W-:-:S03]  /*7a90*/  ELECT P0, URZ, PT ;  /* 0x0000000000ff782f */ /* 0x000fc60003800000 */
[----:B------:R1:W-:Y:S08]  /*7aa0*/  UTCBAR [UR4], URZ ;  /* 0x000000ff040073e9 */ /* 0x0003f000080000ff */
[----:B------:R2:W-:Y:S02]  /*7ab0*/  UTCHMMA gdesc[UR6], gdesc[UR12], tmem[UR14], tmem[UR16], idesc[UR17], !UPT ;  /* 0x00ff100c060075ea */ /* 0x0005e4000f80000e */
[----:B------:R-:W-:Y:S01]  /*7ac0*/  @P0 R2UR UR8, R3 ;  /* 0x00000000030802ca */ /* 0x000fe200000e0000 */
[----:B------:R-:W-:-:S02]  /*7ad0*/  @P0 VIADD R4, R0, 0x20 ;  /* 0x0000002000040836 */ /* 0x000fc40000000000 */
[----:B------:R-:W-:Y:S02]  /*7ae0*/  @P0 VIADD R2, R13, 0x80 ;  /* 0x000000800d020836 */ /* 0x000fe40000000000 */
[----:B------:R-:W-:Y:S01]  /*7af0*/  @P0 IMAD.MOV.U32 R5, RZ, RZ, -0x3fffbff0 ;  /* 0xc0004010ff050424 */ /* 0x000fe200078e00ff */
[----:B------:R-:W-:Y:S01]  /*7b00*/  @P0 R2UR.BROADCAST UR10, R4 ;  /* 0x00000000040a02ca */ /* 0x000fe200008e0000 */
[----:B------:R-:W-:-:S03]  /*7b10*/  @P0 IMAD.MOV.U32 R3, RZ, RZ, 0x40004040 ;  /* 0x40004040ff030424 */ /* 0x000fc600078e00ff */
[----:B------:R-:W-:Y:S02]  /*7b20*/  @P0 R2UR.BROADCAST UR11, R5 ;  /* 0x00000000050b02ca */ /* 0x000fe400008e0000 */
[----:B------:R-:W-:Y:S01]  /*7b30*/  @P0 R2UR.BROADCAST UR5, R3 ;  /* 0x00000000030502ca */ /* 0x000fe200008e0000 */
[----:B------:R-:W-:Y:S01]  /*7b40*/  IMAD.MOV.U32 R3, RZ, RZ, 0xe0 ;  /* 0x000000e0ff037424 */ /* 0x000fe200078e00ff */
[----:B-1----:R-:W-:Y:S02]  /*7b50*/  @P0 R2UR.BROADCAST UR4, R2 ;  /* 0x00000000020402ca */ /* 0x002fe400008e0000 */
[----:B------:R-:W-:-:S11]  /*7b60*/  ELECT P0, URZ, PT ;  /* 0x0000000000ff782f */ /* 0x000fd60003800000 */
[----:B------:R1:W-:Y:S02]  /*7b70*/  UTCHMMA gdesc[UR4], gdesc[UR10], tmem[UR8], tmem[UR16], idesc[UR17], UPT ;  /* 0x00ff100a040075ea */ /* 0x0003e4000b800008 */
[----:B--2---:R-:W-:Y:S01]  /*7b80*/  @P0 R2UR UR14, R3 ;  /* 0x00000000030e02ca */ /* 0x004fe200000e0000 */
[----:B------:R-:W-:Y:S02]  /*7b90*/  @P0 VIADD R4, R0, 0x40 ;  /* 0x0000004000040836 */ /* 0x000fe40000000000 */
[----:B------:R-:W-:Y:S02]  /*7ba0*/  @P0 VIADD R2, R13, 0x100 ;  /* 0x000001000d020836 */ /* 0x000fe40000000000 */
[----:B------:R-:W-:Y:S01]  /*7bb0*/  @P0 IMAD.MOV.U32 R5, RZ, RZ, -0x3fffbff0 ;  /* 0xc0004010ff050424 */ /* 0x000fe200078e00ff */
[----:B------:R-:W-:Y:S01]  /*7bc0*/  @P0 R2UR.BROADCAST UR12, R4 ;  /* 0x00000000040c02ca */ /* 0x000fe200008e0000 */
[----:B------:R-:W-:Y:S01]  /*7bd0*/  @P0 IMAD.MOV.U32 R3, RZ, RZ, 0x40004040 ;  /* 0x40004040ff030424 */ /* 0x000fe200078e00ff */
[----:B------:R-:W-:-:S02]  /*7be0*/  @P0 R2UR.BROADCAST UR6, R2 ;  /* 0x00000000020602ca */ /* 0x000fc400008e0000 */
[----:B------:R-:W-:Y:S02]  /*7bf0*/  @P0 R2UR.BROADCAST UR13, R5 ;  /* 0x00000000050d02ca */ /* 0x000fe400008e0000 */
[----:B------:R-:W-:Y:S02]  /*7c00*/  @P0 R2UR.BROADCAST UR7, R3 ;  /* 0x00000000030702ca */ /* 0x000fe400008e0000 */
[----:B------:R-:W-:Y:S01]  /*7c10*/  ELECT P0, URZ, PT ;  /* 0x0000000000ff782f */ /* 0x000fe20003800000 */
[----:B------:R-:W-:-:S10]  /*7c20*/  IMAD.MOV.U32 R3, RZ, RZ, 0xe0 ;  /* 0x000000e0ff037424 */ /* 0x000fd400078e00ff */
[----:B------:R2:W-:Y:S02]  /*7c30*/  UTCHMMA gdesc[UR6], gdesc[UR12], tmem[UR14], tmem[UR16], idesc[UR17], UPT ;  /* 0x00ff100c060075ea */ /* 0x0005e4000b80000e */
[----:B-1----:R-:W-:Y:S01]  /*7c40*/  @P0 R2UR UR8, R3 ;  /* 0x00000000030802ca */ /* 0x002fe200000e0000 */
        /* <DEDUP_REMOVED lines=41> */
[----:B------:R-:W-:Y:S01]  /*7ee0*/  @P0 R2UR.BROADCAST UR6, R2 ;  /* 0x00000000020602ca */ /* 0x000fe200008e0000 */
[----:B------:R-:W-:Y:S01]  /*7ef0*/  VIADD R4, R0, 0xe0 ;  /* 0x000000e000047836 */ /* 0x000fe20000000000 */
[----:B------:R-:W-:Y:S01]  /*7f00*/  @P0 R2UR.BROADCAST UR13, R5 ;  /* 0x00000000050d02ca */ /* 0x000fe200008e0000 */
[----:B------:R-:W-:Y:S01]  /*7f10*/  VIADD R2, R13, 0x380 ;  /* 0x000003800d027836 */ /* 0x000fe20000000000 */
[----:B------:R-:W-:-:S02]  /*7f20*/  @P0 R2UR.BROADCAST UR7, R3 ;  /* 0x00000000030702ca */ /* 0x000fc400008e0000 */
[----:B------:R-:W-:Y:S01]  /*7f30*/  ELECT P0, URZ, PT ;  /* 0x0000000000ff782f */ /* 0x000fe20003800000 */
[----:B------:R-:W-:-:S12]  /*7f40*/  IMAD.MOV.U32 R3, RZ, RZ, 0xe0 ;  /* 0x000000e0ff037424 */ /* 0x000fd800078e00ff */
[----:B-1----:R-:W-:Y:S01]  /*7f50*/  @P0 R2UR.BROADCAST UR10, R4 ;  /* 0x00000000040a02ca */ /* 0x002fe200008e0000 */
[----:B------:R1:W-:Y:S01]  /*7f60*/  UTCHMMA gdesc[UR6], gdesc[UR12], tmem[UR14], tmem[UR16], idesc[UR17], UPT ;  /* 0x00ff100c060075ea */ /* 0x0003e2000b80000e */
[----:B------:R-:W-:Y:S01]  /*7f70*/  @P0 R2UR UR8, R3 ;  /* 0x00000000030802ca */ /* 0x000fe200000e0000 */
[----:B------:R-:W-:Y:S01]  /*7f80*/  @P0 IMAD.MOV.U32 R5, RZ, RZ, -0x3fffbff0 ;  /* 0xc0004010ff050424 */ /* 0x000fe200078e00ff */
[----:B------:R-:W-:Y:S01]  /*7f90*/  @P0 R2UR.BROADCAST UR4, R2 ;  /* 0x00000000020402ca */ /* 0x000fe200008e0000 */
[----:B------:R-:W-:-:S03]  /*7fa0*/  @P0 IMAD.MOV.U32 R3, RZ, RZ, 0x40004040 ;  /* 0x40004040ff030424 */ /* 0x000fc600078e00ff */
[----:B------:R-:W-:Y:S02]  /*7fb0*/  @P0 R2UR.BROADCAST UR11, R5 ;  /* 0x00000000050b02ca */ /* 0x000fe400008e0000 */
[----:B------:R-:W-:Y:S01]  /*7fc0*/  @P0 R2UR.BROADCAST UR5, R3 ;  /* 0x00000000030502ca */ /* 0x000fe200008e0000 */
[----:B-1----:R-:W-:Y:S01]  /*7fd0*/  UMOV UR6, 0x0 ;  /* 0x0000000000067882 */ /* 0x002fe20000000000 */
[----:B------:R-:W-:-:S11]  /*7fe0*/  UMOV UR7, 0x81d8490 ;  /* 0x081d849000077882 */ /* 0x000fd60000000000 */
[----:B------:R1:W-:Y:S01]  /*7ff0*/  UTCHMMA gdesc[UR4], gdesc[UR10], tmem[UR8], tmem[UR6], idesc[UR7], UPT ;  /* 0x00ff060a040075ea */ /* 0x0003e2000b800008 */
[----:B------:R-:W-:Y:S05]  /*8000*/  BRA.U !UP0, `(.L_x_150) ;  /* 0x0000000108047547 */ /* 0x000fea000b800000 */
[----:B-1----:R-:W-:Y:S05]  /*8010*/  BPT.TRAP 0x1 ;  /* 0x000000040000795c */ /* 0x002fea0000300000 */
.L_x_150:
[----:B-1----:R-:W-:Y:S01]  /*8020*/  UIADD3 UR4, UPT, UPT, UR24, 0x33870, URZ ;  /* 0x0003387018047890 */ /* 0x002fe2000fffe0ff */
[----:B------:R-:W-:Y:S08]  /*8030*/  BSSY.RECONVERGENT B0, `(.L_x_151) ;  /* 0x0000004000007945 */ /* 0x000ff00003800200 */
[----:B------:R1:W-:Y:S01]  /*8040*/  UTCBAR [UR4], URZ ;  /* 0x000000ff040073e9 */ /* 0x0003e200080000ff */
[----:B------:R-:W-:Y:S05]  /*8050*/  @!P2 BRA `(.L_x_152) ;  /* 0x000000000004a947 */ /* 0x000fea0003800000 */
[----:B-1----:R-:W-:Y:S05]  /*8060*/  BPT.TRAP 0x1 ;  /* 0x000000040000795c */ /* 0x002fea0000300000 */
.L_x_152:
[----:B-1----:R-:W-:Y:S05]  /*8070*/  BSYNC.RECONVERGENT B0 ;  /* 0x0000000000007941 */ /* 0x002fea0003800200 */
.L_x_151:
[----:B------:R-:W-:-:S04]  /*8080*/  ULEA UR9, UR9, UR24, 0x3 ;  /* 0x0000001809097291 */ /* 0x000fc8000f8e18ff */
[----:B------:R-:W-:-:S09]  /*8090*/  UIADD3 UR9, UPT, UPT, UR9, 0x33810, URZ ;  /* 0x0003381009097890 */ /* 0x000fd2000fffe0ff */
[----:B------:R1:W-:Y:S01]  /*80a0*/  UTCBAR [UR9], URZ ;  /* 0x000000ff090073e9 */ /* 0x0003e200080000ff */
[----:B------:R-:W-:Y:S05]  /*80b0*/  BRA.U !UP0, `(.L_x_153) ;  /* 0x0000000108047547 */ /* 0x000fea000b800000 */
[----:B-1----:R-:W-:Y:S05]  /*80c0*/  BPT.TRAP 0x1 ;  /* 0x000000040000795c */ /* 0x002fea0000300000 */
.L_x_153:
[----:B------:R-:W-:-:S13]  /*80d0*/  ELECT P0, URZ, PT ;  /* 0x0000000000ff782f */ /* 0x000fda0003800000 */
[----:B-1----:R-:W-:Y:S05]  /*80e0*/  @!P0 EXIT ;  /* 0x000000000000894d */ /* 0x002fea0003800000 */
[----:B------:R-:W-:-:S09]  /*80f0*/  UIADD3 UR4, UPT, UPT, UR24, 0x33898, URZ ;  /* 0x0003389818047890 */ /* 0x000fd2000fffe0ff */
[----:B------:R1:W-:Y:S01]  /*8100*/  UTCBAR [UR4], URZ ;  /* 0x000000ff040073e9 */ /* 0x0003e200080000ff */
[----:B------:R-:W-:Y:S01]  /*8110*/  NOP ;  /* 0x0000000000007918 */ /* 0x000fe20000000000 */
[----:B-1----:R-:W-:Y:S05]  /*8120*/  EXIT ;  /* 0x000000000000794d */ /* 0x002fea0003800000 */
.L_x_48:
[----:B------:R-:W-:Y:S01]  /*8130*/  IMAD.MOV.U32 R0, RZ, RZ, -0x3 ;  /* 0xfffffffdff007424 */ /* 0x000fe200078e00ff */
[----:B--2---:R-:W-:-:S04]  /*8140*/  MOV R2, UR47 ;  /* 0x0000002f00027c02 */ /* 0x004fc80008000f00 */
[----:B------:R-:W-:-:S05]  /*8150*/  VIADDMNMX.U32 R2, R0, R2, 0x2, PT ;  /* 0x0000000200027446 */ /* 0x000fca0003800002 */
[----:B------:R-:W-:-:S06]  /*8160*/  IMAD.SHL.U32 R2, R2, 0x4, RZ ;  /* 0x0000000402027824 */ /* 0x000fcc00078e00ff */
[----:B------:R-:W1:Y:S02]  /*8170*/  LDC R2, c[0x2][R2+0xc] ;  /* 0x0080030002027b82 */ /* 0x000e640000000800 */
[----:B-1----:R-:W-:-:S04]  /*8180*/  SHF.R.S32.HI R3, RZ, 0x1f, R2 ;  /* 0x0000001fff037819 */ /* 0x002fc80000011402 */
.L_x_330:
[----:B------:R-:W-:Y:S05]  /*8190*/  BRX R2 -0x81a0                                                                                                                                                                                                                                                   (*"BRANCH_TARGETS .L_x_175,.L_x_154,.L_x_329"*) ;  /* 0xffffff7c02987949 */ /* 0x000fea000383ffff */
.L_x_154:
[----:B------:R-:W-:-:S08]  /*81a0*/  NOP ;  /* 0x0000000000007918 */ /* 0x000fd00000000000 */
[----:B------:R-:W1:Y:S02]  /*81b0*/  USETMAXREG.TRY_ALLOC.CTAPOOL UP0, 0x98 ;  /* 0x00000098000079c8 */ /* 0x000e640008000600 */
[----:B-1----:R-:W-:Y:S05]  /*81c0*/  BRA.U !UP0, `(.L_x_154) ;  /* 0xfffffffd08f47547 */ /* 0x002fea000b83ffff */
[----:B------:R-:W-:Y:S01]  /*81d0*/  HFMA2 R146, -RZ, RZ, 0, 0 ;  /* 0x00000000ff927431 */ /* 0x000fe200000001ff */
[----:B------:R-:W-:Y:S01]  /*81e0*/  UMOV UR15, 0xfffffffc ;  /* 0xfffffffc000f7882 */ /* 0x000fe20000000000 */
[----:B------:R-:W-:Y:S01]  /*81f0*/  UMOV UR11, URZ ;  /* 0x000000ff000b7c82 */ /* 0x000fe20008000000 */
.L_x_174:
[----:B------:R-:W-:-:S09]  /*8200*/  UISETP.NE.AND UP0, UPT, UR47, 0x4, UPT ;  /* 0x000000042f00788c */ /* 0x000fd2000bf05270 */
[----:B-123--:R-:W-:Y:S05]  /*8210*/  BRA.U !UP0, `(.L_x_155) ;  /* 0x0000000108047547 */ /* 0x00efea000b800000 */
[----:B------:R-:W-:Y:S05]  /*8220*/  BPT.TRAP 0x1 ;  /* 0x000000040000795c */ /* 0x000fea0000300000 */
.L_x_155:
[----:B------:R-:W1:Y:S01]  /*8230*/  S2UR UR8, SR_CgaCtaId ;  /* 0x00000000000879c3 */ /* 0x000e620000008800 */
[----:B------:R-:W-:Y:S01]  /*8240*/  UMOV UR14, 0x400 ;  /* 0x00000400000e7882 */ /* 0x000fe20000000000 */
[----:B------:R-:W-:Y:S01]  /*8250*/  SHF.L.U32 R0, R146, 0x1f, RZ ;  /* 0x0000001f92007819 */ /* 0x000fe200000006ff */
[----:B------:R-:W2:Y:S01]  /*8260*/  S2R R147, SR_TID.X ;  /* 0x0000000000937919 */ /* 0x000ea20000002100 */
[----:B-1----:R-:W-:-:S09]  /*8270*/  ULEA UR14, UR8, UR14, 0x18 ;  /* 0x0000000e080e7291 */ /* 0x002fd2000f8ec0ff */
[----:B------:R-:W1:Y:S01]  /*8280*/  SYNCS.PHASECHK.TRANS64.TRYWAIT P0, [UR14+0x33870], R0 ;  /* 0x03387000ff0075a7 */ /* 0x000e62000800110e */
[----:B--2---:R-:W-:-:S05]  /*8290*/  IMAD.U32 R5, R147, 0x10000, RZ ;  /* 0x0001000093057824 */ /* 0x004fca00078e00ff */
[----:B------:R-:W-:-:S04]  /*82a0*/  LOP3.LUT R5, R5, 0xe00000, RZ, 0xc0, !PT ;  /* 0x00e0000005057812 */ /* 0x000fc800078ec0ff */
[C---:B------:R-:W-:Y:S02]  /*82b0*/  LOP3.LUT R4, R5.reuse, 0xe0, RZ, 0xfc, !PT ;  /* 0x000000e005047812 */ /* 0x040fe400078efcff */
[----:B------:R-:W-:Y:S01]  /*82c0*/  LOP3.LUT R3, R5, 0x100, RZ, 0xfc, !PT ;  /* 0x0000010005037812 */ /* 0x000fe200078efcff */
[----:B-1----:R-:W-:Y:S06]  /*82d0*/  @!P0 BRA `(.L_x_156) ;  /* 0x000000c400288947 */ /* 0x002fec0003800000 */
.L_x_312:
[C---:B-1----:R-:W-:Y:S02]  /*82e0*/  LOP3.LUT R2, R5.reuse, 0x120, RZ, 0xfc, !PT ;  /* 0x0000012005027812 */ /* 0x042fe400078efcff */
[----:B------:R-:W-:Y:S02]  /*82f0*/  LOP3.LUT R0, R5, 0x140, RZ, 0xfc, !PT ;  /* 0x0000014005007812 */ /* 0x000fe400078efcff */
[----:B------:R-:W-:Y:S02]  /*8300*/  R2UR UR7, R4 ;  /* 0x00000000040772ca */ /* 0x000fe400000e0000 */
[----:B------:R-:W-:Y:S02]  /*8310*/  R2UR UR6, R3 ;  /* 0x00000000030672ca */ /* 0x000fe400000e0000 */
[----:B------:R-:W-:Y:S02]  /*8320*/  R2UR UR5, R2 ;  /* 0x00000000020572ca */ /* 0x000fe400000e0000 */
[----:B------:R-:W-:-:S07]  /*8330*/  R2UR UR4, R0 ;  /* 0x00000000000472ca */ /* 0x000fce00000e0000 */
[----:B------:R-:W1:Y:S02]  /*8340*/  LDTM.x32 R100, tmem[UR7] ;  /* 0x00000007006479ee */ /* 0x000e6400082c0000 */
[----:B------:R-:W2:Y:S02]  /*8350*/  LDTM.x32 R68, tmem[UR6] ;  /* 0x00000006004479ee */ /* 0x000ea400082c0000 */
[----:B------:R-:W3:Y:S02]  /*8360*/  LDTM.x32 R36, tmem[UR5] ;  /* 0x00000005002479ee */ /* 0x000ee400082c0000 */
[----:B------:R-:W4:Y:S01]  /*8370*/  LDTM.x32 R4, tmem[UR4] ;  /* 0x00000004000479ee */ /* 0x000f2200082c0000 */
[----:B------:R-:W-:Y:S01]  /*8380*/  NOP ;  /* 0x0000000000007918 */ /* 0x000fe20000000000 */
[----:B------:R-:W-:Y:S05]  /*8390*/  BRA.U !UP0, `(.L_x_157) ;  /* 0x0000000108087547 */ /* 0x000fea000b800000 */
[----:B------:R-:W-:Y:S05]  /*83a0*/  BPT.TRAP 0x1 ;  /* 0x000000040000795c */ /* 0x000fea0000300000 */
[----:B------:R-:W-:Y:S05]  /*83b0*/  BPT.TRAP 0x1 ;  /* 0x000000040000795c */ /* 0x000fea0000300000 */
.L_x_157:
[----:B------:R-:W-:Y:S01]  /*83c0*/  UIADD3 UR15, UPT, UPT, UR15, 0x4, URZ ;  /* 0x000000040f0f7890 */ /* 0x000fe2000fffe0ff */
[----:B------:R-:W-:Y:S01]  /*83d0*/  LOP3.LUT P0, RZ, R147, 0x7f, RZ, 0xc0, !PT ;  /* 0x0000007f93ff7812 */ /* 0x000fe2000780c0ff */
[----:B------:R-:W-:Y:S01]  /*83e0*/  UIADD3 UR4, UPT, UPT, UR14, 0x33878, URZ ;  /* 0x000338780e047890 */ /* 0x000fe2000fffe0ff */
[----:B------:R-:W-:Y:S03]  /*83f0*/  BSSY.RECONVERGENT B0, `(.L_x_158) ;  /* 0x0000006000007945 */ /* 0x000fe60003800200 */
[----:B------:R-:W-:Y:S01]  /*8400*/  ISETP.NE.AND P0, PT, RZ, UR15, !P0 ;  /* 0x0000000fff007c0c */ /* 0x000fe2000c705270 */
[----:B------:R-:W-:-:S09]  /*8410*/  UPRMT UR4, UR8, 0x654, UR4 ;  /* 0x0000065408047896 */ /* 0x000fd20008000004 */
[----:B----4-:R-:W-:Y:S03]  /*8420*/  SYNCS.ARRIVE.TRANS64.RED.A1T0 RZ, [UR4], RZ ;  /* 0x000000ffffff79a7 */ /* 0x010fe60008100404 */
[----:B------:R-:W-:Y:S05]  /*8430*/  @!P0 BRA `(.L_x_159) ;  /* 0x0000000000048947 */ /* 0x000fea0003800000 */
[----:B------:R-:W-:-:S04]  /*8440*/  DEPBAR.LE SB0, 0x1 ;  /* 0x000080400000791a */ /* 0x000fc80000000000 */
.L_x_159:
[----:B------:R-:W-:Y:S05]  /*8450*/  BSYNC.RECONVERGENT B0 ;  /* 0x0000000000007941 */ /* 0x000fea0003800200 */
.L_x_158:
[----:B------:R-:W4:Y:S01]  /*8460*/  S2UR UR6, SR_SWINHI ;  /* 0x00000000000679c3 */ /* 0x000f220000002f00 */
[----:B------:R-:W-:-:S07]  /*8470*/  IMAD.SHL.U32 R0, R147, 0x20, RZ ;  /* 0x0000002093007824 */ /* 0x000fce00078e00ff */
[----:B------:R-:W-:Y:S01]  /*8480*/  BAR.SYNC.DEFER_BLOCKING 0x2, 0x80 ;  /* 0x0082000000007b1d */ /* 0x000fe20000010000 */
[----:B------:R-:W-:-:S07]  /*8490*/  LOP3.LUT R0, R0, 0x1fe0, RZ, 0xc0, !PT ;  /* 0x00001fe000007812 */ /* 0x000fce00078ec0ff */
[----:B------:R-:W1:Y:S01]  /*84a0*/  S2UR UR13, SR_CTAID.Z ;  /* 0x00000000000d79c3 */ /* 0x000e620000002700 */
[----:B------:R-:W-:Y:S07]  /*84b0*/  BSSY.RECONVERGENT B0, `(.L_x_160) ;  /* 0x0000047000007945 */ /* 0x000fee0003800200 */
[----:B------:R-:W1:Y:S01]  /*84c0*/  S2UR UR12, SR_CTAID.Y ;  /* 0x00000000000c79c3 */ /* 0x000e620000002600 */
[----:B------:R-:W-:Y:S01]  /*84d0*/  UMOV UR4, UR14 ;  /* 0x0000000e00047c82 */ /* 0x000fe20008000000 */
[----:B----4-:R-:W-:Y:S01]  /*84e0*/  UMOV UR5, UR6 ;  /* 0x0000000600057c82 */ /* 0x010fe20008000000 */
[----:B------:R-:W4:Y:S01]  /*84f0*/  LDCU.64 UR6, c[0x0][0x348] ;  /* 0x00006900ff0677ac */ /* 0x000f220008000a00 */
[----:B------:R-:W-:-:S02]  /*8500*/  IMAD.U32 R2, RZ, RZ, UR4 ;  /* 0x00000004ff027e24 */ /* 0x000fc4000f8e00ff */
[----:B------:R-:W-:Y:S02]  /*8510*/  IMAD.U32 R3, RZ, RZ, UR5 ;  /* 0x00000005ff037e24 */ /* 0x000fe4000f8e00ff */
[----:B------:R-:W-:-:S03]  /*8520*/  IMAD.WIDE.U32 R2, R0, 0x4, R2 ;  /* 0x0000000400027825 */ /* 0x000fc600078e0002 */
[----:B------:R-:W-:-:S05]  /*8530*/  IADD3 R0, P1, PT, R2, 0x2b000, RZ ;  /* 0x0002b00002007810 */ /* 0x000fca0007f3e0ff */
[----:B------:R-:W-:-:S05]  /*8540*/  IMAD.X R145, RZ, RZ, R3, P1 ;  /* 0x000000ffff917224 */ /* 0x000fca00008e0603 */
[----:B------:R-:W-:-:S04]  /*8550*/  SHF.R.U64 R132, R0, 0x3, R145 ;  /* 0x0000000300847819 */ /* 0x000fc80000001291 */
[----:B------:R-:W-:Y:S02]  /*8560*/  LOP3.LUT R144, R0, 0x70, R132, 0x78, !PT ;  /* 0x0000007000907812 */ /* 0x000fe400078e7884 */
[----:B------:R-:W-:-:S03]  /*8570*/  IADD3 R0, P1, PT, R2, 0x2b010, RZ ;  /* 0x0002b01002007810 */ /* 0x000fc60007f3e0ff */
[----:B-1----:R1:W-:Y:S02]  /*8580*/  ST.E.128 desc[UR62][R144.64], R100 ;  /* 0x0000006490007985 */ /* 0x0023e4000c101d3e */
[----:B------:R-:W-:-:S05]  /*8590*/  IMAD.X R143, RZ, RZ, R3, P1 ;  /* 0x000000ffff8f7224 */ /* 0x000fca00008e0603 */
[----:B-1----:R-:W-:Y:S02]  /*85a0*/  SHF.R.U64 R101, R0, 0x3, R143 ;  /* 0x0000000300657819 */ /* 0x002fe4000000128f */
[----:B------:R-:W-:Y:S02]  /*85b0*/  IADD3 R100, P2, PT, R2, 0x2b020, RZ ;  /* 0x0002b02002647810 */ /* 0x000fe40007f5e0ff */
[----:B------:R-:W-:Y:S02]  /*85c0*/  LOP3.LUT R142, R0, 0x70, R101, 0x78, !PT ;  /* 0x00000070008e7812 */ /* 0x000fe400078e7865 */
[----:B------:R-:W-:Y:S01]  /*85d0*/  IADD3 R0, P1, PT, R2, 0x2b030, RZ ;  /* 0x0002b03002007810 */ /* 0x000fe20007f3e0ff */
[--C-:B------:R-:W-:Y:S02]  /*85e0*/  IMAD.X R141, RZ, RZ, R3.reuse, P2 ;  /* 0x000000ffff8d7224 */ /* 0x100fe400010e0603 */
[----:B------:R-:W-:Y:S02]  /*85f0*/  ST.E.128 desc[UR62][R142.64], R104 ;  /* 0x000000688e007985 */ /* 0x000fe4000c101d3e */
[----:B------:R-:W-:Y:S01]  /*8600*/  IMAD.X R139, RZ, RZ, R3, P1 ;  /* 0x000000ffff8b7224 */ /* 0x000fe200008e0603 */
[----:B------:R-:W-:-:S04]  /*8610*/  SHF.R.U64 R101, R100, 0x3, R141 ;  /* 0x0000000364657819 */ /* 0x000fc8000000128d */
[----:B------:R-:W-:Y:S02]  /*8620*/  SHF.R.U64 R102, R0, 0x3, R139 ;  /* 0x0000000300667819 */ /* 0x000fe4000000128b */
[----:B------:R-:W-:Y:S02]  /*8630*/  LOP3.LUT R140, R100, 0x70, R101, 0x78, !PT ;  /* 0x00000070648c7812 */ /* 0x000fe400078e7865 */
[----:B------:R-:W-:Y:S02]  /*8640*/  LOP3.LUT R138, R0, 0x70, R102, 0x78, !PT ;  /* 0x00000070008a7812 */ /* 0x000fe400078e7866 */
[C---:B------:R-:W-:Y:S01]  /*8650*/  IADD3 R102, P1, PT, R2.reuse, 0x2b040, RZ ;  /* 0x0002b04002667810 */ /* 0x040fe20007f3e0ff */
[----:B------:R-:W-:Y:S01]  /*8660*/  ST.E.128 desc[UR62][R140.64], R108 ;  /* 0x0000006c8c007985 */ /* 0x000fe2000c101d3e */
[C---:B------:R-:W-:Y:S02]  /*8670*/  IADD3 R101, P3, PT, R2.reuse, 0x2b050, RZ ;  /* 0x0002b05002657810 */ /* 0x040fe40007f7e0ff */
[C---:B------:R-:W-:Y:S01]  /*8680*/  IADD3 R0, P2, PT, R2.reuse, 0x2b060, RZ ;  /* 0x0002b06002007810 */ /* 0x040fe20007f5e0ff */
[--C-:B------:R-:W-:Y:S01]  /*8690*/  IMAD.X R137, RZ, RZ, R3.reuse, P1 ;  /* 0x000000ffff897224 */ /* 0x100fe200008e0603 */
[----:B------:R-:W-:Y:S01]  /*86a0*/  IADD3 R100, P1, PT, R2, 0x2b070, RZ ;  /* 0x0002b07002647810 */ /* 0x000fe20007f3e0ff */
[--C-:B------:R-:W-:Y:S01]  /*86b0*/  IMAD.X R135, RZ, RZ, R3.reuse, P3 ;  /* 0x000000ffff877224 */ /* 0x100fe200018e0603 */
[----:B------:R1:W-:Y:S01]  /*86c0*/  ST.E.128 desc[UR62][R138.64], R112 ;  /* 0x000000708a007985 */ /* 0x0003e2000c101d3e */
[----:B------:R-:W-:Y:S01]  /*86d0*/  IMAD.X R133, RZ, RZ, R3, P2 ;  /* 0x000000ffff857224 */ /* 0x000fe200010e0603 */
[----:B------:R-:W-:-:S04]  /*86e0*/  SHF.R.U64 R103, R102, 0x3, R137 ;  /* 0x0000000366677819 */ /* 0x000fc80000001289 */
[----:B------:R-:W-:Y:S02]  /*86f0*/  LOP3.LUT R136, R102, 0x70, R103, 0x78, !PT ;  /* 0x0000007066887812 */ /* 0x000fe400078e7867 */
[C---:B------:R-:W-:Y:S02]  /*8700*/  SHF.R.U64 R102, R101.reuse, 0x3, R135 ;  /* 0x0000000365667819 */ /* 0x040fe40000001287 */
[C---:B------:R-:W-:Y:S01]  /*8710*/  SHF.R.U64 R103, R0.reuse, 0x3, R133 ;  /* 0x0000000300677819 */ /* 0x040fe20000001285 */
[----:B------:R-:W-:Y:S01]  /*8720*/  ST.E.128 desc[UR62][R136.64], R116 ;  /* 0x0000007488007985 */ /* 0x000fe2000c101d3e */
[----:B------:R-:W-:Y:S02]  /*8730*/  LOP3.LUT R134, R101, 0x70, R102, 0x78, !PT ;  /* 0x0000007065867812 */ /* 0x000fe400078e7866 */
[----:B------:R-:W-:-:S03]  /*8740*/  LOP3.LUT R132, R0, 0x70, R103, 0x78, !PT ;  /* 0x0000007000847812 */ /* 0x000fc600078e7867 */
[----:B------:R5:W-:Y:S04]  /*8750*/  ST.E.128 desc[UR62][R134.64], R120 ;  /* 0x0000007886007985 */ /* 0x000be8000c101d3e */
[----:B------:R2:W-:Y:S01]  /*8760*/  ST.E.128 desc[UR62][R132.64], R124 ;  /* 0x0000007c84007985 */ /* 0x0005e2000c101d3e */
[----:B-1----:R-:W-:-:S05]  /*8770*/  IMAD.X R115, RZ, RZ, R3, P1 ;  /* 0x000000ffff737224 */ /* 0x002fca00008e0603 */
[----:B------:R-:W-:-:S04]  /*8780*/  SHF.R.U64 R104, R100, 0x3, R115 ;  /* 0x0000000364687819 */ /* 0x000fc80000001273 */
[----:B------:R-:W-:-:S05]  /*8790*/  LOP3.LUT R114, R100, 0x70, R104, 0x78, !PT ;  /* 0x0000007064727812 */ /* 0x000fca00078e7868 */
[----:B------:R1:W-:Y:S01]  /*87a0*/  ST.E.128 desc[UR62][R114.64], R128 ;  /* 0x0000008072007985 */ /* 0x0003e2000c101d3e */
[----:B-----5:R-:W-:Y:S01]  /*87b0*/  LOP3.LUT P6, R121, R147, 0x7f, RZ, 0xc0, !PT ;  /* 0x0000007f93797812 */ /* 0x020fe200078cc0ff */
[----:B------:R-:W-:Y:S01]  /*87c0*/  @!PT LDS RZ, [RZ] ;  /* 0x00000000fffff984 */ /* 0x000fe20000000800 */
[----:B------:R-:W-:Y:S01]  /*87d0*/  @!PT LDS RZ, [RZ] ;  /* 0x00000000fffff984 */ /* 0x000fe20000000800 */
[----:B------:R-:W-:Y:S01]  /*87e0*/  @!PT LDS RZ, [RZ] ;  /* 0x00000000fffff984 */ /* 0x000fe20000000800 */
[----:B------:R-:W-:Y:S01]  /*87f0*/  @!PT LDS RZ, [RZ] ;  /* 0x00000000fffff984 */ /* 0x000fe20000000800 */
[----:B------:R5:W-:Y:S06]  /*8800*/  MEMBAR.ALL.CTA ;  /* 0x0000000000007992 */ /* 0x000bec0000008000 */
[----:B-----5:R-:W5:Y:S02]  /*8810*/  FENCE.VIEW.ASYNC.S ;  /* 0x00000000000073c6 */ /* 0x020f640000000000 */
[----:B-----5:R-:W-:Y:S06]  /*8820*/  BAR.SYNC.DEFER_BLOCKING 0x2, 0x80 ;  /* 0x0082000000007b1d */ /* 0x020fec0000010000 */
[----:B--2-4-:R-:W-:Y:S05]  /*8830*/  @P6 BRA `(.L_x_161) ;  /* 0x0000000000386947 */ /* 0x014fea0003800000 */
[----:B------:R-:W2:Y:S01]  /*8840*/  LDL R107, [R1] ;  /* 0x00000000016b7983 */ /* 0x000ea20000100800 */
[----:B------:R-:W-:Y:S01]  /*8850*/  UIADD3 UR4, UP0, UPT, UR6, 0x500, URZ ;  /* 0x0000050006047890 */ /* 0x000fe2000ff1e0ff */
[----:B------:R-:W-:Y:S01]  /*8860*/  PLOP3.LUT P1, PT, PT, PT, PT, 0x80, 0x8 ;  /* 0x000000000008781c */ /* 0x000fe20003f2f070 */
[----:B------:R-:W-:Y:S02]  /*8870*/  UIADD3 UR8, UPT, UPT, UR14, 0x2b000, URZ ;  /* 0x0002b0000e087890 */ /* 0x000fe4000fffe0ff */
[----:B------:R-:W-:Y:S01]  /*8880*/  UIADD3.X UR5, UPT, UPT, URZ, UR7, URZ, UP0, !UPT ;  /* 0x00000007ff057290 */ /* 0x000fe200087fe4ff */
[----:B------:R-:W-:Y:S01]  /*8890*/  UMOV UR9, URZ ;  /* 0x000000ff00097c82 */ /* 0x000fe20008000000 */
[----:B--2---:R-:W-:-:S13]  /*88a0*/  R2UR UR10, R107 ;  /* 0x000000006b0a72ca */ /* 0x004fda00000e0000 */
[----:B------:R-:W-:-:S12]  /*88b0*/  USHF.L.U32 UR10, UR10, 0x7, URZ ;  /* 0x000000070a0a7899 */ /* 0x000fd800080006ff */
.L_x_162:
[----:B------:R-:W-:Y:S01]  /*88c0*/  @P1 ELECT P2, URZ, PT ;  /* 0x0000000000ff182f */ /* 0x000fe20003840000 */
[----:B------:R2:W-:-:S12]  /*88d0*/  UTMAREDG.5D.ADD [UR8], [UR4] ;  /* 0x00000008040073b6 */ /* 0x0005d80008020000 */
[----:B------:R-:W-:Y:S02]  /*88e0*/  @P2 PLOP3.LUT P1, PT, P2, PT, PT, 0x8, 0x80 ;  /* 0x000000000080281c */ /* 0x000fe4000172e170 */
[----:B------:R-:W-:-:S11]  /*88f0*/  PLOP3.LUT P2, PT, PT, PT, PT, 0x8, 0x80 ;  /* 0x000000000080781c */ /* 0x000fd60003f4e170 */
[----:B--2---:R-:W-:Y:S05]  /*8900*/  @P1 BRA.U.ANY `(.L_x_162) ;  /* 0xfffffffd00ec1947 */ /* 0x004fea000393ffff */
[----:B------:R0:W-:Y:S02]  /*8910*/  UTMACMDFLUSH ;  /* 0x00000000000079b7 */ /* 0x0001e40000000000 */
.L_x_161:
[----:B------:R-:W-:Y:S05]  /*8920*/  BSYNC.RECONVERGENT B0 ;  /* 0x0000000000007941 */ /* 0x000fea0003800200 */
.L_x_160:
[C---:B------:R-:W-:Y:S01]  /*8930*/  IADD3 R0, P3, PT, R2.reuse, 0x2f000, RZ ;  /* 0x0002f00002007810 */ /* 0x040fe20007f7e0ff */
[----:B------:R-:W-:Y:S01]  /*8940*/  BSSY.RECONVERGENT B0, `(.L_x_163) ;  /* 0x0000022000007945 */ /* 0x000fe20003800200 */
[C---:B------:R-:W-:Y:S02]  /*8950*/  IADD3 R100, P2, PT, R2.reuse, 0x2f010, RZ ;  /* 0x0002f01002647810 */ /* 0x040fe40007f5e0ff */
[C---:B------:R-:W-:Y:S01]  /*8960*/  IADD3 R102, P1, PT, R2.reuse, 0x2f020, RZ ;  /* 0x0002f02002667810 */ /* 0x040fe20007f3e0ff */
[--C-:B------:R-:W-:Y:S01]  /*8970*/  IMAD.X R113, RZ, RZ, R3.reuse, P3 ;  /* 0x000000ffff717224 */ /* 0x100fe200018e0603 */
        /* <DEDUP_REMOVED lines=8> */
[----:B------:R-:W-:Y:S01]  /*8a00*/  IADD3 R2, P1, PT, R2, 0x2f070, RZ ;  /* 0x0002f07002027810 */ /* 0x000fe20007f3e0ff */
[----:B------:R-:W-:Y:S01]  /*8a10*/  IMAD.X R103, RZ, RZ, R3, P3 ;  /* 0x000000ffff677224 */ /* 0x000fe200018e0603 */
[----:B------:R-:W-:Y:S01]  /*8a20*/  SHF.R.U64 R106, R0, 0x3, R113 ;  /* 0x00000003006a7819 */ /* 0x000fe20000001271 */
[----:B------:R-:W-:Y:S01]  /*8a30*/  IMAD.X R101, RZ, RZ, R3, P2 ;  /* 0x000000ffff657224 */ /* 0x000fe200010e0603 */
[----:B------:R-:W-:Y:S01]  /*8a40*/  SHF.R.U64 R108, R100, 0x3, R111 ;  /* 0x00000003646c7819 */ /* 0x000fe2000000126f */
[----:B------:R-:W-:Y:S01]  /*8a50*/  IMAD.X R3, RZ, RZ, R3, P1 ;  /* 0x000000ffff037224 */ /* 0x000fe200008e0603 */
[----:B------:R-:W-:-:S02]  /*8a60*/  SHF.R.U64 R119, R102, 0x3, R109 ;  /* 0x0000000366777819 */ /* 0x000fc4000000126d */
[----:B------:R-:W-:Y:S02]  /*8a70*/  SHF.R.U64 R120, R104, 0x3, R107 ;  /* 0x0000000368787819 */ /* 0x000fe4000000126b */
[----:B------:R-:W-:Y:S02]  /*8a80*/  LOP3.LUT R112, R0, 0x70, R106, 0x78, !PT ;  /* 0x0000007000707812 */ /* 0x000fe400078e786a */
[----:B------:R-:W-:Y:S02]  /*8a90*/  LOP3.LUT R110, R100, 0x70, R108, 0x78, !PT ;  /* 0x00000070646e7812 */ /* 0x000fe400078e786c */
[----:B------:R-:W-:Y:S02]  /*8aa0*/  LOP3.LUT R108, R102, 0x70, R119, 0x78, !PT ;  /* 0x00000070666c7812 */ /* 0x000fe400078e7877 */
[----:B------:R-:W-:Y:S02]  /*8ab0*/  LOP3.LUT R106, R104, 0x70, R120, 0x78, !PT ;  /* 0x00000070686a7812 */ /* 0x000fe400078e7878 */
[----:B------:R-:W-:-:S02]  /*8ac0*/  SHF.R.U64 R100, R117, 0x3, R103 ;  /* 0x0000000375647819 */ /* 0x000fc40000001267 */
[----:B------:R-:W-:Y:S02]  /*8ad0*/  SHF.R.U64 R0, R116, 0x3, R105 ;  /* 0x0000000374007819 */ /* 0x000fe40000001269 */
[----:B------:R-:W-:Y:S02]  /*8ae0*/  SHF.R.U64 R119, R118, 0x3, R101 ;  /* 0x0000000376777819 */ /* 0x000fe40000001265 */
[----:B------:R-:W-:Y:S02]  /*8af0*/  SHF.R.U64 R120, R2, 0x3, R3 ;  /* 0x0000000302787819 */ /* 0x000fe40000001203 */
[----:B------:R-:W-:Y:S02]  /*8b00*/  LOP3.LUT R102, R117, 0x70, R100, 0x78, !PT ;  /* 0x0000007075667812 */ /* 0x000fe400078e7864 */
[----:B------:R-:W-:Y:S02]  /*8b10*/  LOP3.LUT R104, R116, 0x70, R0, 0x78, !PT ;  /* 0x0000007074687812 */ /* 0x000fe400078e7800 */
[----:B------:R-:W-:-:S02]  /*8b20*/  LOP3.LUT R100, R118, 0x70, R119, 0x78, !PT ;  /* 0x0000007076647812 */ /* 0x000fc400078e7877 */
[----:B------:R-:W-:Y:S01]  /*8b30*/  LOP3.LUT R2, R2, 0x70, R120, 0x78, !PT ;  /* 0x0000007002027812 */ /* 0x000fe200078e7878 */
[----:B------:R-:W-:Y:S05]  /*8b40*/  @!P0 BRA `(.L_x_164) ;  /* 0x0000000000048947 */ /* 0x000fea0003800000 */
[----:B------:R-:W-:-:S04]  /*8b50*/  DEPBAR.LE SB0, 0x1 ;  /* 0x000080400000791a */ /* 0x000fc80000000000 */
.L_x_164:
[----:B------:R-:W-:Y:S05]  /*8b60*/  BSYNC.RECONVERGENT B0 ;  /* 0x0000000000007941 */ /* 0x000fea0003800200 */
.L_x_163:
[----:B------:R-:W2:Y:S01]  /*8b70*/  LDL R0, [R1] ;  /* 0x0000000001007983 */ /* 0x000ea20000100800 */
[----:B------:R-:W-:Y:S01]  /*8b80*/  BSSY.RECONVERGENT B0, `(.L_x_165) ;  /* 0x0000020000007945 */ /* 0x000fe20003800200 */
[----:B------:R-:W-:Y:S06]  /*8b90*/  BAR.SYNC.DEFER_BLOCKING 0x2, 0x80 ;  /* 0x0082000000007b1d */ /* 0x000fec0000010000 */
[----:B------:R4:W-:Y:S04]  /*8ba0*/  ST.E.128 desc[UR62][R112.64], R68 ;  /* 0x0000004470007985 */ /* 0x0009e8000c101d3e */
[----:B------:R4:W-:Y:S04]  /*8bb0*/  ST.E.128 desc[UR62][R110.64], R72 ;  /* 0x000000486e007985 */ /* 0x0009e8000c101d3e */
[----:B------:R4:W-:Y:S04]  /*8bc0*/  ST.E.128 desc[UR62][R108.64], R76 ;  /* 0x0000004c6c007985 */ /* 0x0009e8000c101d3e */
[----:B------:R4:W-:Y:S04]  /*8bd0*/  ST.E.128 desc[UR62][R106.64], R80 ;  /* 0x000000506a007985 */ /* 0x0009e8000c101d3e */
[----:B------:R4:W-:Y:S04]  /*8be0*/  ST.E.128 desc[UR62][R104.64], R84 ;  /* 0x0000005468007985 */ /* 0x0009e8000c101d3e */
[----:B------:R4:W-:Y:S04]  /*8bf0*/  ST.E.128 desc[UR62][R102.64], R88 ;  /* 0x0000005866007985 */ /* 0x0009e8000c101d3e */
[----:B------:R4:W-:Y:S04]  /*8c00*/  ST.E.128 desc[UR62][R100.64], R92 ;  /* 0x0000005c64007985 */ /* 0x0009e8000c101d3e */
[----:B------:R4:W-:Y:S01]  /*8c10*/  ST.E.128 desc[UR62][R2.64], R96 ;  /* 0x0000006002007985 */ /* 0x0009e2000c101d3e */
[----:B------:R-:W-:Y:S01]  /*8c20*/  @!PT LDS RZ, [RZ] ;  /* 0x00000000fffff984 */ /* 0x000fe20000000800 */
[----:B------:R-:W-:Y:S01]  /*8c30*/  @!PT LDS RZ, [RZ] ;  /* 0x00000000fffff984 */ /* 0x000fe20000000800 */
[----:B------:R-:W-:Y:S01]  /*8c40*/  @!PT LDS RZ, [RZ] ;  /* 0x00000000fffff984 */ /* 0x000fe20000000800 */
[----:B------:R-:W-:Y:S01]  /*8c50*/  @!PT LDS RZ, [RZ] ;  /* 0x00000000fffff984 */ /* 0x000fe20000000800 */
[----:B------:R5:W-:Y:S06]  /*8c60*/  MEMBAR.ALL.CTA ;  /* 0x0000000000007992 */ /* 0x000bec0000008000 */
[----:B-----5:R-:W5:Y:S02]  /*8c70*/  FENCE.VIEW.ASYNC.S ;  /* 0x00000000000073c6 */ /* 0x020f640000000000 */
[----:B-----5:R-:W-:Y:S01]  /*8c80*/  BAR.SYNC.DEFER_BLOCKING 0x2, 0x80 ;  /* 0x0082000000007b1d */ /* 0x020fe20000010000 */
[----:B--2---:R-:W-:-:S13]  /*8c90*/  R2UR UR10, R0 ;  /* 0x00000000000a72ca */ /* 0x004fda00000e0000 */
[----:B------:R-:W-:Y:S01]  /*8ca0*/  USHF.L.U32 UR10, UR10, 0x7, URZ ;  /* 0x000000070a0a7899 */ /* 0x000fe200080006ff */
[----:B----4-:R-:W-:Y:S11]  /*8cb0*/  @P6 BRA `(.L_x_166) ;  /* 0x0000000000306947 */ /* 0x010ff60003800000 */
[----:B------:R-:W-:Y:S01]  /*8cc0*/  UIADD3 UR4, UP0, UPT, UR6, 0x500, URZ ;  /* 0x0000050006047890 */ /* 0x000fe2000ff1e0ff */
[----:B------:R-:W-:Y:S01]  /*8cd0*/  PLOP3.LUT P0, PT, PT, PT, PT, 0x80, 0x8 ;  /* 0x000000000008781c */ /* 0x000fe20003f0f070 */
[----:B------:R-:W-:Y:S02]  /*8ce0*/  UIADD3 UR8, UPT, UPT, UR14, 0x2f000, URZ ;  /* 0x0002f0000e087890 */ /* 0x000fe4000fffe0ff */
[----:B------:R-:W-:Y:S01]  /*8cf0*/  UIADD3.X UR5, UPT, UPT, URZ, UR7, URZ, UP0, !UPT ;  /* 0x00000007ff057290 */ /* 0x000fe200087fe4ff */
[----:B------:R-:W-:-:S11]  /*8d00*/  UMOV UR9, 0x20 ;  /* 0x0000002000097882 */ /* 0x000fd60000000000 */
.L_x_167:
[----:B------:R-:W-:Y:S01]  /*8d10*/  @P0 ELECT P1, URZ, PT ;  /* 0x0000000000ff082f */ /* 0x000fe20003820000 */
[----:B------:R2:W-:-:S12]  /*8d20*/  UTMAREDG.5D.ADD [UR8], [UR4] ;  /* 0x00000008040073b6 */ /* 0x0005d80008020000 */
[----:B------:R-:W-:Y:S02]  /*8d30*/  @P1 PLOP3.LUT P0, PT, P1, PT, PT, 0x8, 0x80 ;  /* 0x000000000080181c */ /* 0x000fe40000f0e170 */
[----:B------:R-:W-:-:S11]  /*8d40*/  PLOP3.LUT P1, PT, PT, PT, PT, 0x8, 0x80 ;  /* 0x000000000080781c */ /* 0x000fd60003f2e170 */
[----:B--2---:R-:W-:Y:S05]  /*8d50*/  @P0 BRA.U.ANY `(.L_x_167) ;  /* 0xfffffffd00ec0947 */ /* 0x004fea000393ffff */
[----:B------:R0:W-:Y:S01]  /*8d60*/  UTMACMDFLUSH ;  /* 0x00000000000079b7 */ /* 0x0001e20000000000 */
[----:B------:R-:W-:-:S04]  /*8d70*/  DEPBAR.LE SB0, 0x1 ;  /* 0x000080400000791a */ /* 0x000fc80000000000 */
.L_x_166:
[----:B------:R-:W-:Y:S05]  /*8d80*/  BSYNC.RECONVERGENT B0 ;  /* 0x0000000000007941 */ /* 0x000fea0003800200 */
.L_x_165:
[----:B------:R-:W-:Y:S01]  /*8d90*/  BAR.SYNC.DEFER_BLOCKING 0x2, 0x80 ;  /* 0x0082000000007b1d */ /* 0x000fe20000010000 */
[----:B------:R-:W-:-:S05]  /*8da0*/  ISETP.NE.AND P2, PT, R121, RZ, PT ;  /* 0x000000ff7900720c */ /* 0x000fca0003f45270 */
[----:B------:R-:W-:Y:S01]  /*8db0*/  BSSY.RECONVERGENT B0, `(.L_x_168) ;  /* 0x000001d000007945 */ /* 0x000fe20003800200 */
[----:B---3--:R2:W-:Y:S04]  /*8dc0*/  ST.E.128 desc[UR62][R144.64], R36 ;  /* 0x0000002490007985 */ /* 0x0085e8000c101d3e */
        /* <DEDUP_REMOVED lines=12> */
[----:B---3--:R-:W3:Y:S02]  /*8e90*/  FENCE.VIEW.ASYNC.S ;  /* 0x00000000000073c6 */ /* 0x008ee40000000000 */
[----:B---3--:R-:W-:Y:S06]  /*8ea0*/  BAR.SYNC.DEFER_BLOCKING 0x2, 0x80 ;  /* 0x0082000000007b1d */ /* 0x008fec0000010000 */
[----:B------:R-:W-:Y:S05]  /*8eb0*/  @P2 BRA `(.L_x_169) ;  /* 0x0000000000302947 */ /* 0x000fea0003800000 */
[----:B------:R-:W-:Y:S01]  /*8ec0*/  UIADD3 UR4, UP0, UPT, UR6, 0x500, URZ ;  /* 0x0000050006047890 */ /* 0x000fe2000ff1e0ff */
[----:B------:R-:W-:Y:S01]  /*8ed0*/  PLOP3.LUT P0, PT, PT, PT, PT, 0x80, 0x8 ;  /* 0x000000000008781c */ /* 0x000fe20003f0f070 */
[----:B------:R-:W-:Y:S02]  /*8ee0*/  UIADD3 UR8, UPT, UPT, UR14, 0x2b000, URZ ;  /* 0x0002b0000e087890 */ /* 0x000fe4000fffe0ff */
[----:B------:R-:W-:Y:S01]  /*8ef0*/  UIADD3.X UR5, UPT, UPT, URZ, UR7, URZ, UP0, !UPT ;  /* 0x00000007ff057290 */ /* 0x000fe200087fe4ff */
[----:B------:R-:W-:-:S11]  /*8f00*/  UMOV UR9, 0x40 ;  /* 0x0000004000097882 */ /* 0x000fd60000000000 */
.L_x_170:
[----:B------:R-:W-:Y:S01]  /*8f10*/  @P0 ELECT P1, URZ, PT ;  /* 0x0000000000ff082f */ /* 0x000fe20003820000 */
[----:B------:R3:W-:-:S12]  /*8f20*/  UTMAREDG.5D.ADD [UR8], [UR4] ;  /* 0x00000008040073b6 */ /* 0x0007d80008020000 */
[----:B------:R-:W-:Y:S02]  /*8f30*/  @P1 PLOP3.LUT P0, PT, P1, PT, PT, 0x8, 0x80 ;  /* 0x000000000080181c */ /* 0x000fe40000f0e170 */
[----:B------:R-:W-:-:S11]  /*8f40*/  PLOP3.LUT P1, PT, PT, PT, PT, 0x8, 0x80 ;  /* 0x000000000080781c */ /* 0x000fd60003f2e170 */
[----:B---3--:R-:W-:Y:S05]  /*8f50*/  @P0 BRA.U.ANY `(.L_x_170) ;  /* 0xfffffffd00ec0947 */ /* 0x008fea000393ffff */
[----:B------:R0:W-:Y:S01]  /*8f60*/  UTMACMDFLUSH ;  /* 0x00000000000079b7 */ /* 0x0001e20000000000 */
[----:B------:R-:W-:-:S04]  /*8f70*/  DEPBAR.LE SB0, 0x1 ;  /* 0x000080400000791a */ /* 0x000fc80000000000 */
.L_x_169:
[----:B------:R-:W-:Y:S05]  /*8f80*/  BSYNC.RECONVERGENT B0 ;  /* 0x0000000000007941 */ /* 0x000fea0003800200 */
.L_x_168:
[----:B------:R-:W-:Y:S06]  /*8f90*/  BAR.SYNC.DEFER_BLOCKING 0x2, 0x80 ;  /* 0x0082000000007b1d */ /* 0x000fec0000010000 */
[----:B------:R-:W-:Y:S01]  /*8fa0*/  BSSY.RECONVERGENT B0, `(.L_x_171) ;  /* 0x000001c000007945 */ /* 0x000fe20003800200 */
        /* <DEDUP_REMOVED lines=13> */
[----:B----4-:R-:W4:Y:S02]  /*9080*/  FENCE.VIEW.ASYNC.S ;  /* 0x00000000000073c6 */ /* 0x010f240000000000 */
[----:B----4-:R-:W-:Y:S06]  /*9090*/  BAR.SYNC.DEFER_BLOCKING 0x2, 0x80 ;  /* 0x0082000000007b1d */ /* 0x010fec0000010000 */
[----:B------:R-:W-:Y:S05]  /*90a0*/  @P2 BRA `(.L_x_172) ;  /* 0x00000000002c2947 */ /* 0x000fea0003800000 */
[----:B------:R-:W-:Y:S01]  /*90b0*/  UIADD3 UR4, UP0, UPT, UR6, 0x500, URZ ;  /* 0x0000050006047890 */ /* 0x000fe2000ff1e0ff */
[----:B------:R-:W-:Y:S01]  /*90c0*/  PLOP3.LUT P0, PT, PT, PT, PT, 0x80, 0x8 ;  /* 0x000000000008781c */ /* 0x000fe20003f0f070 */
[----:B------:R-:W-:Y:S02]  /*90d0*/  UIADD3 UR8, UPT, UPT, UR14, 0x2f000, URZ ;  /* 0x0002f0000e087890 */ /* 0x000fe4000fffe0ff */
[----:B------:R-:W-:Y:S01]  /*90e0*/  UIADD3.X UR5, UPT, UPT, URZ, UR7, URZ, UP0, !UPT ;  /* 0x00000007ff057290 */ /* 0x000fe200087fe4ff */
[----:B------:R-:W-:-:S11]  /*90f0*/  UMOV UR9, 0x60 ;  /* 0x0000006000097882 */ /* 0x000fd60000000000 */
.L_x_173:
[----:B------:R-:W-:Y:S01]  /*9100*/  @P0 ELECT P1, URZ, PT ;  /* 0x0000000000ff082f */ /* 0x000fe20003820000 */
[----:B------:R4:W-:-:S12]  /*9110*/  UTMAREDG.5D.ADD [UR8], [UR4] ;  /* 0x00000008040073b6 */ /* 0x0009d80008020000 */
[----:B------:R-:W-:Y:S02]  /*9120*/  @P1 PLOP3.LUT P0, PT, P1, PT, PT, 0x8, 0x80 ;  /* 0x000000000080181c */ /* 0x000fe40000f0e170 */
[----:B------:R-:W-:-:S11]  /*9130*/  PLOP3.LUT P1, PT, PT, PT, PT, 0x8, 0x80 ;  /* 0x000000000080781c */ /* 0x000fd60003f2e170 */
[----:B----4-:R-:W-:Y:S05]  /*9140*/  @P0 BRA.U.ANY `(.L_x_173) ;  /* 0xfffffffd00ec0947 */ /* 0x010fea000393ffff */
[----:B------:R0:W-:Y:S02]  /*9150*/  UTMACMDFLUSH ;  /* 0x00000000000079b7 */ /* 0x0001e40000000000 */
.L_x_172:
[----:B------:R-:W-:Y:S05]  /*9160*/  BSYNC.RECONVERGENT B0 ;  /* 0x0000000000007941 */ /* 0x000fea0003800200 */
.L_x_171:
[----:B---3--:R-:W3:Y:S04]  /*9170*/  LDL.LU R2, [R1] ;  /* 0x0000000001027983 */ /* 0x008ee80000300800 */
[----:B------:R-:W4:Y:S01]  /*9180*/  LDL.LU R0, [R1+0x4] ;  /* 0x0000040001007983 */ /* 0x000f220000300800 */
[----:B------:R-:W5:Y:S01]  /*9190*/  S2UR UR6, SR_CTAID.X ;  /* 0x00000000000679c3 */ /* 0x000f620000002500 */
[----:B------:R-:W-:Y:S01]  /*91a0*/  UIADD3 UR5, UPT, UPT, UR11, 0x1, URZ ;  /* 0x000000010b057890 */ /* 0x000fe2000fffe0ff */
[----:B------:R-:W-:Y:S02]  /*91b0*/  LOP3.LUT R146, R146, 0x1, RZ, 0x3c, !PT ;  /* 0x0000000192927812 */ /* 0x000fe400078e3cff */
[----:B---3--:R-:W-:Y:S02]  /*91c0*/  R2UR UR4, R2 ;  /* 0x00000000020472ca */ /* 0x008fe400000e0000 */
[C---:B----4-:R-:W-:Y:S01]  /*91d0*/  ISETP.GT.U32.AND P0, PT, R0.reuse, 0x1, PT ;  /* 0x000000010000780c */ /* 0x050fe20003f04070 */
[----:B------:R-:W-:-:S05]  /*91e0*/  VIADD R0, R0, 0xffffffff ;  /* 0xffffffff00007836 */ /* 0x000fca0000000000 */
[----:B------:R3:W-:Y:S05]  /*91f0*/  STL [R1+0x4], R0 ;  /* 0x0000040001007387 */ /* 0x0007ea0000100800 */
[----:B------:R-:W-:-:S04]  /*9200*/  UIADD3 UR4, UPT, UPT, UR4, 0x1, URZ ;  /* 0x0000000104047890 */ /* 0x000fc8000fffe0ff */
[----:B------:R-:W-:-:S11]  /*9210*/  UISETP.NE.AND UP0, UPT, UR4, UR55, UPT ;  /* 0x000000370400728c */ /* 0x000fd6000bf05270 */
[----:B-----5:R-:W-:Y:S02]  /*9220*/  @!UP0 ULOP3.LUT UR4, UR6, 0x1ffffff, URZ, 0xc0, !UPT ;  /* 0x01ffffff06048892 */ /* 0x020fe4000f8ec0ff */
[----:B------:R-:W-:-:S04]  /*9230*/  @UP0 UIADD3 UR5, UPT, UPT, UR11, URZ, URZ ;  /* 0x000000ff0b050290 */ /* 0x000fc8000fffe0ff */
[----:B---3--:R-:W-:-:S03]  /*9240*/  IMAD.U32 R0, RZ, RZ, UR4 ;  /* 0x00000004ff007e24 */ /* 0x008fc6000f8e00ff */
[----:B------:R-:W-:Y:S02]  /*9250*/  UMOV UR11, UR5 ;  /* 0x00000005000b7c82 */ /* 0x000fe40008000000 */
[----:B------:R3:W-:Y:S01]  /*9260*/  STL [R1], R0 ;  /* 0x0000000001007387 */ /* 0x0007e20000100800 */
[----:B------:R-:W-:Y:S05]  /*9270*/  @P0 BRA `(.L_x_174) ;  /* 0xffffffec00e00947 */ /* 0x000fea000383ffff */
[----:B------:R-:W-:-:S04]  /*9280*/  DEPBAR.LE SB0, 0x0 ;  /* 0x000080000000791a */ /* 0x000fc80000000000 */
[----:B------:R-:W-:Y:S05]  /*9290*/  EXIT ;  /* 0x000000000000794d */ /* 0x000fea0003800000 */
.L_x_329:
[----:B------:R-:W-:-:S08]  /*92a0*/  NOP ;  /* 0x0000000000007918 */ /* 0x000fd00000000000 */
[----:B------:R-:W-:-:S00]  /*92b0*/  USETMAXREG.DEALLOC.CTAPOOL 0x60 ;  /* 0x00000060000079c8 */ /* 0x000fc000080e0500 */
[----:B------:R-:W-:Y:S05]  /*92c0*/  EXIT ;  /* 0x000000000000794d */ /* 0x000fea0003800000 */
.L_x_175:
[----:B------:R-:W-:-:S08]  /*92d0*/  NOP ;  /* 0x0000000000007918 */ /* 0x000fd00000000000 */
[----:B------:R-:W1:Y:S02]  /*92e0*/  USETMAXREG.TRY_ALLOC.CTAPOOL UP0, 0x80 ;  /* 0x00000080000079c8 */ /* 0x000e640008000600 */
[----:B-1----:R-:W-:Y:S05]  /*92f0*/  BRA.U !UP0, `(.L_x_175) ;  /* 0xfffffffd08f47547 */ /* 0x002fea000b83ffff */
[----:B------:R-:W-:Y:S01]  /*9300*/  HFMA2 R2, -RZ, RZ, 0, 5.9604644775390625e-08 ;  /* 0x00000001ff027431 */ /* 0x000fe200000001ff */
[----:B------:R-:W-:Y:S01]  /*9310*/  MOV R0, 0x1 ;  /* 0x0000000100007802 */ /* 0x000fe20000000f00 */
[----:B------:R1:W-:Y:S01]  /*9320*/  STL [R1+0x5c], RZ ;  /* 0x00005cff01007387 */ /* 0x0003e20000100800 */
[----:B------:R-:W2:Y:S03]  /*9330*/  LDCU UR36, c[0x0][0x384] ;  /* 0x00007080ff2477ac */ /* 0x000ea60008000800 */
[----:B------:R1:W-:Y:S04]  /*9340*/  STL [R1+0x58], R2 ;  /* 0x0000580201007387 */ /* 0x0003e80000100800 */
[----:B------:R1:W-:Y:S04]  /*9350*/  STL [R1+0x50], RZ ;  /* 0x000050ff01007387 */ /* 0x0003e80000100800 */
[----:B------:R1:W-:Y:S04]  /*9360*/  STL [R1+0x54], R0 ;  /* 0x0000540001007387 */ /* 0x0003e80000100800 */
[----:B------:R1:W-:Y:S04]  /*9370*/  STL [R1+0x4c], RZ ;  /* 0x00004cff01007387 */ /* 0x0003e80000100800 */
[----:B--2---:R1:W-:Y:S02]  /*9380*/  STL [R1+0x48], RZ ;  /* 0x000048ff01007387 */ /* 0x0043e40000100800 */
.L_x_223:
[----:B-1-3--:R-:W-:Y:S01]  /*9390*/  MOV R0, UR47 ;  /* 0x0000002f00007c02 */ /* 0x00afe20008000f00 */
[----:B------:R-:W-:Y:S05]  /*93a0*/  YIELD ;  /* 0x0000000000007946 */ /* 0x000fea0003800000 */
[----:B------:R-:W-:Y:S11]  /*93b0*/  ISETP.NE.AND P0, PT, R0, 0x3, PT ;  /* 0x000000030000780c */ /* 0x000ff60003f05270 */
[----:B------:R-:W-:Y:S02]  /*93c0*/  @!UPT UIADD3 URZ, UPT, UPT, URZ, URZ, URZ ;  /* 0x000000fffffff290 */ /* 0x000fe4000fffe0ff */
[----:B------:R-:W-:Y:S05]  /*93d0*/  @!P0 BRA `(.L_x_176) ;  /* 0x0000000000048947 */ /* 0x000fea0003800000 */
[----:B------:R-:W-:Y:S05]  /*93e0*/  BPT.TRAP 0x1 ;  /* 0x000000040000795c */ /* 0x000fea0000300000 */
.L_x_176:
[----:B------:R-:W2:Y:S01]  /*93f0*/  LDL R0, [R1+0x50] ;  /* 0x0000500001007983 */ /* 0x000ea20000100800 */
[----:B------:R-:W-:Y:S01]  /*9400*/  MOV R72, 0x400 ;  /* 0x0000040000487802 */ /* 0x000fe20000000f00 */
[----:B------:R-:W-:Y:S01]  /*9410*/  BSSY B0, `(.L_x_177) ;  /* 0x0000006000007945 */ /* 0x000fe20003800000 */
[----:B------:R-:W1:Y:S01]  /*9420*/  S2R R73, SR_CgaCtaId ;  /* 0x0000000000497919 */ /* 0x000e620000008800 */
[----:B--2---:R-:W-:Y:S02]  /*9430*/  SHF.L.U32 R0, R0, 0x1f, RZ ;  /* 0x0000001f00007819 */ /* 0x004fe400000006ff */
[----:B-1----:R-:W-:Y:S04]  /*9440*/  LEA R72, R73, R72, 0x18 ;  /* 0x0000004849487211 */ /* 0x002fe800078ec0ff */
[----:B------:R-:W1:Y:S02]  /*9450*/  SYNCS.PHASECHK.TRANS64.TRYWAIT P1, [R72+URZ+0x33850], R0 ;  /* 0x03385000480075a7 */ /* 0x000e6400080211ff */
[----:B-1----:R-:W-:Y:S05]  /*9460*/  @!P1 BRA `(.L_x_178) ;  /* 0x000000b000dc9947 */ /* 0x002fea0003800000 */
.L_x_313:
[----:B------:R-:W-:Y:S05]  /*9470*/  BSYNC B0 ;  /* 0x0000000000007941 */ /* 0x000fea0003800000 */
.L_x_177:
[----:B------:R-:W-:Y:S05]  /*9480*/  @!P0 BRA `(.L_x_179) ;  /* 0x0000000000048947 */ /* 0x000fea0003800000 */
[----:B------:R-:W-:Y:S05]  /*9490*/  BPT.TRAP 0x1 ;  /* 0x000000040000795c */ /* 0x000fea0000300000 */
.L_x_179:
[----:B-1----:R-:W2:Y:S01]  /*94a0*/  LDL R0, [R1+0x54] ;  /* 0x0000540001007983 */ /* 0x002ea20000100800 */
[----:B------:R-:W-:Y:S01]  /*94b0*/  BSSY B0, `(.L_x_180) ;  /* 0x0000004000007945 */ /* 0x000fe20003800000 */
[----:B--2---:R-:W-:Y:S04]  /*94c0*/  SHF.L.U32 R0, R0, 0x1f, RZ ;  /* 0x0000001f00007819 */ /* 0x004fe800000006ff */
[----:B------:R-:W1:Y:S02]  /*94d0*/  SYNCS.PHASECHK.TRANS64.TRYWAIT P1, [R72+URZ+0x33888], R0 ;  /* 0x03388800480075a7 */ /* 0x000e6400080211ff */
[----:B-1----:R-:W-:Y:S05]  /*94e0*/  @!P1 BRA `(.L_x_181) ;  /* 0x000000b000d09947 */ /* 0x002fea0003800000 */
.L_x_314:
[----:B------:R-:W-:Y:S05]  /*94f0*/  BSYNC B0 ;  /* 0x0000000000007941 */ /* 0x000fea0003800000 */
.L_x_180:
[----:B------:R-:W-:Y:S05]  /*9500*/  @!P0 BRA `(.L_x_182) ;  /* 0x0000000000048947 */ /* 0x000fea0003800000 */
[----:B------:R-:W-:Y:S05]  /*9510*/  BPT.TRAP 0x1 ;  /* 0x000000040000795c */ /* 0x000fea0000300000 */
.L_x_182:
[----:B-1----:R-:W2:Y:S01]  /*9520*/  LDL R0, [R1+0x48] ;  /* 0x0000480001007983 */ /* 0x002ea20000100800 */
[----:B------:R-:W-:Y:S03]  /*9530*/  BSSY B0, `(.L_x_183) ;  /* 0x000000e000007945 */ /* 0x000fe60003800000 */
[----:B------:R-:W3:Y:S01]  /*9540*/  LDL R3, [R1] ;  /* 0x0000000001037983 */ /* 0x000ee20000100800 */
[----:B------:R-:W1:Y:S01]  /*9550*/  S2R R16, SR_CTAID.X ;  /* 0x0000000000107919 */ /* 0x000e620000002500 */
[----:B------:R-:W4:Y:S02]  /*9560*/  S2R R74, SR_TID.X ;  /* 0x00000000004a7919 */ /* 0x000f240000002100 */
[----:B----4-:R-:W-:Y:S01]  /*9570*/  IMAD.U32 R110, R74, 0x10000, RZ ;  /* 0x000100004a6e7824 */ /* 0x010fe200078e00ff */
[--C-:B------:R-:W-:Y:S02]  /*9580*/  SHF.R.U32.HI R17, RZ, 0x3, R74.reuse ;  /* 0x00000003ff117819 */ /* 0x100fe4000001164a */
[----:B--2---:R-:W-:Y:S02]  /*9590*/  SHF.L.U32 R2, R0, 0x1f, RZ ;  /* 0x0000001f00027819 */ /* 0x004fe400000006ff */
[----:B-1----:R-:W-:Y:S02]  /*95a0*/  LOP3.LUT R0, R16, 0x1ffffff, RZ, 0xc0, !PT ;  /* 0x01ffffff10007812 */ /* 0x002fe400078ec0ff */
[----:B------:R-:W1:Y:S02]  /*95b0*/  SYNCS.PHASECHK.TRANS64.TRYWAIT P1, [R72+URZ+0x33830], R2 ;  /* 0x03383002480075a7 */ /* 0x000e6400080211ff */
[----:B---3--:R-:W-:Y:S02]  /*95c0*/  ISETP.NE.AND P0, PT, R3, R0, PT ;  /* 0x000000000300720c */ /* 0x008fe40003f05270 */
[----:B------:R-:W-:Y:S02]  /*95d0*/  LOP3.LUT R0, R110, 0x160, R17, 0xfe, !PT ;  /* 0x000001606e007812 */ /* 0x000fe400078efe11 */
[----:B------:R-:W-:Y:S02]  /*95e0*/  SHF.R.U32.HI R3, RZ, 0x5, R74 ;  /* 0x00000005ff037819 */ /* 0x000fe4000001164a */
[----:B------:R-:W-:Y:S01]  /*95f0*/  LOP3.LUT R76, R0, 0x600170, RZ, 0xc0, !PT ;  /* 0x00600170004c7812 */ /* 0x000fe200078ec0ff */
[----:B-1----:R-:W-:Y:S06]  /*9600*/  @!P1 BRA `(.L_x_184) ;  /* 0x000000b0009c9947 */ /* 0x002fec0003800000 */
.L_x_315:
[----:B------:R-:W-:Y:S05]  /*9610*/  BSYNC B0 ;  /* 0x0000000000007941 */ /* 0x000fea0003800000 */
.L_x_183:
[----:B------:R-:W-:Y:S01]  /*9620*/  LOP3.LUT R19, R3, 0x3, RZ, 0xc0, !PT ;  /* 0x0000000303137812 */ /* 0x000fe200078ec0ff */
[C---:B-1----:R-:W-:Y:S01]  /*9630*/  VIADD R2, R76.reuse, 0x40 ;  /* 0x000000404c027836 */ /* 0x042fe20000000000 */
[----:B------:R-:W-:Y:S01]  /*9640*/  SEL R13, RZ, 0x1, P0 ;  /* 0x00000001ff0d7807 */ /* 0x000fe20000000000 */
[C---:B------:R-:W-:Y:S01]  /*9650*/  VIADD R0, R76.reuse, 0x20 ;  /* 0x000000204c007836 */ /* 0x040fe20000000000 */
[----:B------:R-:W-:Y:S01]  /*9660*/  UMOV UR4, 0xffffffff ;  /* 0xffffffff00047882 */ /* 0x000fe20000000000 */
[----:B------:R-:W-:Y:S01]  /*9670*/  VIADD R3, R76, 0x60 ;  /* 0x000000604c037836 */ /* 0x000fe20000000000 */
[----:B------:R-:W-:Y:S02]  /*9680*/  SHF.R.U32.HI R2, RZ, 0x15, R2 ;  /* 0x00000015ff027819 */ /* 0x000fe40000011602 */
[----:B------:R-:W-:Y:S02]  /*9690*/  SHF.R.U32.HI R0, RZ, 0x15, R0 ;  /* 0x00000015ff007819 */ /* 0x000fe40000011600 */
[----:B------:R-:W-:Y:S01]  /*96a0*/  SHF.R.U32.HI R18, RZ, 0x15, R3 ;  /* 0x00000015ff127819 */ /* 0x000fe20000011603 */
[----:B------:R-:W-:Y:S06]  /*96b0*/  BRA.DIV UR4, `(.L_x_185) ;  /* 0x000000b204847947 */ /* 0x000fec000b800000 */
[----:B------:R1:W2:Y:S02]  /*96c0*/  SHFL.IDX PT, R14, R13, RZ, 0x1f ;  /* 0x00001fff0d0e7589 */ /* 0x0002a400000e0000 */
.L_x_318:
[----:B--2---:R-:W-:Y:S11]  /*96d0*/  ISETP.NE.AND P0, PT, R14, RZ, PT ;  /* 0x000000ff0e00720c */ /* 0x004ff60003f05270 */
[----:B------:R-:W-:Y:S02]  /*96e0*/  @!UPT UIADD3 URZ, UPT, UPT, URZ, URZ, URZ ;  /* 0x000000fffffff290 */ /* 0x000fe4000fffe0ff */
[----:B------:R-:W-:Y:S05]  /*96f0*/  @!P0 BRA `(.L_x_186) ;  /* 0x0000003400148947 */ /* 0x000fea0003800000 */
[----:B------:R-:W-:Y:S01]  /*9700*/  ISETP.NE.AND P0, PT, R19, R0, PT ;  /* 0x000000001300720c */ /* 0x000fe20003f05270 */
[----:B------:R-:W-:Y:S05]  /*9710*/  WARPSYNC.ALL ;  /* 0x0000000000007948 */ /* 0x000fea0003800000 */
[----:B------:R-:W-:Y:S11]  /*9720*/  R2UR UR4, R76 ;  /* 0x000000004c0472ca */ /* 0x000ff600000e0000 */
[----:B------:R-:W-:Y:S02]  /*9730*/  @!UPT UIADD3 URZ, UPT, UPT, URZ, URZ, URZ ;  /* 0x000000fffffff290 */ /* 0x000fe4000fffe0ff */
[----:B------:R-:W2:Y:S02]  /*9740*/  LDTM.x16 R56, tmem[UR4] ;  /* 0x00000004003879ee */ /* 0x000ea40008240000 */
[----:B--2---:R-:W-:Y:S05]  /*9750*/  @!P0 BRA `(.L_x_187) ;  /* 0x0000000000408947 */ /* 0x004fea0003800000 */
[----:B------:R-:W2:Y:S01]  /*9760*/  LDCU.64 UR8, c[0x4][0x80] ;  /* 0x01001000ff0877ac */ /* 0x000ea20008000a00 */
[----:B------:R-:W-:Y:S01]  /*9770*/  MOV R15, 0x0 ;  /* 0x00000000000f7802 */ /* 0x000fe20000000f00 */
[----:B------:R-:W-:Y:S02]  /*9780*/  HFMA2 R12, -RZ, RZ, 0, 5.9604644775390625e-08 ;  /* 0x00000001ff0c7431 */ /* 0x000fe400000001ff */
[----:B------:R-:W-:Y:S02]  /*9790*/  IMAD.MOV.U32 R8, RZ, RZ, 0x192 ;  /* 0x00000192ff087424 */ /* 0x000fe400078e00ff */
[----:B-1----:R-:W-:Y:S01]  /*97a0*/  IMAD.MOV.U32 R13, RZ, RZ, RZ ;  /* 0x000000ffff0d7224 */ /* 0x002fe200078e00ff */
[----:B------:R-:W1:Y:S01]  /*97b0*/  LDCU.64 UR6, c[0x4][0x88] ;  /* 0x01001100ff0677ac */ /* 0x000e620008000a00 */
[----:B------:R-:W3:Y:S01]  /*97c0*/  LDC.64 R14, c[0x4][R15] ;  /* 0x010000000f0e7b82 */ /* 0x000ee20000000a00 */
[----:B------:R-:W4:Y:S01]  /*97d0*/  LDCU.64 UR4, c[0x4][0x8] ;  /* 0x01000100ff0477ac */ /* 0x000f220008000a00 */
[----:B--2---:R-:W-:Y:S01]  /*97e0*/  MOV R5, UR9 ;  /* 0x0000000900057c02 */ /* 0x004fe20008000f00 */
[----:B------:R-:W-:Y:S01]  /*97f0*/  IMAD.U32 R4, RZ, RZ, UR8 ;  /* 0x00000008ff047e24 */ /* 0x000fe2000f8e00ff */
[----:B-1----:R-:W-:Y:S01]  /*9800*/  MOV R7, UR7 ;  /* 0x0000000700077c02 */ /* 0x002fe20008000f00 */
[----:B------:R-:W-:Y:S01]  /*9810*/  IMAD.U32 R6, RZ, RZ, UR6 ;  /* 0x00000006ff067e24 */ /* 0x000fe2000f8e00ff */
[----:B----4-:R-:W-:Y:S01]  /*9820*/  MOV R11, UR5 ;  /* 0x00000005000b7c02 */ /* 0x010fe20008000f00 */
[----:B------:R-:W-:Y:S02]  /*9830*/  IMAD.U32 R10, RZ, RZ, UR4 ;  /* 0x00000004ff0a7e24 */ /* 0x000fe4000f8e00ff */
[----:B------:R-:W-:Y:S07]  /*9840*/  LEPC R20, `(.L_x_187) ;  /* 0x000000001014794e */ /* 0x000fee0000000000 */
[----:B---3--:R-:W-:Y:S05]  /*9850*/  CALL.ABS.NOINC R14 ;  /* 0x000000000e007343 */ /* 0x008fea0003c00000 */
.L_x_187:
[----:B------:R-:W-:Y:S01]  /*9860*/  ISETP.NE.AND P0, PT, R19, R2, PT ;  /* 0x000000021300720c */ /* 0x000fe20003f05270 */
[----:B------:R-:W-:Y:S05]  /*9870*/  WARPSYNC.ALL ;  /* 0x0000000000007948 */ /* 0x000fea0003800000 */
[----:B------:R-:W-:Y:S11]  /*9880*/  R2UR UR4, R76 ;  /* 0x000000004c0472ca */ /* 0x000ff600000e0000 */
[----:B------:R-:W-:Y:S02]  /*9890*/  @!UPT UIADD3 URZ, UPT, UPT, URZ, URZ, URZ ;  /* 0x000000fffffff290 */ /* 0x000fe4000fffe0ff */
[----:B------:R-:W2:Y:S02]  /*98a0*/  LDTM.x16 R40, tmem[UR4+0x20] ;  /* 0x00002004002879ee */ /* 0x000ea40008240000 */
        /* <DEDUP_REMOVED lines=17> */
.L_x_188:
        /* <DEDUP_REMOVED lines=22> */
.L_x_189:
[----:B------:R-:W-:Y:S01]  /*9b20*/  LOP3.LUT R2, R17, 0x10, RZ, 0xc0, !PT ;  /* 0x0000001011027812 */ /* 0x000fe200078ec0ff */
[----:B------:R-:W2:Y:S01]  /*9b30*/  LDL R18, [R1] ;  /* 0x0000000001127983 */ /* 0x000ea20000100800 */
[----:B------:R-:W-:Y:S01]  /*9b40*/  LOP3.LUT R75, R74, 0x7f, RZ, 0xc0, !PT ;  /* 0x0000007f4a4b7812 */ /* 0x000fe200078ec0ff */
[----:B------:R-:W-:Y:S05]  /*9b50*/  WARPSYNC.ALL ;  /* 0x0000000000007948 */ /* 0x000fea0003800000 */
[----:B------:R-:W-:Y:S01]  /*9b60*/  LOP3.LUT R109, R110, 0x600010, R17, 0xc8, !PT ;  /* 0x006000106e6d7812 */ /* 0x000fe200078ec811 */
[----:B------:R-:W-:Y:S03]  /*9b70*/  IMAD R75, R16, 0x80, R75 ;  /* 0x00000080104b7824 */ /* 0x000fe600078e024b */
[C---:B------:R-:W-:Y:S02]  /*9b80*/  LOP3.LUT R3, R109.reuse, 0x1c0, RZ, 0xfc, !PT ;  /* 0x000001c06d037812 */ /* 0x040fe400078efcff */
[----:B------:R-:W-:Y:S02]  /*9b90*/  LOP3.LUT R109, R109, 0x160, RZ, 0xfc, !PT ;  /* 0x000001606d6d7812 */ /* 0x000fe400078efcff */
[----:B------:R-:W-:Y:S01]  /*9ba0*/  R2UR UR4, R3 ;  /* 0x00000000030472ca */ /* 0x000fe200000e0000 */
[----:B--2---:R-:W-:Y:S04]  /*9bb0*/  IMAD R2, R18, 0x80, R2 ;  /* 0x0000008012027824 */ /* 0x004fe800078e0202 */
[C---:B------:R-:W-:Y:S01]  /*9bc0*/  VIADD R0, R2.reuse, 0x1 ;  /* 0x0000000102007836 */ /* 0x040fe20000000000 */
[CC--:B------:R-:W-:Y:S01]  /*9bd0*/  ISETP.GE.U32.AND P3, PT, R2.reuse, R75.reuse, PT ;  /* 0x0000004b0200720c */ /* 0x0c0fe20003f66070 */
[C---:B------:R-:W-:Y:S02]  /*9be0*/  VIADD R4, R2.reuse, 0x2 ;  /* 0x0000000202047836 */ /* 0x040fe40000000000 */
[----:B------:R-:W-:Y:S01]  /*9bf0*/  VIADD R3, R2, 0x3 ;  /* 0x0000000302037836 */ /* 0x000fe20000000000 */
[-C--:B------:R-:W-:Y:S01]  /*9c00*/  ISETP.GE.U32.AND P2, PT, R0, R75.reuse, PT ;  /* 0x0000004b0000720c */ /* 0x080fe20003f46070 */
[----:B------:R-:W-:Y:S01]  /*9c10*/  VIADD R0, R2, 0x4 ;  /* 0x0000000402007836 */ /* 0x000fe20000000000 */
[-C--:B------:R-:W-:Y:S01]  /*9c20*/  ISETP.GE.U32.AND P1, PT, R4, R75.reuse, PT ;  /* 0x0000004b0400720c */ /* 0x080fe20003f26070 */
[C---:B------:R-:W-:Y:S01]  /*9c30*/  VIADD R4, R2.reuse, 0x5 ;  /* 0x0000000502047836 */ /* 0x040fe20000000000 */
[-C--:B------:R-:W-:Y:S01]  /*9c40*/  ISETP.GE.U32.AND P6, PT, R3, R75.reuse, PT ;  /* 0x0000004b0300720c */ /* 0x080fe20003fc6070 */
[----:B------:R-:W-:Y:S01]  /*9c50*/  VIADD R3, R2, 0x8 ;  /* 0x0000000802037836 */ /* 0x000fe20000000000 */
[-C--:B------:R-:W-:Y:S01]  /*9c60*/  ISETP.GE.U32.AND P5, PT, R0, R75.reuse, PT ;  /* 0x0000004b0000720c */ /* 0x080fe20003fa6070 */
[----:B------:R-:W-:Y:S01]  /*9c70*/  VIADD R0, R2, 0x6 ;  /* 0x0000000602007836 */ /* 0x000fe20000000000 */
[----:B------:R-:W-:Y:S02]  /*9c80*/  SEL R82, R58, 0xff800000, P1 ;  /* 0xff8000003a527807 */ /* 0x000fe40000800000 */
[----:B------:R-:W-:Y:S02]  /*9c90*/  SEL R98, R60, 0xff800000, P5 ;  /* 0xff8000003c627807 */ /* 0x000fe40002800000 */
[-C--:B------:R-:W-:Y:S01]  /*9ca0*/  ISETP.GE.U32.AND P0, PT, R0, R75.reuse, PT ;  /* 0x0000004b0000720c */ /* 0x080fe20003f06070 */
[C---:B------:R-:W-:Y:S01]  /*9cb0*/  VIADD R0, R2.reuse, 0x9 ;  /* 0x0000000902007836 */ /* 0x040fe20000000000 */
[----:B------:R-:W-:Y:S02]  /*9cc0*/  SEL R77, R57, 0xff800000, P2 ;  /* 0xff800000394d7807 */ /* 0x000fe40001000000 */
        /* <DEDUP_REMOVED lines=8> */
[-C--:B------:R-:W-:Y:S01]  /*9d50*/  ISETP.GE.U32.AND P6, PT, R3, R75.reuse, PT ;  /* 0x0000004b0300720c */ /* 0x080fe20003fc6070 */
[----:B------:R-:W-:Y:S01]  /*9d60*/  VIADD R3, R2, 0xc ;  /* 0x0000000c02037836 */ /* 0x000fe20000000000 */
[-C--:B------:R-:W-:Y:S01]  /*9d70*/  ISETP.GE.U32.AND P4, PT, R4, R75.reuse, PT ;  /* 0x0000004b0400720c */ /* 0x080fe20003f86070 */
[----:B------:R-:W-:Y:S01]  /*9d80*/  VIADD R4, R2, 0x7 ;  /* 0x0000000702047836 */ /* 0x000fe20000000000 */
[-C--:B------:R-:W-:Y:S01]  /*9d90*/  ISETP.GE.U32.AND P0, PT, R0, R75.reuse, PT ;  /* 0x0000004b0000720c */ /* 0x080fe20003f06070 */
[----:B------:R-:W-:Y:S01]  /*9da0*/  VIADD R0, R2, 0xf ;  /* 0x0000000f02007836 */ /* 0x000fe20000000000 */
[----:B------:R-:W-:Y:S02]  /*9db0*/  SEL R108, R64, 0xff800000, P2 ;  /* 0xff800000406c7807 */ /* 0x000fe40001000000 */
[----:B------:R-:W-:Y:S02]  /*9dc0*/  SEL R96, R61, 0xff800000, P4 ;  /* 0xff8000003d607807 */ /* 0x000fe40002000000 */
[-C--:B------:R-:W-:Y:S01]  /*9dd0*/  ISETP.GE.U32.AND P2, PT, R0, R75.reuse, PT ;  /* 0x0000004b0000720c */ /* 0x080fe20003f46070 */
[----:B------:R-:W-:Y:S01]  /*9de0*/  VIADD R0, R2, 0x21 ;  /* 0x0000002102007836 */ /* 0x000fe20000000000 */
[----:B------:R-:W-:Y:S02]  /*9df0*/  SEL R78, R56, 0xff800000, P3 ;  /* 0xff800000384e7807 */ /* 0x000fe40001800000 */
[-C--:B------:R-:W-:Y:S01]  /*9e00*/  ISETP.GE.U32.AND P4, PT, R3, R75.reuse, PT ;  /* 0x0000004b0300720c */ /* 0x080fe20003f86070 */
[----:B------:R-:W-:Y:S01]  /*9e10*/  VIADD R3, R2, 0xe ;  /* 0x0000000e02037836 */ /* 0x000fe20000000000 */
[-C--:B------:R-:W-:Y:S01]  /*9e20*/  ISETP.GE.U32.AND P3, PT, R4, R75.reuse, PT ;  /* 0x0000004b0400720c */ /* 0x080fe20003f66070 */
[----:B------:R-:W-:Y:S01]  /*9e30*/  VIADD R4, R2, 0x4b ;  /* 0x0000004b02047836 */ /* 0x000fe20000000000 */
[----:B------:R-:W-:Y:S02]  /*9e40*/  SEL R106, R66, 0xff800000, P6 ;  /* 0xff800000426a7807 */ /* 0x000fe40003000000 */
[-C--:B------:R-:W-:Y:S01]  /*9e50*/  ISETP.GE.U32.AND P6, PT, R0, R75.reuse, PT ;  /* 0x0000004b0000720c */ /* 0x080fe20003fc6070 */
[C---:B------:R-:W-:Y:S01]  /*9e60*/  VIADD R0, R2.reuse, 0x23 ;  /* 0x0000002302007836 */ /* 0x040fe20000000000 */
[----:B------:R-:W-:Y:S02]  /*9e70*/  SEL R92, R63, 0xff800000, P3 ;  /* 0xff8000003f5c7807 */ /* 0x000fe40001800000 */
        /* <DEDUP_REMOVED lines=62> */
[----:B------:R-:W-:Y:S01]  /*a260*/  SEL R40, R24, 0xff800000, P5 ;  /* 0xff80000018287807 */ /* 0x000fe20002800000 */
[----:B------:R-:W-:Y:S01]  /*a270*/  VIADD R24, R2, 0x4f ;  /* 0x0000004f02187836 */ /* 0x000fe20000000000 */
[-C--:B------:R-:W-:Y:S01]  /*a280*/  ISETP.GE.U32.AND P5, PT, R0, R75.reuse, PT ;  /* 0x0000004b0000720c */ /* 0x080fe20003fa6070 */
[C---:B------:R-:W-:Y:S01]  /*a290*/  VIADD R0, R2.reuse, 0x49 ;  /* 0x0000004902007836 */ /* 0x040fe20000000000 */
[----:B------:R-:W-:Y:S02]  /*a2a0*/  SEL R83, R53, 0xff800000, P2 ;  /* 0xff80000035537807 */ /* 0x000fe40001000000 */
[-C--:B------:R-:W-:Y:S01]  /*a2b0*/  ISETP.GE.U32.AND P2, PT, R3, R75.reuse, PT ;  /* 0x0000004b0300720c */ /* 0x080fe20003f46070 */
[----:B------:R-:W-:Y:S01]  /*a2c0*/  VIADD R3, R2, 0x46 ;  /* 0x0000004602037836 */ /* 0x000fe20000000000 */
[----:B------:R-:W-:Y:S02]  /*a2d0*/  SEL R42, R26, 0xff800000, P0 ;  /* 0xff8000001a2a7807 */ /* 0x000fe40000000000 */
[-C--:B------:R-:W-:Y:S01]  /*a2e0*/  ISETP.GE.U32.AND P0, PT, R0, R75.reuse, PT ;  /* 0x0000004b0000720c */ /* 0x080fe20003f06070 */
[----:B------:R-:W2:Y:S01]  /*a2f0*/  LDC R26, c[0x0][0x448] ;  /* 0x00011200ff1a7b82 */ /* 0x000ea20000000800 */
[----:B------:R-:W-:Y:S02]  /*a300*/  SEL R79, R55, 0xff800000, P6 ;  /* 0xff800000374f7807 */ /* 0x000fe40003000000 */
[----:B------:R-:W-:Y:S02]  /*a310*/  SHF.R.U32.HI R0, RZ, 0x1, R74 ;  /* 0x00000001ff007819 */ /* 0x000fe4000001164a */
[-C--:B------:R-:W-:Y:S01]  /*a320*/  ISETP.GE.U32.AND P6, PT, R3, R75.reuse, PT ;  /* 0x0000004b0300720c */ /* 0x080fe20003fc6070 */
[----:B------:R-:W-:Y:S01]  /*a330*/  VIADD R3, R2, 0x48 ;  /* 0x0000004802037836 */ /* 0x000fe20000000000 */
[----:B------:R-:W-:Y:S02]  /*a340*/  LOP3.LUT R0, R0, 0x40, RZ, 0xc0, !PT ;  /* 0x0000004000007812 */ /* 0x000fe400078ec0ff */
[----:B------:R-:W-:Y:S02]  /*a350*/  SEL R44, R28, 0xff800000, P2 ;  /* 0xff8000001c2c7807 */ /* 0x000fe40001000000 */
[-C--:B------:R-:W-:Y:S01]  /*a360*/  ISETP.GE.U32.AND P2, PT, R4, R75.reuse, PT ;  /* 0x0000004b0400720c */ /* 0x080fe20003f46070 */
[----:B------:R-:W-:Y:S01]  /*a370*/  VIADD R4, R2, 0x4c ;  /* 0x0000004c02047836 */ /* 0x000fe20000000000 */
[----:B------:R-:W-:Y:S01]  /*a380*/  SEL R41, R25, 0xff800000, P4 ;  /* 0xff80000019297807 */ /* 0x000fe20002000000 */
[----:B------:R-:W-:Y:S01]  /*a390*/  IMAD.IADD R0, R72, 0x1, R0 ;  /* 0x0000000148007824 */ /* 0x000fe200078e0200 */
[-C--:B------:R-:W-:Y:S01]  /*a3a0*/  ISETP.GE.U32.AND P4, PT, R3, R75.reuse, PT ;  /* 0x0000004b0300720c */ /* 0x080fe20003f86070 */
[C---:B------:R-:W-:Y:S01]  /*a3b0*/  VIADD R3, R2.reuse, 0x4a ;  /* 0x0000004a02037836 */ /* 0x040fe20000000000 */
[----:B------:R-:W-:Y:S01]  /*a3c0*/  SEL R45, R29, 0xff800000, P1 ;  /* 0xff8000001d2d7807 */ /* 0x000fe20000800000 */
[----:B------:R-:W-:Y:S01]  /*a3d0*/  VIADD R25, R2, 0x62 ;  /* 0x0000006202197836 */ /* 0x000fe20000000000 */
[-C--:B------:R-:W-:Y:S01]  /*a3e0*/  ISETP.GE.U32.AND P1, PT, R4, R75.reuse, PT ;  /* 0x0000004b0400720c */ /* 0x080fe20003f26070 */
[C---:B------:R-:W-:Y:S01]  /*a3f0*/  VIADD R4, R2.reuse, 0x4e ;  /* 0x0000004e02047836 */ /* 0x040fe20000000000 */
[----:B------:R-:W-:Y:S01]  /*a400*/  SEL R43, R27, 0xff800000, P3 ;  /* 0xff8000001b2b7807 */ /* 0x000fe20001800000 */
[----:B------:R-:W3:Y:S01]  /*a410*/  LDS.128 R20, [R0+0x33000] ;  /* 0x0330000000147984 */ /* 0x000ee20000000c00 */
[-C--:B------:R-:W-:Y:S01]  /*a420*/  ISETP.GE.U32.AND P3, PT, R3, R75.reuse, PT ;  /* 0x0000004b0300720c */ /* 0x080fe20003f66070 */
[----:B------:R-:W-:Y:S01]  /*a430*/  VIADD R3, R2, 0x4d ;  /* 0x0000004d02037836 */ /* 0x000fe20000000000 */
[----:B------:R-:W-:Y:S02]  /*a440*/  SEL R47, R31, 0xff800000, P5 ;  /* 0xff8000001f2f7807 */ /* 0x000fe40002800000 */
[-C--:B------:R-:W-:Y:S02]  /*a450*/  ISETP.GE.U32.AND P5, PT, R4, R75.reuse, PT ;  /* 0x0000004b0400720c */ /* 0x080fe40003fa6070 */
[----:B------:R-:W-:Y:S01]  /*a460*/  SEL R46, R30, 0xff800000, P6 ;  /* 0xff8000001e2e7807 */ /* 0x000fe20003000000 */
[----:B-1----:R-:W1:Y:S01]  /*a470*/  LDTM.x16 R4, tmem[UR4] ;  /* 0x00000004000479ee */ /* 0x002e620008240000 */
[-C--:B------:R-:W-:Y:S01]  /*a480*/  ISETP.GE.U32.AND P6, PT, R3, R75.reuse, PT ;  /* 0x0000004b0300720c */ /* 0x080fe20003fc6070 */
[----:B------:R-:W-:Y:S01]  /*a490*/  VIADD R3, R2, 0x60 ;  /* 0x0000006002037836 */ /* 0x000fe20000000000 */
[----:B------:R-:W-:Y:S02]  /*a4a0*/  SEL R49, R33, 0xff800000, P0 ;  /* 0xff80000021317807 */ /* 0x000fe40000000000 */
[----:B------:R-:W-:Y:S02]  /*a4b0*/  SEL R50, R34, 0xff800000, P3 ;  /* 0xff80000022327807 */ /* 0x000fe40001800000 */
[-C--:B------:R-:W-:Y:S01]  /*a4c0*/  ISETP.GE.U32.AND P0, PT, R3, R75.reuse, PT ;  /* 0x0000004b0300720c */ /* 0x080fe20003f06070 */
[----:B------:R-:W-:Y:S01]  /*a4d0*/  VIADD R3, R2, 0x61 ;  /* 0x0000006102037836 */ /* 0x000fe20000000000 */
[----:B------:R-:W-:Y:S02]  /*a4e0*/  SEL R53, R37, 0xff800000, P6 ;  /* 0xff80000025357807 */ /* 0x000fe40003000000 */
[----:B------:R-:W-:Y:S02]  /*a4f0*/  SEL R48, R32, 0xff800000, P4 ;  /* 0xff80000020307807 */ /* 0x000fe40002000000 */
[-C--:B------:R-:W-:Y:S01]  /*a500*/  ISETP.GE.U32.AND P3, PT, R3, R75.reuse, PT ;  /* 0x0000004b0300720c */ /* 0x080fe20003f66070 */
[----:B------:R-:W-:Y:S01]  /*a510*/  VIADD R3, R2, 0x64 ;  /* 0x0000006402037836 */ /* 0x000fe20000000000 */
[-C--:B------:R-:W-:Y:S01]  /*a520*/  ISETP.GE.U32.AND P4, PT, R24, R75.reuse, PT ;  /* 0x0000004b1800720c */ /* 0x080fe20003f86070 */
[C---:B------:R-:W-:Y:S01]  /*a530*/  VIADD R24, R2.reuse, 0x63 ;  /* 0x0000006302187836 */ /* 0x040fe20000000000 */
[----:B------:R-:W-:Y:S02]  /*a540*/  SEL R51, R35, 0xff800000, P2 ;  /* 0xff80000023337807 */ /* 0x000fe40001000000 */
[-C--:B------:R-:W-:Y:S01]  /*a550*/  ISETP.GE.U32.AND P6, PT, R3, R75.reuse, PT ;  /* 0x0000004b0300720c */ /* 0x080fe20003fc6070 */
[----:B------:R-:W-:Y:S01]  /*a560*/  VIADD R3, R2, 0x66 ;  /* 0x0000006602037836 */ /* 0x000fe20000000000 */
[----:B------:R-:W-:Y:S02]  /*a570*/  SEL R55, R39, 0xff800000, P4 ;  /* 0xff80000027377807 */ /* 0x000fe40002000000 */
[----:B------:R-:W-:Y:S02]  /*a580*/  SEL R52, R36, 0xff800000, P1 ;  /* 0xff80000024347807 */ /* 0x000fe40000800000 */
[-C--:B------:R-:W-:Y:S01]  /*a590*/  ISETP.GE.U32.AND P4, PT, R3, R75.reuse, PT ;  /* 0x0000004b0300720c */ /* 0x080fe20003f86070 */
[----:B------:R-:W-:Y:S01]  /*a5a0*/  VIADD R3, R2, 0x67 ;  /* 0x0000006702037836 */ /* 0x000fe20000000000 */
[----:B-1----:R-:W-:Y:S02]  /*a5b0*/  SEL R56, R4, 0xff800000, P0 ;  /* 0xff80000004387807 */ /* 0x002fe40000000000 */
[----:B------:R-:W-:Y:S02]  /*a5c0*/  ISETP.GE.U32.AND P0, PT, R75, UR36, PT ;  /* 0x000000244b007c0c */ /* 0x000fe4000bf06070 */
[----:B------:R-:W-:Y:S02]  /*a5d0*/  SEL R57, R5, 0xff800000, P3 ;  /* 0xff80000005397807 */ /* 0x000fe40001800000 */
[----:B------:R-:W-:Y:S02]  /*a5e0*/  SEL R4, R78, 0xff800000, !P0 ;  /* 0xff8000004e047807 */ /* 0x000fe40004000000 */
[----:B------:R-:W-:Y:S02]  /*a5f0*/  SEL R5, R77, 0xff800000, !P0 ;  /* 0xff8000004d057807 */ /* 0x000fe40004000000 */
[-C--:B------:R-:W-:Y:S01]  /*a600*/  ISETP.GE.U32.AND P3, PT, R3, R75.reuse, PT ;  /* 0x0000004b0300720c */ /* 0x080fe20003f66070 */
[----:B--2---:R-:W-:Y:S01]  /*a610*/  FMUL R3, R26, 1.4426950216293334961 ;  /* 0x3fb8aa3b1a037820 */ /* 0x004fe20000400000 */
[-C--:B------:R-:W-:Y:S01]  /*a620*/  ISETP.GE.U32.AND P2, PT, R25, R75.reuse, PT ;  /* 0x0000004b1900720c */ /* 0x080fe20003f46070 */
[----:B------:R-:W-:Y:S01]  /*a630*/  VIADD R25, R2, 0x69 ;  /* 0x0000006902197836 */ /* 0x000fe20000000000 */
[----:B------:R-:W-:Y:S01]  /*a640*/  ISETP.GE.U32.AND P1, PT, R24, R75, PT ;  /* 0x0000004b1800720c */ /* 0x000fe20003f26070 */
[----:B------:R-:W-:Y:S01]  /*a650*/  VIADD R24, R2, 0x65 ;  /* 0x0000006502187836 */ /* 0x000fe20000000000 */
[----:B------:R-:W-:Y:S01]  /*a660*/  SEL R58, R6, 0xff800000, P2 ;  /* 0xff800000063a7807 */ /* 0x000fe20001000000 */
[----:B---3--:R-:W-:Y:S01]  /*a670*/  FFMA2 R20, R3.F32, R4.F32x2.HI_LO, R20.F32x2.HI_LO ;  /* 0x0000000403147249 */ /* 0x008fe20000040014 */
[----:B------:R-:W-:Y:S02]  /*a680*/  SEL R59, R7, 0xff800000, P1 ;  /* 0xff800000073b7807 */ /* 0x000fe40000800000 */
[----:B------:R-:W1:Y:S01]  /*a690*/  LDS.128 R4, [R0+0x33010] ;  /* 0x0330100000047984 */ /* 0x000e620000000c00 */
[----:B------:R-:W-:Y:S02]  /*a6a0*/  SEL R54, R38, 0xff800000, P5 ;  /* 0xff80000026367807 */ /* 0x000fe40002800000 */
[-C--:B------:R-:W-:Y:S01]  /*a6b0*/  ISETP.GE.U32.AND P5, PT, R24, R75.reuse, PT ;  /* 0x0000004b1800720c */ /* 0x080fe20003fa6070 */
[----:B------:R-:W-:Y:S01]  /*a6c0*/  VIADD R24, R2, 0x68 ;  /* 0x0000006802187836 */ /* 0x000fe20000000000 */
[----:B------:R-:W-:Y:S02]  /*a6d0*/  SEL R63, R11, 0xff800000, P3 ;  /* 0xff8000000b3f7807 */ /* 0x000fe40001800000 */
[----:B------:R-:W-:Y:S02]  /*a6e0*/  SEL R11, R92, 0xff800000, !P0 ;  /* 0xff8000005c0b7807 */ /* 0x000fe40004000000 */
[-C--:B------:R-:W-:Y:S01]  /*a6f0*/  ISETP.GE.U32.AND P2, PT, R24, R75.reuse, PT ;  /* 0x0000004b1800720c */ /* 0x080fe20003f46070 */
[----:B------:R-:W-:Y:S01]  /*a700*/  VIADD R24, R2, 0x6a ;  /* 0x0000006a02187836 */ /* 0x000fe20000000000 */
[----:B------:R-:W-:Y:S02]  /*a710*/  SEL R62, R10, 0xff800000, P4 ;  /* 0xff8000000a3e7807 */ /* 0x000fe40002000000 */
[----:B------:R-:W-:Y:S02]  /*a720*/  SEL R64, R12, 0xff800000, P2 ;  /* 0xff8000000c407807 */ /* 0x000fe40001000000 */
[----:B------:R-:W-:Y:S02]  /*a730*/  SEL R10, R94, 0xff800000, !P0 ;  /* 0xff8000005e0a7807 */ /* 0x000fe40004000000 */
[-C--:B------:R-:W-:Y:S02]  /*a740*/  ISETP.GE.U32.AND P1, PT, R25, R75.reuse, PT ;  /* 0x0000004b1900720c */ /* 0x080fe40003f26070 */
[----:B------:R-:W-:Y:S02]  /*a750*/  SEL R25, R99, 0xff800000, !P0 ;  /* 0xff80000063197807 */ /* 0x000fe40004000000 */
[----:B------:R-:W-:Y:S02]  /*a760*/  SEL R65, R13, 0xff800000, P1 ;  /* 0xff8000000d417807 */ /* 0x000fe40000800000 */
[----:B------:R-:W-:Y:S02]  /*a770*/  SEL R26, R97, 0xff800000, !P0 ;  /* 0xff800000611a7807 */ /* 0x000fe40004000000 */
        /* <DEDUP_REMOVED lines=13> */
[----:B------:R-:W-:Y:S02]  /*a850*/  SEL R60, R8, 0xff800000, P6 ;  /* 0xff800000083c7807 */ /* 0x000fe40003000000 */
[----:B------:R-:W-:Y:S02]  /*a860*/  SEL R8, R82, 0xff800000, !P0 ;  /* 0xff80000052087807 */ /* 0x000fe40004000000 */
[----:B------:R-:W-:Y:S02]  /*a870*/  SEL R61, R9, 0xff800000, P5 ;  /* 0xff800000093d7807 */ /* 0x000fe40002800000 */
[----:B------:R-:W-:Y:S02]  /*a880*/  SEL R9, R80, 0xff800000, !P0 ;  /* 0xff80000050097807 */ /* 0x000fe40004000000 */
[----:B------:R-:W-:Y:S01]  /*a890*/  ISETP.GE.U32.AND P5, PT, R24, R75, PT ;  /* 0x0000004b1800720c */ /* 0x000fe20003fa6070 */
[----:B------:R-:W-:Y:S01]  /*a8a0*/  VIADD R24, R2, 0x6b ;  /* 0x0000006b02187836 */ /* 0x000fe20000000000 */
[----:B------:R-:W-:Y:S01]  /*a8b0*/  FSETP.GEU.AND P6, PT, R20, -126, PT ;  /* 0xc2fc00001400780b */ /* 0x000fe20003fce000 */
[----:B------:R-:W-:Y:S01]  /*a8c0*/  FFMA2 R22, R3.F32, R8.F32x2.HI_LO, R22.F32x2.HI_LO ;  /* 0x0000000803167249 */ /* 0x000fe20000040016 */
[----:B------:R-:W-:Y:S01]  /*a8d0*/  SEL R66, R14, 0xff800000, P5 ;  /* 0xff8000000e427807 */ /* 0x000fe20002800000 */
[----:B------:R-:W-:Y:S01]  /*a8e0*/  VIADD R9, R2, 0x6c ;  /* 0x0000006c02097836 */ /* 0x000fe20000000000 */
[-C--:B------:R-:W-:Y:S01]  /*a8f0*/  ISETP.GE.U32.AND P3, PT, R24, R75.reuse, PT ;  /* 0x0000004b1800720c */ /* 0x080fe20003f66070 */
[----:B------:R-:W-:Y:S01]  /*a900*/  VIADD R8, R2, 0x6d ;  /* 0x0000006d02087836 */ /* 0x000fe20000000000 */
[----:B------:R-:W-:Y:S02]  /*a910*/  SEL R24, R100, 0xff800000, !P0 ;  /* 0xff80000064187807 */ /* 0x000fe40004000000 */
[----:B------:R-:W-:Y:S02]  /*a920*/  SEL R67, R15, 0xff800000, P3 ;  /* 0xff8000000f437807 */ /* 0x000fe40001800000 */
[----:B------:R-:W-:Y:S01]  /*a930*/  LDS.128 R12, [R0+0x33030] ;  /* 0x03303000000c7984 */ /* 0x000fe20000000c00 */
[-C--:B------:R-:W-:Y:S02]  /*a940*/  ISETP.GE.U32.AND P1, PT, R9, R75.reuse, PT ;  /* 0x0000004b0900720c */ /* 0x080fe40003f26070 */
[----:B------:R-:W-:Y:S01]  /*a950*/  SEL R9, R96, 0xff800000, !P0 ;  /* 0xff80000060097807 */ /* 0x000fe20004000000 */
[----:B------:R-:W-:Y:S01]  /*a960*/  @!P6 FMUL R20, R20, 0.5 ;  /* 0x3f0000001414e820 */ /* 0x000fe20000400000 */
[----:B------:R-:W-:Y:S02]  /*a970*/  FSETP.GEU.AND P2, PT, R22, -126, PT ;  /* 0xc2fc00001600780b */ /* 0x000fe40003f4e000 */
[----:B------:R-:W-:Y:S01]  /*a980*/  FSETP.GEU.AND P4, PT, R21, -126, PT ;  /* 0xc2fc00001500780b */ /* 0x000fe20003f8e000 */
[----:B------:R2:W3:Y:S01]  /*a990*/  MUFU.EX2 R114, R20 ;  /* 0x0000001400727308 */ /* 0x0004e20000000800 */
[----:B------:R-:W-:Y:S02]  /*a9a0*/  P2R R77, PR, RZ, 0x4 ;  /* 0x00000004ff4d7803 */ /* 0x000fe40000000000 */
[-C--:B------:R-:W-:Y:S01]  /*a9b0*/  ISETP.GE.U32.AND P2, PT, R8, R75.reuse, PT ;  /* 0x0000004b0800720c */ /* 0x080fe20003f46070 */
[C---:B------:R-:W-:Y:S01]  /*a9c0*/  VIADD R8, R2.reuse, 0x6e ;  /* 0x0000006e02087836 */ /* 0x040fe20000000000 */
[----:B------:R-:W-:Y:S01]  /*a9d0*/  ISETP.NE.AND P5, PT, R77, RZ, PT ;  /* 0x000000ff4d00720c */ /* 0x000fe20003fa5270 */
[----:B------:R-:W-:Y:S01]  /*a9e0*/  VIADD R2, R2, 0x6f ;  /* 0x0000006f02027836 */ /* 0x000fe20000000000 */
[----:B------:R-:W-:Y:S02]  /*a9f0*/  FSETP.GEU.AND P3, PT, R23, -126, PT ;  /* 0xc2fc00001700780b */ /* 0x000fe40003f6e000 */
[----:B------:R-:W-:Y:S02]  /*aa00*/  SEL R68, R16, 0xff800000, P1 ;  /* 0xff80000010447807 */ /* 0x000fe40000800000 */
[----:B------:R-:W-:Y:S01]  /*aa10*/  ISETP.GE.U32.AND P1, PT, R8, R75, PT ;  /* 0x0000004b0800720c */ /* 0x000fe20003f26070 */
[----:B------:R-:W-:Y:S01]  /*aa20*/  @!P4 FMUL R21, R21, 0.5 ;  /* 0x3f0000001515c820 */ /* 0x000fe20000400000 */
[----:B------:R-:W-:Y:S02]  /*aa30*/  SEL R8, R98, 0xff800000, !P0 ;  /* 0xff80000062087807 */ /* 0x000fe40004000000 */
[----:B------:R-:W-:Y:S01]  /*aa40*/  SEL R16, R108, 0xff800000, !P0 ;  /* 0xff8000006c107807 */ /* 0x000fe20004000000 */
[----:B------:R4:W5:Y:S01]  /*aa50*/  MUFU.EX2 R113, R21 ;  /* 0x0000001500717308 */ /* 0x0009620000000800 */
[----:B--2---:R-:W-:Y:S01]  /*aa60*/  SEL R20, R104, 0xff800000, !P0 ;  /* 0xff80000068147807 */ /* 0x004fe20004000000 */
[----:B-1----:R-:W-:Y:S01]  /*aa70*/  FFMA2 R4, R3.F32, R8.F32x2.HI_LO, R4.F32x2.HI_LO ;  /* 0x0000000803047249 */ /* 0x002fe20000040004 */
[----:B------:R-:W-:Y:S01]  /*aa80*/  SEL R69, R17, 0xff800000, P2 ;  /* 0xff80000011457807 */ /* 0x000fe20001000000 */
[----:B------:R-:W-:Y:S01]  /*aa90*/  FFMA2 R6, R3.F32, R10.F32x2.HI_LO, R6.F32x2.HI_LO ;  /* 0x0000000a03067249 */ /* 0x000fe20000040006 */
[----:B------:R-:W-:Y:S01]  /*aaa0*/  ISETP.GE.U32.AND P2, PT, R2, R75, PT ;  /* 0x0000004b0200720c */ /* 0x000fe20003f46070 */
[----:B------:R-:W1:Y:S01]  /*aab0*/  LDS.128 R8, [R0+0x33020] ;  /* 0x0330200000087984 */ /* 0x000e620000000c00 */
[----:B------:R-:W-:Y:S01]  /*aac0*/  SEL R17, R107, 0xff800000, !P0 ;  /* 0xff8000006b117807 */ /* 0x000fe20004000000 */
[----:B------:R-:W-:Y:S01]  /*aad0*/  @!P5 FMUL R22, R22, 0.5 ;  /* 0x3f0000001616d820 */ /* 0x000fe20000400000 */
[----:B------:R-:W-:Y:S01]  /*aae0*/  FSETP.GEU.AND P5, PT, R7, -126, PT ;  /* 0xc2fc00000700780b */ /* 0x000fe20003fae000 */
[----:B------:R-:W-:Y:S01]  /*aaf0*/  @!P3 FMUL R23, R23, 0.5 ;  /* 0x3f0000001717b820 */ /* 0x000fe20000400000 */
[----:B------:R-:W-:Y:S01]  /*ab00*/  SEL R70, R18, 0xff800000, P1 ;  /* 0xff80000012467807 */ /* 0x000fe20000800000 */
[----:B------:R2:W2:Y:S01]  /*ab10*/  MUFU.EX2 R112, R22 ;  /* 0x0000001600707308 */ /* 0x0004a20000000800 */
[----:B------:R-:W-:Y:S01]  /*ab20*/  SEL R18, R106, 0xff800000, !P0 ;  /* 0xff8000006a127807 */ /* 0x000fe20004000000 */
[----:B---3--:R-:W-:Y:S01]  /*ab30*/  @!P6 FMUL R114, R114, R114 ;  /* 0x000000727272e220 */ /* 0x008fe20000400000 */
[----:B------:R-:W-:Y:S02]  /*ab40*/  FSETP.GEU.AND P1, PT, R5, -126, PT ;  /* 0xc2fc00000500780b */ /* 0x000fe40003f2e000 */
[----:B----4-:R-:W-:Y:S01]  /*ab50*/  SEL R21, R103, 0xff800000, !P0 ;  /* 0xff80000067157807 */ /* 0x010fe20004000000 */
[----:B-----5:R-:W-:Y:S01]  /*ab60*/  @!P4 FMUL R113, R113, R113 ;  /* 0x000000717171c220 */ /* 0x020fe20000400000 */
[----:B------:R-:W-:Y:S03]  /*ab70*/  ISETP.NE.AND P6, PT, R77, RZ, PT ;  /* 0x000000ff4d00720c */ /* 0x000fe60003fc5270 */
[----:B------:R3:W4:Y:S01]  /*ab80*/  MUFU.EX2 R111, R23 ;  /* 0x00000017006f7308 */ /* 0x0007220000000800 */
[----:B------:R-:W-:Y:S01]  /*ab90*/  SEL R71, R19, 0xff800000, P2 ;  /* 0xff80000013477807 */ /* 0x000fe20001000000 */
[----:B------:R-:W-:Y:S01]  /*aba0*/  @!P5 FMUL R7, R7, 0.5 ;  /* 0x3f0000000707d820 */ /* 0x000fe20000400000 */
[----:B------:R-:W-:Y:S01]  /*abb0*/  FSETP.GEU.AND P2, PT, R4, -126, PT ;  /* 0xc2fc00000400780b */ /* 0x000fe20003f4e000 */
[----:B------:R-:W-:Y:S01]  /*abc0*/  IMAD.MOV.U32 R115, RZ, RZ, R113 ;  /* 0x000000ffff737224 */ /* 0x000fe200078e0071 */
[----:B------:R-:W-:Y:S02]  /*abd0*/  SEL R19, R105, 0xff800000, !P0 ;  /* 0xff80000069137807 */ /* 0x000fe40004000000 */
[----:B------:R-:W-:Y:S03]  /*abe0*/  SEL R40, R40, 0xff800000, !P0 ;  /* 0xff80000028287807 */ /* 0x000fe60004000000 */
[----:B------:R-:W-:Y:S01]  /*abf0*/  MUFU.EX2 R96, R7 ;  /* 0x0000000700607308 */ /* 0x000fe20000000800 */
[----:B------:R-:W-:Y:S01]  /*ac00*/  @!P1 FMUL R5, R5, 0.5 ;  /* 0x3f00000005059820 */ /* 0x000fe20000400000 */
[----:B--2---:R-:W-:Y:S02]  /*ac10*/  SEL R22, R102, 0xff800000, !P0 ;  /* 0xff80000066167807 */ /* 0x004fe40004000000 */
[----:B------:R-:W-:Y:S01]  /*ac20*/  SEL R41, R41, 0xff800000, !P0 ;  /* 0xff80000029297807 */ /* 0x000fe20004000000 */
[----:B------:R-:W-:Y:S01]  /*ac30*/  @!P6 FMUL R112, R112, R112 ;  /* 0x000000707070e220 */ /* 0x000fe20000400000 */
[----:B------:R-:W-:Y:S04]  /*ac40*/  SEL R42, R42, 0xff800000, !P0 ;  /* 0xff8000002a2a7807 */ /* 0x000fe80004000000 */
[----:B------:R-:W2:Y:S01]  /*ac50*/  MUFU.EX2 R98, R5 ;  /* 0x0000000500627308 */ /* 0x000ea20000000800 */
[----:B------:R-:W-:Y:S01]  /*ac60*/  @!P2 FMUL R4, R4, 0.5 ;  /* 0x3f0000000404a820 */ /* 0x000fe20000400000 */
[----:B---3--:R-:W-:Y:S01]  /*ac70*/  SEL R23, R101, 0xff800000, !P0 ;  /* 0xff80000065177807 */ /* 0x008fe20004000000 */
[----:B----4-:R-:W-:Y:S01]  /*ac80*/  @!P3 FMUL R111, R111, R111 ;  /* 0x0000006f6f6fb220 */ /* 0x010fe20000400000 */
[----:B------:R-:W-:Y:S02]  /*ac90*/  SEL R43, R43, 0xff800000, !P0 ;  /* 0xff8000002b2b7807 */ /* 0x000fe40004000000 */
[----:B------:R-:W-:Y:S04]  /*aca0*/  SEL R44, R44, 0xff800000, !P0 ;  /* 0xff8000002c2c7807 */ /* 0x000fe80004000000 */
[----:B------:R-:W3:Y:S01]  /*acb0*/  MUFU.EX2 R99, R4 ;  /* 0x0000000400637308 */ /* 0x000ee20000000800 */
[----:B------:R-:W-:Y:S01]  /*acc0*/  SEL R45, R45, 0xff800000, !P0 ;  /* 0xff8000002d2d7807 */ /* 0x000fe20004000000 */
[C---:B-1----:R-:W-:Y:S01]  /*acd0*/  FFMA2 R8, R3.reuse.F32, R16.F32x2.HI_LO, R8.F32x2.HI_LO ;  /* 0x0000001003087249 */ /* 0x042fe20000040008 */
[----:B------:R-:W-:Y:S01]  /*ace0*/  SEL R46, R46, 0xff800000, !P0 ;  /* 0xff8000002e2e7807 */ /* 0x000fe20004000000 */
[----:B------:R-:W-:Y:S01]  /*acf0*/  FFMA2 R10, R3.F32, R18.F32x2.HI_LO, R10.F32x2.HI_LO ;  /* 0x00000012030a7249 */ /* 0x000fe2000004000a */
[----:B------:R-:W-:Y:S01]  /*ad00*/  SEL R47, R47, 0xff800000, !P0 ;  /* 0xff8000002f2f7807 */ /* 0x000fe20004000000 */
[C---:B------:R-:W-:Y:S01]  /*ad10*/  FFMA2 R12, R3.reuse.F32, R20.F32x2.HI_LO, R12.F32x2.HI_LO ;  /* 0x00000014030c7249 */ /* 0x040fe2000004000c */
[----:B------:R-:W-:Y:S01]  /*ad20*/  SEL R48, R48, 0xff800000, !P0 ;  /* 0xff80000030307807 */ /* 0x000fe20004000000 */
[----:B------:R-:W-:Y:S01]  /*ad30*/  FFMA2 R14, R3.F32, R22.F32x2.HI_LO, R14.F32x2.HI_LO ;  /* 0x00000016030e7249 */ /* 0x000fe2000004000e */
[----:B------:R-:W-:Y:S01]  /*ad40*/  SEL R49, R49, 0xff800000, !P0 ;  /* 0xff80000031317807 */ /* 0x000fe20004000000 */
[----:B--2---:R-:W-:Y:S01]  /*ad50*/  @!P1 FMUL R98, R98, R98 ;  /* 0x0000006262629220 */ /* 0x004fe20000400000 */
[----:B------:R-:W-:Y:S01]  /*ad60*/  SEL R50, R50, 0xff800000, !P0 ;  /* 0xff80000032327807 */ /* 0x000fe20004000000 */
[----:B------:R-:W-:Y:S01]  /*ad70*/  @!P5 FMUL R96, R96, R96 ;  /* 0x000000606060d220 */ /* 0x000fe20000400000 */
[----:B------:R-:W-:Y:S01]  /*ad80*/  SEL R51, R51, 0xff800000, !P0 ;  /* 0xff80000033337807 */ /* 0x000fe20004000000 */
[----:B------:R-:W-:Y:S01]  /*ad90*/  IMAD.MOV.U32 R101, RZ, RZ, R98 ;  /* 0x000000ffff657224 */ /* 0x000fe200078e0062 */
[----:B------:R-:W-:Y:S02]  /*ada0*/  SEL R52, R52, 0xff800000, !P0 ;  /* 0xff80000034347807 */ /* 0x000fe40004000000 */
[----:B------:R-:W-:Y:S01]  /*adb0*/  SEL R53, R53, 0xff800000, !P0 ;  /* 0xff80000035357807 */ /* 0x000fe20004000000 */
[----:B---3--:R-:W-:Y:S01]  /*adc0*/  @!P2 FMUL R99, R99, R99 ;  /* 0x000000636363a220 */ /* 0x008fe20000400000 */
[----:B------:R-:W-:Y:S02]  /*add0*/  SEL R54, R54, 0xff800000, !P0 ;  /* 0xff80000036367807 */ /* 0x000fe40004000000 */
[----:B------:R-:W-:Y:S01]  /*ade0*/  SEL R55, R55, 0xff800000, !P0 ;  /* 0xff80000037377807 */ /* 0x000fe20004000000 */
[----:B------:R-:W-:Y:S01]  /*adf0*/  IMAD.MOV.U32 R100, RZ, RZ, R99 ;  /* 0x000000ffff647224 */ /* 0x000fe200078e0063 */
        /* <DEDUP_REMOVED lines=16> */
[----:B------:R-:W-:Y:S02]  /*af00*/  FSETP.GEU.AND P0, PT, R6, -126, PT ;  /* 0xc2fc00000600780b */ /* 0x000fe40003f0e000 */
[----:B------:R-:W-:Y:S02]  /*af10*/  FSETP.GEU.AND P4, PT, R8, -126, PT ;  /* 0xc2fc00000800780b */ /* 0x000fe40003f8e000 */
[----:B------:R-:W-:Y:S02]  /*af20*/  FSETP.GEU.AND P6, PT, R9, -126, PT ;  /* 0xc2fc00000900780b */ /* 0x000fe40003fce000 */
[----:B------:R-:W-:Y:S02]  /*af30*/  FSETP.GEU.AND P3, PT, R10, -126, PT ;  /* 0xc2fc00000a00780b */ /* 0x000fe40003f6e000 */
[----:B------:R-:W-:Y:S02]  /*af40*/  FSETP.GEU.AND P2, PT, R11, -126, PT ;  /* 0xc2fc00000b00780b */ /* 0x000fe40003f4e000 */
[----:B------:R-:W-:Y:S02]  /*af50*/  FSETP.GEU.AND P1, PT, R12, -126, PT ;  /* 0xc2fc00000c00780b */ /* 0x000fe40003f2e000 */
[----:B------:R-:W-:Y:S01]  /*af60*/  FSETP.GEU.AND P5, PT, R14, -126, PT ;  /* 0xc2fc00000e00780b */ /* 0x000fe20003fae000 */
[----:B------:R-:W-:Y:S02]  /*af70*/  @!P0 FMUL R6, R6, 0.5 ;  /* 0x3f00000006068820 */ /* 0x000fe40000400000 */
[----:B------:R-:W-:Y:S02]  /*af80*/  @!P4 FMUL R8, R8, 0.5 ;  /* 0x3f0000000808c820 */ /* 0x000fe40000400000 */
[----:B------:R1:W2:Y:S01]  /*af90*/  MUFU.EX2 R97, R6 ;  /* 0x0000000600617308 */ /* 0x0002a20000000800 */
[----:B------:R-:W-:Y:S01]  /*afa0*/  @!P6 FMUL R9, R9, 0.5 ;  /* 0x3f0000000909e820 */ /* 0x000fe20000400000 */
[----:B------:R-:W-:Y:S02]  /*afb0*/  @!P3 FMUL R10, R10, 0.5 ;  /* 0x3f0000000a0ab820 */ /* 0x000fe40000400000 */
[----:B------:R-:W-:Y:S02]  /*afc0*/  @!P2 FMUL R11, R11, 0.5 ;  /* 0x3f0000000b0ba820 */ /* 0x000fe40000400000 */
[----:B------:R-:W-:Y:S04]  /*afd0*/  @!P1 FMUL R12, R12, 0.5 ;  /* 0x3f0000000c0c9820 */ /* 0x000fe80000400000 */
[----:B------:R-:W3:Y:S01]  /*afe0*/  MUFU.EX2 R95, R8 ;  /* 0x00000008005f7308 */ /* 0x000ee20000000800 */
[----:B------:R-:W-:Y:S09]  /*aff0*/  @!P5 FMUL R14, R14, 0.5 ;  /* 0x3f0000000e0ed820 */ /* 0x000ff20000400000 */
[----:B------:R-:W4:Y:S01]  /*b000*/  MUFU.EX2 R94, R9 ;  /* 0x00000009005e7308 */ /* 0x000f220000000800 */
[----:B-1----:R-:W1:Y:S01]  /*b010*/  LDS.128 R4, [R0+0x33080] ;  /* 0x0330800000047984 */ /* 0x002e620000000c00 */
[----:B--2---:R-:W-:Y:S01]  /*b020*/  @!P0 FMUL R97, R97, R97 ;  /* 0x0000006161618220 */ /* 0x004fe20000400000 */
[----:B------:R-:W-:Y:S07]  /*b030*/  FSETP.GEU.AND P0, PT, R13, -126, PT ;  /* 0xc2fc00000d00780b */ /* 0x000fee0003f0e000 */
[----:B------:R-:W2:Y:S01]  /*b040*/  MUFU.EX2 R93, R10 ;  /* 0x0000000a005d7308 */ /* 0x000ea20000000800 */
[----:B---3--:R-:W-:Y:S01]  /*b050*/  @!P4 FMUL R95, R95, R95 ;  /* 0x0000005f5f5fc220 */ /* 0x008fe20000400000 */
[----:B------:R-:W-:Y:S08]  /*b060*/  FSETP.GEU.AND P4, PT, R15, -126, PT ;  /* 0xc2fc00000f00780b */ /* 0x000ff00003f8e000 */
[----:B------:R3:W5:Y:S01]  /*b070*/  MUFU.EX2 R92, R11 ;  /* 0x0000000b005c7308 */ /* 0x0007620000000800 */
[----:B------:R-:W-:Y:S01]  /*b080*/  @!P0 FMUL R13, R13, 0.5 ;  /* 0x3f0000000d0d8820 */ /* 0x000fe20000400000 */
[----:B----4-:R-:W-:Y:S03]  /*b090*/  @!P6 FMUL R94, R94, R94 ;  /* 0x0000005e5e5ee220 */ /* 0x010fe60000400000 */
[----:B------:R-:W-:Y:S05]  /*b0a0*/  @!P4 FMUL R15, R15, 0.5 ;  /* 0x3f0000000f0fc820 */ /* 0x000fea0000400000 */
[----:B------:R-:W4:Y:S01]  /*b0b0*/  MUFU.EX2 R91, R12 ;  /* 0x0000000c005b7308 */ /* 0x000f220000000800 */
[----:B--2---:R-:W-:Y:S09]  /*b0c0*/  @!P3 FMUL R93, R93, R93 ;  /* 0x0000005d5d5db220 */ /* 0x004ff20000400000 */
[----:B------:R-:W2:Y:S01]  /*b0d0*/  MUFU.EX2 R90, R13 ;  /* 0x0000000d005a7308 */ /* 0x000ea20000000800 */
[----:B---3--:R-:W3:Y:S01]  /*b0e0*/  LDS.128 R8, [R0+0x33090] ;  /* 0x0330900000087984 */ /* 0x008ee20000000c00 */
[----:B-----5:R-:W-:Y:S08]  /*b0f0*/  @!P2 FMUL R92, R92, R92 ;  /* 0x0000005c5c5ca220 */ /* 0x020ff00000400000 */
[----:B------:R-:W5:Y:S01]  /*b100*/  MUFU.EX2 R89, R14 ;  /* 0x0000000e00597308 */ /* 0x000f620000000800 */
[C---:B-1----:R-:W-:Y:S02]  /*b110*/  FFMA2 R4, R3.reuse.F32, R24.F32x2.HI_LO, R4.F32x2.HI_LO ;  /* 0x0000001803047249 */ /* 0x042fe40000040004 */
[----:B------:R-:W-:Y:S02]  /*b120*/  FFMA2 R6, R3.F32, R26.F32x2.HI_LO, R6.F32x2.HI_LO ;  /* 0x0000001a03067249 */ /* 0x000fe40000040006 */
[----:B----4-:R-:W-:Y:S01]  /*b130*/  @!P1 FMUL R91, R91, R91 ;  /* 0x0000005b5b5b9220 */ /* 0x010fe20000400000 */
[----:B------:R-:W-:Y:S04]  /*b140*/  FSETP.GEU.AND P6, PT, R4, -126, PT ;  /* 0xc2fc00000400780b */ /* 0x000fe80003fce000 */
[----:B------:R1:W4:Y:S01]  /*b150*/  MUFU.EX2 R88, R15 ;  /* 0x0000000f00587308 */ /* 0x0003220000000800 */
[----:B------:R-:W-:Y:S01]  /*b160*/  FSETP.GEU.AND P3, PT, R5, -126, PT ;  /* 0xc2fc00000500780b */ /* 0x000fe20003f6e000 */
[----:B--2---:R-:W-:Y:S01]  /*b170*/  @!P0 FMUL R90, R90, R90 ;  /* 0x0000005a5a5a8220 */ /* 0x004fe20000400000 */
[----:B------:R-:W-:Y:S02]  /*b180*/  FSETP.GEU.AND P2, PT, R6, -126, PT ;  /* 0xc2fc00000600780b */ /* 0x000fe40003f4e000 */
[----:B------:R-:W-:Y:S01]  /*b190*/  FSETP.GEU.AND P1, PT, R7, -126, PT ;  /* 0xc2fc00000700780b */ /* 0x000fe20003f2e000 */
[----:B-----5:R-:W-:Y:S03]  /*b1a0*/  @!P5 FMUL R89, R89, R89 ;  /* 0x000000595959d220 */ /* 0x020fe60000400000 */
[----:B------:R-:W-:Y:S05]  /*b1b0*/  @!P6 FMUL R4, R4, 0.5 ;  /* 0x3f0000000404e820 */ /* 0x000fea0000400000 */
[----:B------:R-:W-:Y:S01]  /*b1c0*/  @!P3 FMUL R5, R5, 0.5 ;  /* 0x3f0000000505b820 */ /* 0x000fe20000400000 */
[----:B------:R-:W2:Y:S01]  /*b1d0*/  MUFU.EX2 R87, R4 ;  /* 0x0000000400577308 */ /* 0x000ea20000000800 */
[----:B------:R-:W-:Y:S01]  /*b1e0*/  @!P2 FMUL R6, R6, 0.5 ;  /* 0x3f0000000606a820 */ /* 0x000fe20000400000 */
[----:B-1----:R-:W1:Y:S01]  /*b1f0*/  LDS.128 R12, [R0+0x330a0] ;  /* 0x0330a000000c7984 */ /* 0x002e620000000c00 */
[----:B------:R-:W-:Y:S01]  /*b200*/  @!P1 FMUL R7, R7, 0.5 ;  /* 0x3f00000007079820 */ /* 0x000fe20000400000 */
[----:B----4-:R-:W-:Y:S06]  /*b210*/  @!P4 FMUL R88, R88, R88 ;  /* 0x000000585858c220 */ /* 0x010fec0000400000 */
[----:B------:R-:W4:Y:S01]  /*b220*/  MUFU.EX2 R86, R5 ;  /* 0x0000000500567308 */ /* 0x000f220000000800 */
[C---:B---3--:R-:W-:Y:S02]  /*b230*/  FFMA2 R8, R3.reuse.F32, R28.F32x2.HI_LO, R8.F32x2.HI_LO ;  /* 0x0000001c03087249 */ /* 0x048fe40000040008 */
[----:B------:R-:W-:Y:S03]  /*b240*/  FFMA2 R10, R3.F32, R30.F32x2.HI_LO, R10.F32x2.HI_LO ;  /* 0x0000001e030a7249 */ /* 0x000fe6000004000a */
[----:B------:R-:W-:Y:S04]  /*b250*/  FSETP.GEU.AND P0, PT, R8, -126, PT ;  /* 0xc2fc00000800780b */ /* 0x000fe80003f0e000 */
[----:B------:R-:W3:Y:S01]  /*b260*/  MUFU.EX2 R85, R6 ;  /* 0x0000000600557308 */ /* 0x000ee20000000800 */
[----:B------:R-:W-:Y:S01]  /*b270*/  FSETP.GEU.AND P5, PT, R9, -126, PT ;  /* 0xc2fc00000900780b */ /* 0x000fe20003fae000 */
[----:B--2---:R-:W-:Y:S01]  /*b280*/  @!P6 FMUL R87, R87, R87 ;  /* 0x000000575757e220 */ /* 0x004fe20000400000 */
[----:B------:R-:W-:Y:S02]  /*b290*/  FSETP.GEU.AND P4, PT, R10, -126, PT ;  /* 0xc2fc00000a00780b */ /* 0x000fe40003f8e000 */
[----:B------:R-:W-:Y:S05]  /*b2a0*/  FSETP.GEU.AND P6, PT, R11, -126, PT ;  /* 0xc2fc00000b00780b */ /* 0x000fea0003fce000 */
[----:B------:R2:W5:Y:S01]  /*b2b0*/  MUFU.EX2 R84, R7 ;  /* 0x0000000700547308 */ /* 0x0005620000000800 */
[----:B----4-:R-:W-:Y:S01]  /*b2c0*/  @!P3 FMUL R86, R86, R86 ;  /* 0x000000565656b220 */ /* 0x010fe20000400000 */
[----:B------:R-:W-:Y:S02]  /*b2d0*/  @!P0 FMUL R8, R8, 0.5 ;  /* 0x3f00000008088820 */ /* 0x000fe40000400000 */
[----:B------:R-:W-:Y:S06]  /*b2e0*/  @!P5 FMUL R9, R9, 0.5 ;  /* 0x3f0000000909d820 */ /* 0x000fec0000400000 */
[----:B------:R-:W4:Y:S01]  /*b2f0*/  MUFU.EX2 R83, R8 ;  /* 0x0000000800537308 */ /* 0x000f220000000800 */
[----:B------:R-:W-:Y:S01]  /*b300*/  @!P4 FMUL R10, R10, 0.5 ;  /* 0x3f0000000a0ac820 */ /* 0x000fe20000400000 */
[----:B------:R-:W-:Y:S01]  /*b310*/  @!P6 FMUL R11, R11, 0.5 ;  /* 0x3f0000000b0be820 */ /* 0x000fe20000400000 */
[----:B---3--:R-:W-:Y:S07]  /*b320*/  @!P2 FMUL R85, R85, R85 ;  /* 0x000000555555a220 */ /* 0x008fee0000400000 */
[----:B------:R-:W3:Y:S01]  /*b330*/  MUFU.EX2 R82, R9 ;  /* 0x0000000900527308 */ /* 0x000ee20000000800 */
[----:B--2---:R-:W2:Y:S01]  /*b340*/  LDS.128 R4, [R0+0x330b0] ;  /* 0x0330b00000047984 */ /* 0x004ea20000000c00 */
[C---:B-1----:R-:W-:Y:S02]  /*b350*/  FFMA2 R12, R3.reuse.F32, R32.F32x2.HI_LO, R12.F32x2.HI_LO ;  /* 0x00000020030c7249 */ /* 0x042fe4000004000c */
[----:B------:R-:W-:Y:S02]  /*b360*/  FFMA2 R14, R3.F32, R34.F32x2.HI_LO, R14.F32x2.HI_LO ;  /* 0x00000022030e7249 */ /* 0x000fe4000004000e */
[----:B-----5:R-:W-:Y:S01]  /*b370*/  @!P1 FMUL R84, R84, R84 ;  /* 0x0000005454549220 */ /* 0x020fe20000400000 */
[----:B------:R-:W-:Y:S03]  /*b380*/  FSETP.GEU.AND P3, PT, R12, -126, PT ;  /* 0xc2fc00000c00780b */ /* 0x000fe60003f6e000 */
[----:B------:R-:W1:Y:S01]  /*b390*/  MUFU.EX2 R81, R10 ;  /* 0x0000000a00517308 */ /* 0x000e620000000800 */
[----:B------:R-:W-:Y:S01]  /*b3a0*/  FSETP.GEU.AND P2, PT, R13, -126, PT ;  /* 0xc2fc00000d00780b */ /* 0x000fe20003f4e000 */
[----:B----4-:R-:W-:Y:S01]  /*b3b0*/  @!P0 FMUL R83, R83, R83 ;  /* 0x0000005353538220 */ /* 0x010fe20000400000 */
[----:B------:R-:W-:Y:S02]  /*b3c0*/  FSETP.GEU.AND P1, PT, R14, -126, PT ;  /* 0xc2fc00000e00780b */ /* 0x000fe40003f2e000 */
[----:B------:R-:W-:Y:S05]  /*b3d0*/  FSETP.GEU.AND P0, PT, R15, -126, PT ;  /* 0xc2fc00000f00780b */ /* 0x000fea0003f0e000 */
[----:B------:R4:W5:Y:S01]  /*b3e0*/  MUFU.EX2 R80, R11 ;  /* 0x0000000b00507308 */ /* 0x0009620000000800 */
[----:B---3--:R-:W-:Y:S01]  /*b3f0*/  @!P5 FMUL R82, R82, R82 ;  /* 0x000000525252d220 */ /* 0x008fe20000400000 */
[----:B------:R-:W-:Y:S02]  /*b400*/  @!P3 FMUL R12, R12, 0.5 ;  /* 0x3f0000000c0cb820 */ /* 0x000fe40000400000 */
[----:B------:R-:W-:Y:S06]  /*b410*/  @!P2 FMUL R13, R13, 0.5 ;  /* 0x3f0000000d0da820 */ /* 0x000fec0000400000 */
[----:B------:R-:W3:Y:S01]  /*b420*/  MUFU.EX2 R79, R12 ;  /* 0x0000000c004f7308 */ /* 0x000ee20000000800 */
[----:B------:R-:W-:Y:S01]  /*b430*/  @!P1 FMUL R14, R14, 0.5 ;  /* 0x3f0000000e0e9820 */ /* 0x000fe20000400000 */
[----:B------:R-:W-:Y:S01]  /*b440*/  @!P0 FMUL R15, R15, 0.5 ;  /* 0x3f0000000f0f8820 */ /* 0x000fe20000400000 */
[----:B-1----:R-:W-:Y:S07]  /*b450*/  @!P4 FMUL R81, R81, R81 ;  /* 0x000000515151c220 */ /* 0x002fee0000400000 */
[----:B------:R-:W1:Y:S01]  /*b460*/  MUFU.EX2 R78, R13 ;  /* 0x0000000d004e7308 */ /* 0x000e620000000800 */
[----:B----4-:R-:W4:Y:S01]  /*b470*/  LDS.128 R8, [R0+0x33100] ;  /* 0x0331000000087984 */ /* 0x010f220000000c00 */
[----:B-----5:R-:W-:Y:S08]  /*b480*/  @!P6 FMUL R80, R80, R80 ;  /* 0x000000505050e220 */ /* 0x020ff00000400000 */
[----:B------:R-:W5:Y:S01]  /*b490*/  MUFU.EX2 R77, R14 ;  /* 0x0000000e004d7308 */ /* 0x000f620000000800 */
[C---:B--2---:R-:W-:Y:S02]  /*b4a0*/  FFMA2 R4, R3.reuse.F32, R36.F32x2.HI_LO, R4.F32x2.HI_LO ;  /* 0x0000002403047249 */ /* 0x044fe40000040004 */
[----:B------:R-:W-:Y:S02]  /*b4b0*/  FFMA2 R6, R3.F32, R38.F32x2.HI_LO, R6.F32x2.HI_LO ;  /* 0x0000002603067249 */ /* 0x000fe40000040006 */
[----:B---3--:R-:W-:Y:S01]  /*b4c0*/  @!P3 FMUL R79, R79, R79 ;  /* 0x0000004f4f4fb220 */ /* 0x008fe20000400000 */
[----:B------:R-:W-:Y:S04]  /*b4d0*/  FSETP.GEU.AND P5, PT, R4, -126, PT ;  /* 0xc2fc00000400780b */ /* 0x000fe80003fae000 */
[----:B------:R2:W3:Y:S01]  /*b4e0*/  MUFU.EX2 R75, R15 ;  /* 0x0000000f004b7308 */ /* 0x0004e20000000800 */
[----:B------:R-:W-:Y:S01]  /*b4f0*/  FSETP.GEU.AND P4, PT, R5, -126, PT ;  /* 0xc2fc00000500780b */ /* 0x000fe20003f8e000 */
[----:B-1----:R-:W-:Y:S01]  /*b500*/  @!P2 FMUL R78, R78, R78 ;  /* 0x0000004e4e4ea220 */ /* 0x002fe20000400000 */
[----:B------:R-:W-:Y:S01]  /*b510*/  FSETP.GEU.AND P6, PT, R6, -126, PT ;  /* 0xc2fc00000600780b */ /* 0x000fe20003fce000 */
[----:B------:R-:W-:Y:S01]  /*b520*/  IMAD.MOV.U32 R102, RZ, RZ, R79 ;  /* 0x000000ffff667224 */ /* 0x000fe200078e004f */
[----:B------:R-:W-:Y:S01]  /*b530*/  FSETP.GEU.AND P3, PT, R7, -126, PT ;  /* 0xc2fc00000700780b */ /* 0x000fe20003f6e000 */
[----:B------:R-:W-:Y:S02]  /*b540*/  IMAD.MOV.U32 R103, RZ, RZ, R78 ;  /* 0x000000ffff677224 */ /* 0x000fe400078e004e */
[----:B-----5:R-:W-:Y:S01]  /*b550*/  @!P1 FMUL R77, R77, R77 ;  /* 0x0000004d4d4d9220 */ /* 0x020fe20000400000 */
[----:B------:R-:W-:Y:S05]  /*b560*/  @!P5 FMUL R4, R4, 0.5 ;  /* 0x3f0000000404d820 */ /* 0x000fea0000400000 */
[----:B------:R-:W-:Y:S01]  /*b570*/  @!P4 FMUL R5, R5, 0.5 ;  /* 0x3f0000000505c820 */ /* 0x000fe20000400000 */
[----:B------:R-:W1:Y:S01]  /*b580*/  MUFU.EX2 R38, R4 ;  /* 0x0000000400267308 */ /* 0x000e620000000800 */
[----:B------:R-:W-:Y:S01]  /*b590*/  @!P6 FMUL R6, R6, 0.5 ;  /* 0x3f0000000606e820 */ /* 0x000fe20000400000 */
[----:B--2---:R-:W2:Y:S01]  /*b5a0*/  LDS.128 R12, [R0+0x33110] ;  /* 0x03311000000c7984 */ /* 0x004ea20000000c00 */
[----:B------:R-:W-:Y:S01]  /*b5b0*/  @!P3 FMUL R7, R7, 0.5 ;  /* 0x3f0000000707b820 */ /* 0x000fe20000400000 */
[----:B---3--:R-:W-:Y:S06]  /*b5c0*/  @!P0 FMUL R75, R75, R75 ;  /* 0x0000004b4b4b8220 */ /* 0x008fec0000400000 */
[----:B------:R-:W3:Y:S01]  /*b5d0*/  MUFU.EX2 R37, R5 ;  /* 0x0000000500257308 */ /* 0x000ee20000000800 */
[C---:B----4-:R-:W-:Y:S01]  /*b5e0*/  FFMA2 R8, R3.reuse.F32, R40.F32x2.HI_LO, R8.F32x2.HI_LO ;  /* 0x0000002803087249 */ /* 0x050fe20000040008 */
[----:B------:R-:W-:Y:S01]  /*b5f0*/  F2FP.BF16.F32.PACK_AB R40, R86, R87 ;  /* 0x000000575628723e */ /* 0x000fe200000010ff */
[----:B------:R-:W-:Y:S01]  /*b600*/  FFMA2 R10, R3.F32, R42.F32x2.HI_LO, R10.F32x2.HI_LO ;  /* 0x0000002a030a7249 */ /* 0x000fe2000004000a */
[----:B------:R-:W-:Y:S02]  /*b610*/  F2FP.BF16.F32.PACK_AB R41, R84, R85 ;  /* 0x000000555429723e */ /* 0x000fe400000010ff */
[----:B------:R-:W-:Y:S04]  /*b620*/  FSETP.GEU.AND P2, PT, R8, -126, PT ;  /* 0xc2fc00000800780b */ /* 0x000fe80003f4e000 */
[----:B------:R-:W4:Y:S01]  /*b630*/  MUFU.EX2 R36, R6 ;  /* 0x0000000600247308 */ /* 0x000f220000000800 */
[----:B------:R-:W-:Y:S01]  /*b640*/  FSETP.GEU.AND P1, PT, R9, -126, PT ;  /* 0xc2fc00000900780b */ /* 0x000fe20003f2e000 */
[----:B-1----:R-:W-:Y:S01]  /*b650*/  @!P5 FMUL R38, R38, R38 ;  /* 0x000000262626d220 */ /* 0x002fe20000400000 */
[----:B------:R-:W-:Y:S02]  /*b660*/  FSETP.GEU.AND P0, PT, R10, -126, PT ;  /* 0xc2fc00000a00780b */ /* 0x000fe40003f0e000 */
[----:B------:R-:W-:Y:S01]  /*b670*/  FSETP.GEU.AND P5, PT, R11, -126, PT ;  /* 0xc2fc00000b00780b */ /* 0x000fe20003fae000 */
[----:B------:R-:W-:Y:S01]  /*b680*/  IMAD.MOV.U32 R106, RZ, RZ, R38 ;  /* 0x000000ffff6a7224 */ /* 0x000fe200078e0026 */
[----:B------:R-:W-:Y:S03]  /*b690*/  F2FP.BF16.F32.PACK_AB R42, R82, R83 ;  /* 0x00000053522a723e */ /* 0x000fe600000010ff */
[----:B------:R1:W5:Y:S01]  /*b6a0*/  MUFU.EX2 R35, R7 ;  /* 0x0000000700237308 */ /* 0x0003620000000800 */
[----:B---3--:R-:W-:Y:S01]  /*b6b0*/  @!P4 FMUL R37, R37, R37 ;  /* 0x000000252525c220 */ /* 0x008fe20000400000 */
[----:B------:R-:W-:Y:S01]  /*b6c0*/  F2FP.BF16.F32.PACK_AB R43, R80, R81 ;  /* 0x00000051502b723e */ /* 0x000fe200000010ff */
[----:B------:R-:W-:Y:S02]  /*b6d0*/  @!P2 FMUL R8, R8, 0.5 ;  /* 0x3f0000000808a820 */ /* 0x000fe40000400000 */
[----:B------:R-:W-:Y:S02]  /*b6e0*/  IMAD.MOV.U32 R107, RZ, RZ, R37 ;  /* 0x000000ffff6b7224 */ /* 0x000fe400078e0025 */
[----:B------:R-:W-:Y:S03]  /*b6f0*/  @!P1 FMUL R9, R9, 0.5 ;  /* 0x3f00000009099820 */ /* 0x000fe60000400000 */
[----:B------:R-:W3:Y:S01]  /*b700*/  MUFU.EX2 R32, R8 ;  /* 0x0000000800207308 */ /* 0x000ee20000000800 */
[----:B------:R-:W-:Y:S01]  /*b710*/  @!P0 FMUL R10, R10, 0.5 ;  /* 0x3f0000000a0a8820 */ /* 0x000fe20000400000 */
[----:B------:R-:W-:Y:S01]  /*b720*/  @!P5 FMUL R11, R11, 0.5 ;  /* 0x3f0000000b0bd820 */ /* 0x000fe20000400000 */
[----:B----4-:R-:W-:Y:S04]  /*b730*/  @!P6 FMUL R36, R36, R36 ;  /* 0x000000242424e220 */ /* 0x010fe80000400000 */
[----:B------:R-:W-:Y:S03]  /*b740*/  IMAD.MOV.U32 R104, RZ, RZ, R36 ;  /* 0x000000ffff687224 */ /* 0x000fe600078e0024 */
[----:B------:R-:W4:Y:S01]  /*b750*/  MUFU.EX2 R34, R9 ;  /* 0x0000000900227308 */ /* 0x000f220000000800 */
[----:B-1----:R-:W1:Y:S01]  /*b760*/  LDS.128 R4, [R0+0x33120] ;  /* 0x0331200000047984 */ /* 0x002e620000000c00 */
[C---:B--2---:R-:W-:Y:S01]  /*b770*/  FFMA2 R12, R3.reuse.F32, R44.F32x2.HI_LO, R12.F32x2.HI_LO ;  /* 0x0000002c030c7249 */ /* 0x044fe2000004000c */
[----:B------:R-:W-:Y:S01]  /*b780*/  F2FP.BF16.F32.PACK_AB R44, R78, R79 ;  /* 0x0000004f4e2c723e */ /* 0x000fe200000010ff */
[----:B------:R-:W-:Y:S01]  /*b790*/  FFMA2 R14, R3.F32, R46.F32x2.HI_LO, R14.F32x2.HI_LO ;  /* 0x0000002e030e7249 */ /* 0x000fe2000004000e */
[----:B------:R-:W-:Y:S01]  /*b7a0*/  F2FP.BF16.F32.PACK_AB R46, R37, R38 ;  /* 0x00000026252e723e */ /* 0x000fe200000010ff */
[----:B-----5:R-:W-:Y:S01]  /*b7b0*/  @!P3 FMUL R35, R35, R35 ;  /* 0x000000232323b220 */ /* 0x020fe20000400000 */
[----:B------:R-:W-:Y:S03]  /*b7c0*/  FSETP.GEU.AND P4, PT, R12, -126, PT ;  /* 0xc2fc00000c00780b */ /* 0x000fe60003f8e000 */
[----:B------:R-:W2:Y:S01]  /*b7d0*/  MUFU.EX2 R33, R10 ;  /* 0x0000000a00217308 */ /* 0x000ea20000000800 */
[----:B------:R-:W-:Y:S01]  /*b7e0*/  FSETP.GEU.AND P6, PT, R13, -126, PT ;  /* 0xc2fc00000d00780b */ /* 0x000fe20003fce000 */
[----:B---3--:R-:W-:Y:S01]  /*b7f0*/  @!P2 FMUL R32, R32, R32 ;  /* 0x000000202020a220 */ /* 0x008fe20000400000 */
[----:B------:R-:W-:Y:S01]  /*b800*/  FSETP.GEU.AND P3, PT, R14, -126, PT ;  /* 0xc2fc00000e00780b */ /* 0x000fe20003f6e000 */
[----:B------:R-:W-:Y:S01]  /*b810*/  IMAD.MOV.U32 R105, RZ, RZ, R35 ;  /* 0x000000ffff697224 */ /* 0x000fe200078e0023 */
[----:B------:R-:W-:Y:S01]  /*b820*/  FSETP.GEU.AND P2, PT, R15, -126, PT ;  /* 0xc2fc00000f00780b */ /* 0x000fe20003f4e000 */
[----:B------:R-:W-:Y:S01]  /*b830*/  IMAD.MOV.U32 R116, RZ, RZ, R32 ;  /* 0x000000ffff747224 */ /* 0x000fe200078e0020 */
[----:B------:R-:W-:Y:S03]  /*b840*/  F2FP.BF16.F32.PACK_AB R47, R35, R36 ;  /* 0x00000024232f723e */ /* 0x000fe600000010ff */
[----:B------:R3:W5:Y:S01]  /*b850*/  MUFU.EX2 R31, R11 ;  /* 0x0000000b001f7308 */ /* 0x0007620000000800 */
[----:B----4-:R-:W-:Y:S01]  /*b860*/  @!P1 FMUL R34, R34, R34 ;  /* 0x0000002222229220 */ /* 0x010fe20000400000 */
[----:B------:R-:W-:Y:S01]  /*b870*/  F2FP.BF16.F32.PACK_AB R45, R75, R77 ;  /* 0x0000004d4b2d723e */ /* 0x000fe200000010ff */
[----:B------:R-:W-:Y:S02]  /*b880*/  @!P4 FMUL R12, R12, 0.5 ;  /* 0x3f0000000c0cc820 */ /* 0x000fe40000400000 */
[----:B------:R-:W-:Y:S02]  /*b890*/  IMAD.MOV.U32 R117, RZ, RZ, R34 ;  /* 0x000000ffff757224 */ /* 0x000fe400078e0022 */
[----:B------:R-:W-:Y:S01]  /*b8a0*/  @!P6 FMUL R13, R13, 0.5 ;  /* 0x3f0000000d0de820 */ /* 0x000fe20000400000 */
[----:B------:R-:W-:Y:S02]  /*b8b0*/  F2FP.BF16.F32.PACK_AB R32, R34, R32 ;  /* 0x000000202220723e */ /* 0x000fe400000010ff */
[----:B------:R-:W4:Y:S01]  /*b8c0*/  MUFU.EX2 R30, R12 ;  /* 0x0000000c001e7308 */ /* 0x000f220000000800 */
[----:B------:R-:W-:Y:S01]  /*b8d0*/  @!P3 FMUL R14, R14, 0.5 ;  /* 0x3f0000000e0eb820 */ /* 0x000fe20000400000 */
[----:B------:R-:W-:Y:S01]  /*b8e0*/  @!P2 FMUL R15, R15, 0.5 ;  /* 0x3f0000000f0fa820 */ /* 0x000fe20000400000 */
[----:B--2---:R-:W-:Y:S04]  /*b8f0*/  @!P0 FMUL R33, R33, R33 ;  /* 0x0000002121218220 */ /* 0x004fe80000400000 */
[----:B------:R-:W-:Y:S03]  /*b900*/  IMAD.MOV.U32 R108, RZ, RZ, R33 ;  /* 0x000000ffff6c7224 */ /* 0x000fe600078e0021 */
[----:B------:R-:W2:Y:S01]  /*b910*/  MUFU.EX2 R29, R13 ;  /* 0x0000000d001d7308 */ /* 0x000ea20000000800 */
[----:B---3--:R-:W3:Y:S01]  /*b920*/  LDS.128 R8, [R0+0x33130] ;  /* 0x0331300000087984 */ /* 0x008ee20000000c00 */
[----:B-----5:R-:W-:Y:S05]  /*b930*/  @!P5 FMUL R31, R31, R31 ;  /* 0x0000001f1f1fd220 */ /* 0x020fea0000400000 */
[----:B------:R-:W-:Y:S03]  /*b940*/  F2FP.BF16.F32.PACK_AB R33, R31, R33 ;  /* 0x000000211f21723e */ /* 0x000fe600000010ff */
[----:B------:R-:W5:Y:S01]  /*b950*/  MUFU.EX2 R28, R14 ;  /* 0x0000000e001c7308 */ /* 0x000f620000000800 */
[----:B-1----:R-:W-:Y:S01]  /*b960*/  FFMA2 R4, R3.F32, R48.F32x2.HI_LO, R4.F32x2.HI_LO ;  /* 0x0000003003047249 */ /* 0x002fe20000040004 */
[----:B------:R-:W-:Y:S01]  /*b970*/  F2FP.BF16.F32.PACK_AB R48, R113, R114 ;  /* 0x000000727130723e */ /* 0x000fe200000010ff */
[----:B------:R-:W-:Y:S01]  /*b980*/  FFMA2 R6, R3.F32, R50.F32x2.HI_LO, R6.F32x2.HI_LO ;  /* 0x0000003203067249 */ /* 0x000fe20000040006 */
[----:B------:R-:W-:Y:S01]  /*b990*/  F2FP.BF16.F32.PACK_AB R50, R98, R99 ;  /* 0x000000636232723e */ /* 0x000fe200000010ff */
[----:B----4-:R-:W-:Y:S01]  /*b9a0*/  @!P4 FMUL R30, R30, R30 ;  /* 0x0000001e1e1ec220 */ /* 0x010fe20000400000 */
[----:B------:R-:W-:Y:S01]  /*b9b0*/  FSETP.GEU.AND P1, PT, R4, -126, PT ;  /* 0xc2fc00000400780b */ /* 0x000fe20003f2e000 */
[----:B------:R-:W-:Y:S03]  /*b9c0*/  IMAD.MOV.U32 R98, RZ, RZ, R97 ;  /* 0x000000ffff627224 */ /* 0x000fe600078e0061 */
[----:B------:R1:W4:Y:S01]  /*b9d0*/  MUFU.EX2 R27, R15 ;  /* 0x0000000f001b7308 */ /* 0x0003220000000800 */
[----:B------:R-:W-:Y:S01]  /*b9e0*/  FSETP.GEU.AND P0, PT, R5, -126, PT ;  /* 0xc2fc00000500780b */ /* 0x000fe20003f0e000 */
[----:B--2---:R-:W-:Y:S01]  /*b9f0*/  @!P6 FMUL R29, R29, R29 ;  /* 0x0000001d1d1de220 */ /* 0x004fe20000400000 */
[----:B------:R-:W-:Y:S01]  /*ba00*/  FSETP.GEU.AND P5, PT, R6, -126, PT ;  /* 0xc2fc00000600780b */ /* 0x000fe20003fae000 */
[----:B------:R-:W-:Y:S01]  /*ba10*/  IMAD.MOV.U32 R99, RZ, RZ, R96 ;  /* 0x000000ffff637224 */ /* 0x000fe200078e0060 */
[----:B------:R-:W-:Y:S01]  /*ba20*/  FSETP.GEU.AND P4, PT, R7, -126, PT ;  /* 0xc2fc00000700780b */ /* 0x000fe20003f8e000 */
[----:B------:R-:W-:Y:S01]  /*ba30*/  IMAD.MOV.U32 R120, RZ, RZ, R30 ;  /* 0x000000ffff787224 */ /* 0x000fe200078e001e */
[----:B------:R-:W-:Y:S01]  /*ba40*/  F2FP.BF16.F32.PACK_AB R51, R96, R97 ;  /* 0x000000616033723e */ /* 0x000fe200000010ff */
[----:B------:R-:W-:Y:S02]  /*ba50*/  IMAD.MOV.U32 R96, RZ, RZ, R95 ;  /* 0x000000ffff607224 */ /* 0x000fe400078e005f */
[----:B-----5:R-:W-:Y:S01]  /*ba60*/  @!P3 FMUL R28, R28, R28 ;  /* 0x0000001c1c1cb220 */ /* 0x020fe20000400000 */
[----:B------:R-:W-:Y:S02]  /*ba70*/  IMAD.MOV.U32 R97, RZ, RZ, R94 ;  /* 0x000000ffff617224 */ /* 0x000fe400078e005e */
[----:B------:R-:W-:Y:S01]  /*ba80*/  @!P1 FMUL R4, R4, 0.5 ;  /* 0x3f00000004049820 */ /* 0x000fe20000400000 */
[----:B------:R-:W-:Y:S01]  /*ba90*/  F2FP.BF16.F32.PACK_AB R34, R29, R30 ;  /* 0x0000001e1d22723e */ /* 0x000fe200000010ff */
[----:B------:R-:W-:Y:S02]  /*baa0*/  IMAD.MOV.U32 R121, RZ, RZ, R29 ;  /* 0x000000ffff797224 */ /* 0x000fe400078e001d */
[----:B------:R-:W-:Y:S01]  /*bab0*/  @!P0 FMUL R5, R5, 0.5 ;  /* 0x3f00000005058820 */ /* 0x000fe20000400000 */
[----:B------:R-:W2:Y:S01]  /*bac0*/  MUFU.EX2 R26, R4 ;  /* 0x00000004001a7308 */ /* 0x000ea20000000800 */
[----:B------:R-:W-:Y:S01]  /*bad0*/  @!P5 FMUL R6, R6, 0.5 ;  /* 0x3f0000000606d820 */ /* 0x000fe20000400000 */
[----:B-1----:R-:W1:Y:S01]  /*bae0*/  LDS.128 R12, [R0+0x33180] ;  /* 0x03318000000c7984 */ /* 0x002e620000000c00 */
[----:B------:R-:W-:Y:S01]  /*baf0*/  @!P4 FMUL R7, R7, 0.5 ;  /* 0x3f0000000707c820 */ /* 0x000fe20000400000 */
[----:B----4-:R-:W-:Y:S01]  /*bb00*/  @!P2 FMUL R27, R27, R27 ;  /* 0x0000001b1b1ba220 */ /* 0x010fe20000400000 */
[----:B------:R-:W-:Y:S01]  /*bb10*/  IMAD.MOV.U32 R118, RZ, RZ, R28 ;  /* 0x000000ffff767224 */ /* 0x000fe200078e001c */
[----:B------:R-:W-:Y:S01]  /*bb20*/  F2FP.BF16.F32.PACK_AB R49, R111, R112 ;  /* 0x000000706f31723e */ /* 0x000fe200000010ff */
[----:B------:R-:W-:Y:S03]  /*bb30*/  IMAD.MOV.U32 R113, RZ, RZ, R111 ;  /* 0x000000ffff717224 */ /* 0x000fe600078e006f */
[----:B------:R-:W4:Y:S01]  /*bb40*/  MUFU.EX2 R25, R5 ;  /* 0x0000000500197308 */ /* 0x000f220000000800 */
[----:B------:R-:W-:Y:S01]  /*bb50*/  F2FP.BF16.F32.PACK_AB R35, R27, R28 ;  /* 0x0000001c1b23723e */ /* 0x000fe200000010ff */
[C---:B---3--:R-:W-:Y:S01]  /*bb60*/  FFMA2 R8, R3.reuse.F32, R52.F32x2.HI_LO, R8.F32x2.HI_LO ;  /* 0x0000003403087249 */ /* 0x048fe20000040008 */
[----:B------:R-:W-:Y:S01]  /*bb70*/  F2FP.BF16.F32.PACK_AB R52, R94, R95 ;  /* 0x0000005f5e34723e */ /* 0x000fe200000010ff */
[----:B------:R-:W-:Y:S02]  /*bb80*/  FFMA2 R10, R3.F32, R54.F32x2.HI_LO, R10.F32x2.HI_LO ;  /* 0x00000036030a7249 */ /* 0x000fe4000004000a */
[----:B------:R-:W-:Y:S01]  /*bb90*/  IMAD.MOV.U32 R94, RZ, RZ, R93 ;  /* 0x000000ffff5e7224 */ /* 0x000fe200078e005d */
[----:B------:R-:W-:Y:S01]  /*bba0*/  F2FP.BF16.F32.PACK_AB R53, R92, R93 ;  /* 0x0000005d5c35723e */ /* 0x000fe200000010ff */
[----:B------:R-:W-:Y:S02]  /*bbb0*/  IMAD.MOV.U32 R95, RZ, RZ, R92 ;  /* 0x000000ffff5f7224 */ /* 0x000fe400078e005c */
[----:B------:R-:W3:Y:S01]  /*bbc0*/  MUFU.EX2 R24, R6 ;  /* 0x0000000600187308 */ /* 0x000ee20000000800 */
[----:B------:R-:W-:Y:S01]  /*bbd0*/  FSETP.GEU.AND P6, PT, R8, -126, PT ;  /* 0xc2fc00000800780b */ /* 0x000fe20003fce000 */
[----:B--2---:R-:W-:Y:S01]  /*bbe0*/  @!P1 FMUL R26, R26, R26 ;  /* 0x0000001a1a1a9220 */ /* 0x004fe20000400000 */
[----:B------:R-:W-:Y:S01]  /*bbf0*/  FSETP.GEU.AND P3, PT, R9, -126, PT ;  /* 0xc2fc00000900780b */ /* 0x000fe20003f6e000 */
[----:B------:R-:W-:Y:S01]  /*bc00*/  IMAD.MOV.U32 R92, RZ, RZ, R91 ;  /* 0x000000ffff5c7224 */ /* 0x000fe200078e005b */
[----:B------:R-:W-:Y:S01]  /*bc10*/  FSETP.GEU.AND P2, PT, R10, -126, PT ;  /* 0xc2fc00000a00780b */ /* 0x000fe20003f4e000 */
[----:B------:R-:W-:Y:S01]  /*bc20*/  IMAD.MOV.U32 R93, RZ, RZ, R90 ;  /* 0x000000ffff5d7224 */ /* 0x000fe200078e005a */
[----:B------:R-:W-:Y:S03]  /*bc30*/  FSETP.GEU.AND P1, PT, R11, -126, PT ;  /* 0xc2fc00000b00780b */ /* 0x000fe60003f2e000 */
[----:B------:R2:W5:Y:S01]  /*bc40*/  MUFU.EX2 R21, R7 ;  /* 0x0000000700157308 */ /* 0x0005620000000800 */
[----:B----4-:R-:W-:Y:S01]  /*bc50*/  @!P0 FMUL R25, R25, R25 ;  /* 0x0000001919198220 */ /* 0x010fe20000400000 */
[----:B------:R-:W-:Y:S01]  /*bc60*/  F2FP.BF16.F32.PACK_AB R54, R90, R91 ;  /* 0x0000005b5a36723e */ /* 0x000fe200000010ff */
[----:B------:R-:W-:Y:S01]  /*bc70*/  IMAD.MOV.U32 R90, RZ, RZ, R89 ;  /* 0x000000ffff5a7224 */ /* 0x000fe200078e0059 */
[----:B------:R-:W-:Y:S01]  /*bc80*/  F2FP.BF16.F32.PACK_AB R55, R88, R89 ;  /* 0x000000595837723e */ /* 0x000fe200000010ff */
[----:B------:R-:W-:Y:S02]  /*bc90*/  IMAD.MOV.U32 R91, RZ, RZ, R88 ;  /* 0x000000ffff5b7224 */ /* 0x000fe400078e0058 */
[----:B------:R-:W-:Y:S01]  /*bca0*/  @!P6 FMUL R8, R8, 0.5 ;  /* 0x3f0000000808e820 */ /* 0x000fe20000400000 */
[----:B------:R-:W-:Y:S02]  /*bcb0*/  IMAD.MOV.U32 R88, RZ, RZ, R87 ;  /* 0x000000ffff587224 */ /* 0x000fe400078e0057 */
[----:B------:R-:W-:Y:S01]  /*bcc0*/  @!P3 FMUL R9, R9, 0.5 ;  /* 0x3f0000000909b820 */ /* 0x000fe20000400000 */
[----:B---3--:R-:W-:Y:S01]  /*bcd0*/  @!P5 FMUL R24, R24, R24 ;  /* 0x000000181818d220 */ /* 0x008fe20000400000 */
[----:B------:R-:W3:Y:S01]  /*bce0*/  MUFU.EX2 R20, R8 ;  /* 0x0000000800147308 */ /* 0x000ee20000000800 */
[----:B------:R-:W-:Y:S01]  /*bcf0*/  @!P2 FMUL R10, R10, 0.5 ;  /* 0x3f0000000a0aa820 */ /* 0x000fe20000400000 */
[----:B------:R-:W-:Y:S01]  /*bd00*/  @!P1 FMUL R11, R11, 0.5 ;  /* 0x3f0000000b0b9820 */ /* 0x000fe20000400000 */
[----:B------:R-:W-:Y:S01]  /*bd10*/  IMAD.MOV.U32 R89, RZ, RZ, R86 ;  /* 0x000000ffff597224 */ /* 0x000fe200078e0056 */
[----:B------:R-:W-:Y:S01]  /*bd20*/  F2FP.BF16.F32.PACK_AB R36, R25, R26 ;  /* 0x0000001a1924723e */ /* 0x000fe200000010ff */
[----:B------:R-:W-:Y:S01]  /*bd30*/  IMAD.MOV.U32 R86, RZ, RZ, R85 ;  /* 0x000000ffff567224 */ /* 0x000fe200078e0055 */
[----:B--2---:R-:W2:Y:S04]  /*bd40*/  LDS.128 R4, [R0+0x33190] ;  /* 0x0331900000047984 */ /* 0x004ea80000000c00 */
[----:B------:R-:W4:Y:S01]  /*bd50*/  MUFU.EX2 R19, R9 ;  /* 0x0000000900137308 */ /* 0x000f220000000800 */
[C---:B-1----:R-:W-:Y:S01]  /*bd60*/  FFMA2 R12, R3.reuse.F32, R56.F32x2.HI_LO, R12.F32x2.HI_LO ;  /* 0x00000038030c7249 */ /* 0x042fe2000004000c */
[----:B------:R-:W-:Y:S01]  /*bd70*/  SHF.R.U32.HI R56, RZ, 0x4, R74 ;  /* 0x00000004ff387819 */ /* 0x000fe2000001164a */
[----:B------:R-:W-:Y:S01]  /*bd80*/  FFMA2 R14, R3.F32, R58.F32x2.HI_LO, R14.F32x2.HI_LO ;  /* 0x0000003a030e7249 */ /* 0x000fe2000004000e */
[----:B------:R-:W-:Y:S01]  /*bd90*/  SHF.R.U32.HI R57, RZ, 0x5, R74 ;  /* 0x00000005ff397819 */ /* 0x000fe2000001164a */
[----:B-----5:R-:W-:Y:S01]  /*bda0*/  @!P4 FMUL R21, R21, R21 ;  /* 0x000000151515c220 */ /* 0x020fe20000400000 */
[----:B------:R-:W-:Y:S01]  /*bdb0*/  FSETP.GEU.AND P0, PT, R12, -126, PT ;  /* 0xc2fc00000c00780b */ /* 0x000fe20003f0e000 */
[----:B------:R-:W-:Y:S03]  /*bdc0*/  IMAD.MOV.U32 R87, RZ, RZ, R84 ;  /* 0x000000ffff577224 */ /* 0x000fe600078e0054 */
[----:B------:R-:W1:Y:S01]  /*bdd0*/  MUFU.EX2 R22, R10 ;  /* 0x0000000a00167308 */ /* 0x000e620000000800 */
[----:B---3--:R-:W-:Y:S01]  /*bde0*/  @!P6 FMUL R20, R20, R20 ;  /* 0x000000141414e220 */ /* 0x008fe20000400000 */
[----:B------:R-:W-:Y:S01]  /*bdf0*/  FSETP.GEU.AND P5, PT, R13, -126, PT ;  /* 0xc2fc00000d00780b */ /* 0x000fe20003fae000 */
[----:B------:R-:W-:Y:S01]  /*be00*/  IMAD.MOV.U32 R84, RZ, RZ, R83 ;  /* 0x000000ffff547224 */ /* 0x000fe200078e0053 */
[----:B------:R-:W-:Y:S01]  /*be10*/  FSETP.GEU.AND P4, PT, R14, -126, PT ;  /* 0xc2fc00000e00780b */ /* 0x000fe20003f8e000 */
[----:B------:R-:W-:Y:S01]  /*be20*/  IMAD.MOV.U32 R85, RZ, RZ, R82 ;  /* 0x000000ffff557224 */ /* 0x000fe200078e0052 */
[----:B------:R-:W-:Y:S01]  /*be30*/  FSETP.GEU.AND P6, PT, R15, -126, PT ;  /* 0xc2fc00000f00780b */ /* 0x000fe20003fce000 */
[----:B------:R-:W-:Y:S03]  /*be40*/  STL [R1+0x8], R20 ;  /* 0x0000081401007387 */ /* 0x000fe60000100800 */
[----:B------:R3:W5:Y:S01]  /*be50*/  MUFU.EX2 R23, R11 ;  /* 0x0000000b00177308 */ /* 0x0007620000000800 */
[----:B----4-:R-:W-:Y:S01]  /*be60*/  @!P3 FMUL R19, R19, R19 ;  /* 0x000000131313b220 */ /* 0x010fe20000400000 */
[----:B------:R-:W-:Y:S01]  /*be70*/  LOP3.LUT R56, R56, 0x8, RZ, 0xc0, !PT ;  /* 0x0000000838387812 */ /* 0x000fe200078ec0ff */
[----:B------:R-:W-:Y:S01]  /*be80*/  @!P0 FMUL R12, R12, 0.5 ;  /* 0x3f0000000c0c8820 */ /* 0x000fe20000400000 */
[----:B------:R-:W-:Y:S01]  /*be90*/  LOP3.LUT R57, R57, 0x3, RZ, 0xc0, !PT ;  /* 0x0000000339397812 */ /* 0x000fe200078ec0ff */
[----:B------:R-:W-:Y:S01]  /*bea0*/  IMAD.MOV.U32 R82, RZ, RZ, R81 ;  /* 0x000000ffff527224 */ /* 0x000fe200078e0051 */
[----:B------:R-:W-:Y:S01]  /*beb0*/  STL [R1+0xc], R19 ;  /* 0x00000c1301007387 */ /* 0x000fe20000100800 */
[----:B------:R-:W-:Y:S03]  /*bec0*/  @!P5 FMUL R13, R13, 0.5 ;  /* 0x3f0000000d0dd820 */ /* 0x000fe60000400000 */
[----:B------:R-:W4:Y:S01]  /*bed0*/  MUFU.EX2 R18, R12 ;  /* 0x0000000c00127308 */ /* 0x000f220000000800 */
[----:B------:R-:W-:Y:S01]  /*bee0*/  @!P4 FMUL R14, R14, 0.5 ;  /* 0x3f0000000e0ec820 */ /* 0x000fe20000400000 */
[----:B-1----:R-:W-:Y:S01]  /*bef0*/  @!P2 FMUL R22, R22, R22 ;  /* 0x000000161616a220 */ /* 0x002fe20000400000 */
[----:B------:R-:W-:Y:S01]  /*bf00*/  @!P6 FMUL R15, R15, 0.5 ;  /* 0x3f0000000f0fe820 */ /* 0x000fe20000400000 */
[----:B------:R-:W-:Y:S01]  /*bf10*/  IMAD.MOV.U32 R83, RZ, RZ, R80 ;  /* 0x000000ffff537224 */ /* 0x000fe200078e0050 */
[----:B------:R-:W-:Y:S01]  /*bf20*/  F2FP.BF16.F32.PACK_AB R37, R21, R24 ;  /* 0x000000181525723e */ /* 0x000fe200000010ff */
[----:B------:R-:W-:Y:S01]  /*bf30*/  IMAD.MOV.U32 R119, RZ, RZ, R27 ;  /* 0x000000ffff777224 */ /* 0x000fe200078e001b */
[----:B------:R-:W-:Y:S03]  /*bf40*/  F2FP.BF16.F32.PACK_AB R38, R19, R20 ;  /* 0x000000141326723e */ /* 0x000fe600000010ff */
[----:B------:R-:W1:Y:S01]  /*bf50*/  MUFU.EX2 R17, R13 ;  /* 0x0000000d00117308 */ /* 0x000e620000000800 */
[----:B---3--:R-:W3:Y:S01]  /*bf60*/  LDS.128 R8, [R0+0x331a0] ;  /* 0x0331a00000087984 */ /* 0x008ee20000000c00 */
[----:B-----5:R-:W-:Y:S01]  /*bf70*/  @!P1 FMUL R23, R23, R23 ;  /* 0x0000001717179220 */ /* 0x020fe20000400000 */
[----:B------:R-:W-:Y:S02]  /*bf80*/  IMAD.MOV.U32 R124, RZ, RZ, R26 ;  /* 0x000000ffff7c7224 */ /* 0x000fe400078e001a */
[----:B------:R-:W-:Y:S02]  /*bf90*/  IMAD.MOV.U32 R125, RZ, RZ, R25 ;  /* 0x000000ffff7d7224 */ /* 0x000fe400078e0019 */
[C---:B--2---:R-:W-:Y:S03]  /*bfa0*/  FFMA2 R4, R3.reuse.F32, R60.F32x2.HI_LO, R4.F32x2.HI_LO ;  /* 0x0000003c03047249 */ /* 0x044fe60000040004 */
[----:B------:R-:W2:Y:S01]  /*bfb0*/  MUFU.EX2 R16, R14 ;  /* 0x0000000e00107308 */ /* 0x000ea20000000800 */
[----:B----4-:R-:W-:Y:S01]  /*bfc0*/  @!P0 FMUL R18, R18, R18 ;  /* 0x0000001212128220 */ /* 0x010fe20000400000 */
[----:B------:R-:W-:Y:S02]  /*bfd0*/  FFMA2 R6, R3.F32, R62.F32x2.HI_LO, R6.F32x2.HI_LO ;  /* 0x0000003e03067249 */ /* 0x000fe40000040006 */
[----:B------:R-:W-:Y:S01]  /*bfe0*/  IMAD.MOV.U32 R122, RZ, RZ, R24 ;  /* 0x000000ffff7a7224 */ /* 0x000fe200078e0018 */
[----:B------:R-:W-:Y:S01]  /*bff0*/  FSETP.GEU.AND P3, PT, R4, -126, PT ;  /* 0xc2fc00000400780b */ /* 0x000fe20003f6e000 */
[----:B------:R-:W-:Y:S01]  /*c000*/  IMAD.MOV.U32 R80, RZ, RZ, R77 ;  /* 0x000000ffff507224 */ /* 0x000fe200078e004d */
[----:B------:R-:W-:Y:S01]  /*c010*/  STL [R1+0x18], R18 ;  /* 0x0000181201007387 */ /* 0x000fe20000100800 */
[----:B------:R-:W-:Y:S02]  /*c020*/  FSETP.GEU.AND P2, PT, R5, -126, PT ;  /* 0xc2fc00000500780b */ /* 0x000fe40003f4e000 */
[----:B------:R-:W4:Y:S01]  /*c030*/  MUFU.EX2 R2, R15 ;  /* 0x0000000f00027308 */ /* 0x000f220000000800 */
[----:B------:R-:W-:Y:S01]  /*c040*/  FSETP.GEU.AND P1, PT, R6, -126, PT ;  /* 0xc2fc00000600780b */ /* 0x000fe20003f2e000 */
[----:B-1----:R-:W-:Y:S01]  /*c050*/  @!P5 FMUL R17, R17, R17 ;  /* 0x000000111111d220 */ /* 0x002fe20000400000 */
[----:B------:R-:W-:Y:S01]  /*c060*/  FSETP.GEU.AND P0, PT, R7, -126, PT ;  /* 0xc2fc00000700780b */ /* 0x000fe20003f0e000 */
[----:B------:R-:W-:Y:S01]  /*c070*/  IMAD.MOV.U32 R81, RZ, RZ, R75 ;  /* 0x000000ffff517224 */ /* 0x000fe200078e004b */
[----:B------:R-:W-:Y:S01]  /*c080*/  F2FP.BF16.F32.PACK_AB R39, R23, R22 ;  /* 0x000000161727723e */ /* 0x000fe200000010ff */
[----:B------:R-:W-:Y:S01]  /*c090*/  IMAD.MOV.U32 R123, RZ, RZ, R21 ;  /* 0x000000ffff7b7224 */ /* 0x000fe200078e0015 */
[----:B------:R-:W-:Y:S01]  /*c0a0*/  STL [R1+0x1c], R17 ;  /* 0x00001c1101007387 */ /* 0x000fe20000100800 */
[----:B------:R-:W-:Y:S01]  /*c0b0*/  F2FP.BF16.F32.PACK_AB R24, R17, R18 ;  /* 0x000000121118723e */ /* 0x000fe200000010ff */
[----:B------:R-:W-:Y:S01]  /*c0c0*/  @!P3 FMUL R4, R4, 0.5 ;  /* 0x3f0000000404b820 */ /* 0x000fe20000400000 */
[----:B--2---:R-:W-:Y:S01]  /*c0d0*/  @!P4 FMUL R16, R16, R16 ;  /* 0x000000101010c220 */ /* 0x004fe20000400000 */
[----:B------:R-:W-:Y:S03]  /*c0e0*/  @!P2 FMUL R5, R5, 0.5 ;  /* 0x3f0000000505a820 */ /* 0x000fe60000400000 */
[----:B------:R-:W-:Y:S01]  /*c0f0*/  @!P1 FMUL R6, R6, 0.5 ;  /* 0x3f00000006069820 */ /* 0x000fe20000400000 */
[----:B------:R-:W1:Y:S01]  /*c100*/  MUFU.EX2 R4, R4 ;  /* 0x0000000400047308 */ /* 0x000e620000000800 */
[----:B------:R-:W-:Y:S01]  /*c110*/  STL [R1+0x10], R16 ;  /* 0x0000101001007387 */ /* 0x000fe20000100800 */
[----:B----4-:R-:W-:Y:S01]  /*c120*/  @!P6 FMUL R2, R2, R2 ;  /* 0x000000020202e220 */ /* 0x010fe20000400000 */
[----:B------:R-:W-:Y:S02]  /*c130*/  @!P0 FMUL R7, R7, 0.5 ;  /* 0x3f00000007078820 */ /* 0x000fe40000400000 */
[----:B------:R2:W4:Y:S01]  /*c140*/  LDS.128 R12, [R0+0x331b0] ;  /* 0x0331b000000c7984 */ /* 0x0005220000000c00 */
[----:B------:R-:W-:Y:S01]  /*c150*/  NOP ;  /* 0x0000000000007918 */ /* 0x000fe20000000000 */
[----:B------:R-:W-:Y:S03]  /*c160*/  F2FP.BF16.F32.PACK_AB R25, R2, R16 ;  /* 0x000000100219723e */ /* 0x000fe600000010ff */
[----:B------:R-:W5:Y:S01]  /*c170*/  MUFU.EX2 R5, R5 ;  /* 0x0000000500057308 */ /* 0x000f620000000800 */
[C---:B---3--:R-:W-:Y:S02]  /*c180*/  FFMA2 R8, R3.reuse.F32, R64.F32x2.HI_LO, R8.F32x2.HI_LO ;  /* 0x0000004003087249 */ /* 0x048fe40000040008 */
[----:B------:R-:W-:Y:S01]  /*c190*/  FFMA2 R10, R3.F32, R66.F32x2.HI_LO, R10.F32x2.HI_LO ;  /* 0x00000042030a7249 */ /* 0x000fe2000004000a */
[----:B------:R3:W-:Y:S02]  /*c1a0*/  STL [R1+0x14], R2 ;  /* 0x0000140201007387 */ /* 0x0007e40000100800 */
[----:B------:R-:W-:Y:S04]  /*c1b0*/  FSETP.GEU.AND P5, PT, R8, -126, PT ;  /* 0xc2fc00000800780b */ /* 0x000fe80003fae000 */
[----:B------:R-:W3:Y:S01]  /*c1c0*/  MUFU.EX2 R6, R6 ;  /* 0x0000000600067308 */ /* 0x000ee20000000800 */
[----:B------:R-:W-:Y:S01]  /*c1d0*/  FSETP.GEU.AND P4, PT, R9, -126, PT ;  /* 0xc2fc00000900780b */ /* 0x000fe20003f8e000 */
[----:B-1----:R-:W-:Y:S01]  /*c1e0*/  @!P3 FMUL R4, R4, R4 ;  /* 0x000000040404b220 */ /* 0x002fe20000400000 */
[----:B------:R-:W-:Y:S07]  /*c1f0*/  FSETP.GEU.AND P6, PT, R10, -126, PT ;  /* 0xc2fc00000a00780b */ /* 0x000fee0003fce000 */
[----:B------:R-:W1:Y:S01]  /*c200*/  MUFU.EX2 R7, R7 ;  /* 0x0000000700077308 */ /* 0x000e620000000800 */
[----:B------:R-:W-:Y:S01]  /*c210*/  FSETP.GEU.AND P3, PT, R11, -126, PT ;  /* 0xc2fc00000b00780b */ /* 0x000fe20003f6e000 */
[----:B-----5:R-:W-:Y:S01]  /*c220*/  @!P2 FMUL R5, R5, R5 ;  /* 0x000000050505a220 */ /* 0x020fe20000400000 */
[----:B------:R4:W-:Y:S01]  /*c230*/  STL [R1+0x28], R4 ;  /* 0x0000280401007387 */ /* 0x0009e20000100800 */
[----:B------:R-:W-:Y:S01]  /*c240*/  @!P5 FMUL R8, R8, 0.5 ;  /* 0x3f0000000808d820 */ /* 0x000fe20000400000 */
[----:B--2---:R-:W-:Y:S02]  /*c250*/  IMAD.IADD R0, R109, 0x1, -R56 ;  /* 0x000000016d007824 */ /* 0x004fe400078e0a38 */
[----:B------:R-:W-:Y:S01]  /*c260*/  @!P4 FMUL R9, R9, 0.5 ;  /* 0x3f0000000909c820 */ /* 0x000fe20000400000 */
[----:B------:R2:W-:Y:S01]  /*c270*/  STL [R1+0x2c], R5 ;  /* 0x00002c0501007387 */ /* 0x0005e20000100800 */
[----:B------:R-:W-:Y:S01]  /*c280*/  @!P6 FMUL R10, R10, 0.5 ;  /* 0x3f0000000a0ae820 */ /* 0x000fe20000400000 */
[----:B---3--:R-:W-:Y:S01]  /*c290*/  @!P1 FMUL R6, R6, R6 ;  /* 0x0000000606069220 */ /* 0x008fe20000400000 */
[----:B------:R-:W3:Y:S01]  /*c2a0*/  MUFU.EX2 R8, R8 ;  /* 0x0000000800087308 */ /* 0x000ee20000000800 */
[----:B------:R-:W-:Y:S01]  /*c2b0*/  BAR.SYNC.DEFER_BLOCKING 0x3, 0x100 ;  /* 0x00c4000000007b1d */ /* 0x000fe20000010000 */
[----:B------:R-:W-:Y:S01]  /*c2c0*/  SHF.R.U32.HI R0, RZ, 0x15, R0 ;  /* 0x00000015ff007819 */ /* 0x000fe20000011600 */
[----:B------:R-:W-:Y:S02]  /*c2d0*/  IMAD.MOV.U32 R109, RZ, RZ, R31 ;  /* 0x000000ffff6d7224 */ /* 0x000fe400078e001f */
[----:B------:R-:W-:Y:S01]  /*c2e0*/  @!P3 FMUL R11, R11, 0.5 ;  /* 0x3f0000000b0bb820 */ /* 0x000fe20000400000 */
[----:B------:R-:W-:Y:S01]  /*c2f0*/  F2FP.BF16.F32.PACK_AB R26, R5, R4 ;  /* 0x00000004051a723e */ /* 0x000fe200000010ff */
[----:B-1----:R-:W-:Y:S03]  /*c300*/  @!P0 FMUL R7, R7, R7 ;  /* 0x0000000707078220 */ /* 0x002fe60000400000 */
[----:B------:R-:W1:Y:S01]  /*c310*/  MUFU.EX2 R9, R9 ;  /* 0x0000000900097308 */ /* 0x000e620000000800 */
[----:B------:R2:W-:Y:S01]  /*c320*/  STL [R1+0x20], R6 ;  /* 0x0000200601007387 */ /* 0x0005e20000100800 */
[----:B------:R-:W-:Y:S01]  /*c330*/  ISETP.NE.AND P0, PT, R57, R0, PT ;  /* 0x000000003900720c */ /* 0x000fe20003f05270 */
[----:B----4-:R-:W-:Y:S01]  /*c340*/  FFMA2 R12, R3.F32, R68.F32x2.HI_LO, R12.F32x2.HI_LO ;  /* 0x00000044030c7249 */ /* 0x010fe2000004000c */
[----:B------:R-:W-:Y:S01]  /*c350*/  F2FP.BF16.F32.PACK_AB R27, R7, R6 ;  /* 0x00000006071b723e */ /* 0x000fe200000010ff */
[----:B------:R2:W-:Y:S01]  /*c360*/  STL [R1+0x24], R7 ;  /* 0x0000240701007387 */ /* 0x0005e20000100800 */
[----:B------:R-:W-:Y:S04]  /*c370*/  FFMA2 R14, R3.F32, R70.F32x2.HI_LO, R14.F32x2.HI_LO ;  /* 0x00000046030e7249 */ /* 0x000fe8000004000e */
[----:B------:R-:W4:Y:S01]  /*c380*/  MUFU.EX2 R10, R10 ;  /* 0x0000000a000a7308 */ /* 0x000f220000000800 */
[----:B------:R-:W-:Y:S01]  /*c390*/  FSETP.GEU.AND P2, PT, R12, -126, PT ;  /* 0xc2fc00000c00780b */ /* 0x000fe20003f4e000 */
[----:B---3--:R-:W-:Y:S01]  /*c3a0*/  @!P5 FMUL R8, R8, R8 ;  /* 0x000000080808d220 */ /* 0x008fe20000400000 */
[----:B------:R-:W-:Y:S02]  /*c3b0*/  FSETP.GEU.AND P1, PT, R13, -126, PT ;  /* 0xc2fc00000d00780b */ /* 0x000fe40003f2e000 */
[----:B------:R-:W-:Y:S02]  /*c3c0*/  FSETP.GEU.AND P5, PT, R14, -126, PT ;  /* 0xc2fc00000e00780b */ /* 0x000fe40003fae000 */
[----:B------:R2:W-:Y:S03]  /*c3d0*/  STL [R1+0x38], R8 ;  /* 0x0000380801007387 */ /* 0x0005e60000100800 */
[----:B------:R-:W3:Y:S01]  /*c3e0*/  MUFU.EX2 R11, R11 ;  /* 0x0000000b000b7308 */ /* 0x000ee20000000800 */
[----:B-1----:R-:W-:Y:S01]  /*c3f0*/  @!P4 FMUL R9, R9, R9 ;  /* 0x000000090909c220 */ /* 0x002fe20000400000 */
[----:B------:R-:W-:Y:S02]  /*c400*/  FSETP.GEU.AND P4, PT, R15, -126, PT ;  /* 0xc2fc00000f00780b */ /* 0x000fe40003f8e000 */
[----:B------:R-:W-:Y:S02]  /*c410*/  @!P2 FMUL R12, R12, 0.5 ;  /* 0x3f0000000c0ca820 */ /* 0x000fe40000400000 */
[----:B------:R2:W-:Y:S01]  /*c420*/  STL [R1+0x3c], R9 ;  /* 0x00003c0901007387 */ /* 0x0005e20000100800 */
[----:B------:R-:W-:Y:S01]  /*c430*/  @!P1 FMUL R13, R13, 0.5 ;  /* 0x3f0000000d0d9820 */ /* 0x000fe20000400000 */
[----:B----4-:R-:W-:Y:S01]  /*c440*/  @!P6 FMUL R10, R10, R10 ;  /* 0x0000000a0a0ae220 */ /* 0x010fe20000400000 */
[----:B------:R-:W-:Y:S01]  /*c450*/  @!P5 FMUL R14, R14, 0.5 ;  /* 0x3f0000000e0ed820 */ /* 0x000fe20000400000 */
[----:B------:R-:W-:Y:S01]  /*c460*/  F2FP.BF16.F32.PACK_AB R28, R9, R8 ;  /* 0x00000008091c723e */ /* 0x000fe200000010ff */
[----:B------:R-:W1:Y:S02]  /*c470*/  MUFU.EX2 R12, R12 ;  /* 0x0000000c000c7308 */ /* 0x000e640000000800 */
[----:B------:R2:W-:Y:S02]  /*c480*/  STL [R1+0x30], R10 ;  /* 0x0000300a01007387 */ /* 0x0005e40000100800 */
[----:B------:R-:W-:Y:S01]  /*c490*/  @!P4 FMUL R15, R15, 0.5 ;  /* 0x3f0000000f0fc820 */ /* 0x000fe20000400000 */
[----:B---3--:R-:W-:Y:S05]  /*c4a0*/  @!P3 FMUL R11, R11, R11 ;  /* 0x0000000b0b0bb220 */ /* 0x008fea0000400000 */
[----:B------:R-:W3:Y:S01]  /*c4b0*/  MUFU.EX2 R13, R13 ;  /* 0x0000000d000d7308 */ /* 0x000ee20000000800 */
[----:B------:R2:W-:Y:S01]  /*c4c0*/  STL [R1+0x34], R11 ;  /* 0x0000340b01007387 */ /* 0x0005e20000100800 */
[----:B------:R-:W-:Y:S08]  /*c4d0*/  F2FP.BF16.F32.PACK_AB R29, R11, R10 ;  /* 0x0000000a0b1d723e */ /* 0x000ff000000010ff */
[----:B------:R-:W4:Y:S01]  /*c4e0*/  MUFU.EX2 R14, R14 ;  /* 0x0000000e000e7308 */ /* 0x000f220000000800 */
[----:B-1----:R-:W-:Y:S05]  /*c4f0*/  @!P2 FMUL R12, R12, R12 ;  /* 0x0000000c0c0ca220 */ /* 0x002fea0000400000 */
[----:B------:R2:W-:Y:S04]  /*c500*/  STL [R1+0x40], R12 ;  /* 0x0000400c01007387 */ /* 0x0005e80000100800 */
[----:B------:R-:W1:Y:S01]  /*c510*/  MUFU.EX2 R79, R15 ;  /* 0x0000000f004f7308 */ /* 0x000e620000000800 */
[----:B---3--:R-:W-:Y:S05]  /*c520*/  @!P1 FMUL R13, R13, R13 ;  /* 0x0000000d0d0d9220 */ /* 0x008fea0000400000 */
[----:B------:R2:W-:Y:S01]  /*c530*/  STL [R1+0x44], R13 ;  /* 0x0000440d01007387 */ /* 0x0005e20000100800 */
[----:B------:R-:W-:Y:S01]  /*c540*/  F2FP.BF16.F32.PACK_AB R30, R13, R12 ;  /* 0x0000000c0d1e723e */ /* 0x000fe200000010ff */
[----:B----4-:R-:W-:Y:S04]  /*c550*/  @!P5 FMUL R14, R14, R14 ;  /* 0x0000000e0e0ed220 */ /* 0x010fe80000400000 */
[----:B------:R-:W-:Y:S02]  /*c560*/  IMAD.MOV.U32 R78, RZ, RZ, R14 ;  /* 0x000000ffff4e7224 */ /* 0x000fe400078e000e */
[----:B-1----:R-:W-:Y:S05]  /*c570*/  @!P4 FMUL R79, R79, R79 ;  /* 0x0000004f4f4fc220 */ /* 0x002fea0000400000 */
[----:B------:R-:W-:Y:S01]  /*c580*/  F2FP.BF16.F32.PACK_AB R31, R79, R14 ;  /* 0x0000000e4f1f723e */ /* 0x000fe200000010ff */
[----:B------:R-:W-:Y:S06]  /*c590*/  @!P0 BRA `(.L_x_190) ;  /* 0x0000000000408947 */ /* 0x000fec0003800000 */
[----:B------:R-:W1:Y:S01]  /*c5a0*/  LDCU.64 UR6, c[0x4][0x80] ;  /* 0x01001000ff0677ac */ /* 0x000e620008000a00 */
[----:B------:R-:W-:Y:S01]  /*c5b0*/  MOV R3, 0x0 ;  /* 0x0000000000037802 */ /* 0x000fe20000000f00 */
[----:B--2---:R-:W-:Y:S02]  /*c5c0*/  HFMA2 R12, -RZ, RZ, 0, 5.9604644775390625e-08 ;  /* 0x00000001ff0c7431 */ /* 0x004fe400000001ff */
[----:B------:R-:W-:Y:S02]  /*c5d0*/  IMAD.MOV.U32 R8, RZ, RZ, 0x1be ;  /* 0x000001beff087424 */ /* 0x000fe400078e00ff */
[----:B------:R-:W-:Y:S01]  /*c5e0*/  IMAD.MOV.U32 R13, RZ, RZ, RZ ;  /* 0x000000ffff0d7224 */ /* 0x000fe200078e00ff */
[----:B------:R-:W2:Y:S01]  /*c5f0*/  LDCU.64 UR4, c[0x4][0x88] ;  /* 0x01001100ff0477ac */ /* 0x000ea20008000a00 */
[----:B------:R-:W3:Y:S01]  /*c600*/  LDC.64 R2, c[0x4][R3] ;  /* 0x0100000003027b82 */ /* 0x000ee20000000a00 */
[----:B------:R-:W4:Y:S01]  /*c610*/  LDCU.64 UR8, c[0x4][0x10] ;  /* 0x01000200ff0877ac */ /* 0x000f220008000a00 */
[----:B-1----:R-:W-:Y:S01]  /*c620*/  MOV R5, UR7 ;  /* 0x0000000700057c02 */ /* 0x002fe20008000f00 */
[----:B------:R-:W-:Y:S01]  /*c630*/  IMAD.U32 R4, RZ, RZ, UR6 ;  /* 0x00000006ff047e24 */ /* 0x000fe2000f8e00ff */
[----:B--2---:R-:W-:Y:S01]  /*c640*/  MOV R7, UR5 ;  /* 0x0000000500077c02 */ /* 0x004fe20008000f00 */
[----:B------:R-:W-:Y:S01]  /*c650*/  IMAD.U32 R6, RZ, RZ, UR4 ;  /* 0x00000004ff067e24 */ /* 0x000fe2000f8e00ff */
[----:B----4-:R-:W-:Y:S01]  /*c660*/  MOV R11, UR9 ;  /* 0x00000009000b7c02 */ /* 0x010fe20008000f00 */
[----:B------:R-:W-:Y:S02]  /*c670*/  IMAD.U32 R10, RZ, RZ, UR8 ;  /* 0x00000008ff0a7e24 */ /* 0x000fe4000f8e00ff */
[----:B------:R-:W-:Y:S07]  /*c680*/  LEPC R20, `(.L_x_190) ;  /* 0x000000001014794e */ /* 0x000fee0000000000 */
[----:B---3--:R-:W-:Y:S05]  /*c690*/  CALL.ABS.NOINC R2 ;  /* 0x0000000002007343 */ /* 0x008fea0003c00000 */
.L_x_190:
[----:B------:R-:W-:Y:S01]  /*c6a0*/  IMAD.IADD R76, R76, 0x1, -R56 ;  /* 0x000000014c4c7824 */ /* 0x000fe200078e0a38 */
[----:B------:R-:W-:Y:S05]  /*c6b0*/  WARPSYNC.ALL ;  /* 0x0000000000007948 */ /* 0x000fea0003800000 */
[C---:B------:R-:W-:Y:S01]  /*c6c0*/  R2UR UR4, R76.reuse ;  /* 0x000000004c0472ca */ /* 0x040fe200000e0000 */
[----:B------:R-:W-:Y:S05]  /*c6d0*/  VIADD R0, R76, 0x10 ;  /* 0x000000104c007836 */ /* 0x000fea0000000000 */
[----:B------:R-:W-:Y:S04]  /*c6e0*/  SHF.R.U32.HI R0, RZ, 0x15, R0 ;  /* 0x00000015ff007819 */ /* 0x000fe80000011600 */
[----:B------:R-:W-:Y:S03]  /*c6f0*/  ISETP.NE.AND P0, PT, R57, R0, PT ;  /* 0x000000003900720c */ /* 0x000fe60003f05270 */
[----:B------:R1:W-:Y:S10]  /*c700*/  STTM.x8 tmem[UR4], R48 ;  /* 0x00000030000079ed */ /* 0x0003f400081c0004 */
[----:B------:R-:W-:Y:S05]  /*c710*/  @!P0 BRA `(.L_x_191) ;  /* 0x0000000000408947 */ /* 0x000fea0003800000 */
[----:B------:R-:W3:Y:S01]  /*c720*/  LDCU.64 UR8, c[0x4][0x80] ;  /* 0x01001000ff0877ac */ /* 0x000ee20008000a00 */
[----:B------:R-:W-:Y:S01]  /*c730*/  MOV R3, 0x0 ;  /* 0x0000000000037802 */ /* 0x000fe20000000f00 */
[----:B--2---:R-:W-:Y:S02]  /*c740*/  HFMA2 R12, -RZ, RZ, 0, 5.9604644775390625e-08 ;  /* 0x00000001ff0c7431 */ /* 0x004fe400000001ff */
[----:B------:R-:W-:Y:S02]  /*c750*/  IMAD.MOV.U32 R8, RZ, RZ, 0x1be ;  /* 0x000001beff087424 */ /* 0x000fe400078e00ff */
[----:B------:R-:W-:Y:S01]  /*c760*/  IMAD.MOV.U32 R13, RZ, RZ, RZ ;  /* 0x000000ffff0d7224 */ /* 0x000fe200078e00ff */
[----:B------:R-:W2:Y:S01]  /*c770*/  LDCU.64 UR6, c[0x4][0x88] ;  /* 0x01001100ff0677ac */ /* 0x000ea20008000a00 */
[----:B------:R-:W4:Y:S01]  /*c780*/  LDC.64 R2, c[0x4][R3] ;  /* 0x0100000003027b82 */ /* 0x000f220000000a00 */
[----:B------:R-:W5:Y:S01]  /*c790*/  LDCU.64 UR4, c[0x4][0x10] ;  /* 0x01000200ff0477ac */ /* 0x000f620008000a00 */
[----:B---3--:R-:W-:Y:S01]  /*c7a0*/  MOV R5, UR9 ;  /* 0x0000000900057c02 */ /* 0x008fe20008000f00 */
[----:B------:R-:W-:Y:S01]  /*c7b0*/  IMAD.U32 R4, RZ, RZ, UR8 ;  /* 0x00000008ff047e24 */ /* 0x000fe2000f8e00ff */
[----:B--2---:R-:W-:Y:S01]  /*c7c0*/  MOV R7, UR7 ;  /* 0x0000000700077c02 */ /* 0x004fe20008000f00 */
[----:B------:R-:W-:Y:S01]  /*c7d0*/  IMAD.U32 R6, RZ, RZ, UR6 ;  /* 0x00000006ff067e24 */ /* 0x000fe2000f8e00ff */
[----:B-----5:R-:W-:Y:S01]  /*c7e0*/  MOV R11, UR5 ;  /* 0x00000005000b7c02 */ /* 0x020fe20008000f00 */
[----:B------:R-:W-:Y:S02]  /*c7f0*/  IMAD.U32 R10, RZ, RZ, UR4 ;  /* 0x00000004ff0a7e24 */ /* 0x000fe4000f8e00ff */
[----:B------:R-:W-:Y:S07]  /*c800*/  LEPC R20, `(.L_x_191) ;  /* 0x000000001014794e */ /* 0x000fee0000000000 */
[----:B-1--4-:R-:W-:Y:S05]  /*c810*/  CALL.ABS.NOINC R2 ;  /* 0x0000000002007343 */ /* 0x012fea0003c00000 */
.L_x_191:
[----:B------:R-:W-:Y:S05]  /*c820*/  WARPSYNC.ALL ;  /* 0x0000000000007948 */ /* 0x000fea0003800000 */
[C---:B------:R-:W-:Y:S01]  /*c830*/  R2UR UR4, R76.reuse ;  /* 0x000000004c0472ca */ /* 0x040fe200000e0000 */
[----:B------:R-:W-:Y:S05]  /*c840*/  VIADD R0, R76, 0x20 ;  /* 0x000000204c007836 */ /* 0x000fea0000000000 */
[----:B------:R-:W-:Y:S04]  /*c850*/  SHF.R.U32.HI R0, RZ, 0x15, R0 ;  /* 0x00000015ff007819 */ /* 0x000fe80000011600 */
[----:B------:R-:W-:Y:S03]  /*c860*/  ISETP.NE.AND P0, PT, R57, R0, PT ;  /* 0x000000003900720c */ /* 0x000fe60003f05270 */
[----:B------:R3:W-:Y:S10]  /*c870*/  STTM.x8 tmem[UR4+0x10], R40 ;  /* 0x00001028000079ed */ /* 0x0007f400081c0004 */
[----:B------:R-:W-:Y:S05]  /*c880*/  @!P0 BRA `(.L_x_192) ;  /* 0x0000000000408947 */ /* 0x000fea0003800000 */
[----:B------:R-:W4:Y:S01]  /*c890*/  LDCU.64 UR8, c[0x4][0x80] ;  /* 0x01001000ff0877ac */ /* 0x000f220008000a00 */
[----:B------:R-:W-:Y:S01]  /*c8a0*/  MOV R3, 0x0 ;  /* 0x0000000000037802 */ /* 0x000fe20000000f00 */
[----:B--2---:R-:W-:Y:S02]  /*c8b0*/  HFMA2 R12, -RZ, RZ, 0, 5.9604644775390625e-08 ;  /* 0x00000001ff0c7431 */ /* 0x004fe400000001ff */
[----:B------:R-:W-:Y:S02]  /*c8c0*/  IMAD.MOV.U32 R8, RZ, RZ, 0x1be ;  /* 0x000001beff087424 */ /* 0x000fe400078e00ff */
[----:B------:R-:W-:Y:S01]  /*c8d0*/  IMAD.MOV.U32 R13, RZ, RZ, RZ ;  /* 0x000000ffff0d7224 */ /* 0x000fe200078e00ff */
[----:B------:R-:W2:Y:S01]  /*c8e0*/  LDCU.64 UR6, c[0x4][0x88] ;  /* 0x01001100ff0677ac */ /* 0x000ea20008000a00 */
[----:B------:R-:W1:Y:S01]  /*c8f0*/  LDC.64 R2, c[0x4][R3] ;  /* 0x0100000003027b82 */ /* 0x000e620000000a00 */
[----:B------:R-:W5:Y:S01]  /*c900*/  LDCU.64 UR4, c[0x4][0x10] ;  /* 0x01000200ff0477ac */ /* 0x000f620008000a00 */
[----:B----4-:R-:W-:Y:S01]  /*c910*/  MOV R5, UR9 ;  /* 0x0000000900057c02 */ /* 0x010fe20008000f00 */
[----:B------:R-:W-:Y:S01]  /*c920*/  IMAD.U32 R4, RZ, RZ, UR8 ;  /* 0x00000008ff047e24 */ /* 0x000fe2000f8e00ff */
[----:B--2---:R-:W-:Y:S01]  /*c930*/  MOV R7, UR7 ;  /* 0x0000000700077c02 */ /* 0x004fe20008000f00 */
[----:B------:R-:W-:Y:S01]  /*c940*/  IMAD.U32 R6, RZ, RZ, UR6 ;  /* 0x00000006ff067e24 */ /* 0x000fe2000f8e00ff */
[----:B-----5:R-:W-:Y:S01]  /*c950*/  MOV R11, UR5 ;  /* 0x00000005000b7c02 */ /* 0x020fe20008000f00 */
[----:B------:R-:W-:Y:S02]  /*c960*/  IMAD.U32 R10, RZ, RZ, UR4 ;  /* 0x00000004ff0a7e24 */ /* 0x000fe4000f8e00ff */
[----:B------:R-:W-:Y:S07]  /*c970*/  LEPC R20, `(.L_x_192) ;  /* 0x000000001014794e */ /* 0x000fee0000000000 */
[----:B-1-3--:R-:W-:Y:S05]  /*c980*/  CALL.ABS.NOINC R2 ;  /* 0x0000000002007343 */ /* 0x00afea0003c00000 */
.L_x_192:
[----:B------:R-:W-:Y:S05]  /*c990*/  WARPSYNC.ALL ;  /* 0x0000000000007948 */ /* 0x000fea0003800000 */
[C---:B------:R-:W-:Y:S01]  /*c9a0*/  R2UR UR4, R76.reuse ;  /* 0x000000004c0472ca */ /* 0x040fe200000e0000 */
[----:B------:R-:W-:Y:S05]  /*c9b0*/  VIADD R0, R76, 0x30 ;  /* 0x000000304c007836 */ /* 0x000fea0000000000 */
[----:B------:R-:W-:Y:S04]  /*c9c0*/  SHF.R.U32.HI R0, RZ, 0x15, R0 ;  /* 0x00000015ff007819 */ /* 0x000fe80000011600 */
[----:B------:R-:W-:Y:S03]  /*c9d0*/  ISETP.NE.AND P0, PT, R57, R0, PT ;  /* 0x000000003900720c */ /* 0x000fe60003f05270 */
[----:B------:R4:W-:Y:S10]  /*c9e0*/  STTM.x8 tmem[UR4+0x20], R32 ;  /* 0x00002020000079ed */ /* 0x0009f400081c0004 */
[----:B------:R-:W-:Y:S05]  /*c9f0*/  @!P0 BRA `(.L_x_193) ;  /* 0x0000000000408947 */ /* 0x000fea0003800000 */
[----:B------:R-:W5:Y:S01]  /*ca00*/  LDCU.64 UR8, c[0x4][0x80] ;  /* 0x01001000ff0877ac */ /* 0x000f620008000a00 */
[----:B------:R-:W-:Y:S01]  /*ca10*/  MOV R3, 0x0 ;  /* 0x0000000000037802 */ /* 0x000fe20000000f00 */
[----:B--2---:R-:W-:Y:S02]  /*ca20*/  HFMA2 R12, -RZ, RZ, 0, 5.9604644775390625e-08 ;  /* 0x00000001ff0c7431 */ /* 0x004fe400000001ff */
[----:B------:R-:W-:Y:S02]  /*ca30*/  IMAD.MOV.U32 R8, RZ, RZ, 0x1be ;  /* 0x000001beff087424 */ /* 0x000fe400078e00ff */
[----:B------:R-:W-:Y:S01]  /*ca40*/  IMAD.MOV.U32 R13, RZ, RZ, RZ ;  /* 0x000000ffff0d7224 */ /* 0x000fe200078e00ff */
[----:B------:R-:W2:Y:S01]  /*ca50*/  LDCU.64 UR6, c[0x4][0x88] ;  /* 0x01001100ff0677ac */ /* 0x000ea20008000a00 */
[----:B------:R-:W1:Y:S01]  /*ca60*/  LDC.64 R2, c[0x4][R3] ;  /* 0x0100000003027b82 */ /* 0x000e620000000a00 */
[----:B------:R-:W3:Y:S01]  /*ca70*/  LDCU.64 UR4, c[0x4][0x10] ;  /* 0x01000200ff0477ac */ /* 0x000ee20008000a00 */
[----:B-----5:R-:W-:Y:S01]  /*ca80*/  MOV R5, UR9 ;  /* 0x0000000900057c02 */ /* 0x020fe20008000f00 */
[----:B------:R-:W-:Y:S01]  /*ca90*/  IMAD.U32 R4, RZ, RZ, UR8 ;  /* 0x00000008ff047e24 */ /* 0x000fe2000f8e00ff */
[----:B--2---:R-:W-:Y:S01]  /*caa0*/  MOV R7, UR7 ;  /* 0x0000000700077c02 */ /* 0x004fe20008000f00 */
[----:B------:R-:W-:Y:S01]  /*cab0*/  IMAD.U32 R6, RZ, RZ, UR6 ;  /* 0x00000006ff067e24 */ /* 0x000fe2000f8e00ff */
[----:B---3--:R-:W-:Y:S01]  /*cac0*/  MOV R11, UR5 ;  /* 0x00000005000b7c02 */ /* 0x008fe20008000f00 */
[----:B------:R-:W-:Y:S02]  /*cad0*/  IMAD.U32 R10, RZ, RZ, UR4 ;  /* 0x00000004ff0a7e24 */ /* 0x000fe4000f8e00ff */
[----:B------:R-:W-:Y:S07]  /*cae0*/  LEPC R20, `(.L_x_193) ;  /* 0x000000001014794e */ /* 0x000fee0000000000 */
[----:B-1--4-:R-:W-:Y:S05]  /*caf0*/  CALL.ABS.NOINC R2 ;  /* 0x0000000002007343 */ /* 0x012fea0003c00000 */
.L_x_193:
[----:B------:R-:W-:Y:S05]  /*cb00*/  WARPSYNC.ALL ;  /* 0x0000000000007948 */ /* 0x000fea0003800000 */
[----:B------:R-:W-:Y:S11]  /*cb10*/  R2UR UR4, R76 ;  /* 0x000000004c0472ca */ /* 0x000ff600000e0000 */
[----:B------:R-:W-:Y:S02]  /*cb20*/  @!UPT UIADD3 URZ, UPT, UPT, URZ, URZ, URZ ;  /* 0x000000fffffff290 */ /* 0x000fe4000fffe0ff */
[----:B------:R1:W-:Y:S01]  /*cb30*/  STTM.x8 tmem[UR4+0x30], R24 ;  /* 0x00003018000079ed */ /* 0x0003e200081c0004 */
[----:B------:R-:W-:Y:S05]  /*cb40*/  BRA `(.L_x_194) ;  /* 0x0000002400047947 */ /* 0x000fea0003800000 */
.L_x_186:
[----:B------:R-:W-:Y:S01]  /*cb50*/  SHF.R.U32.HI R111, RZ, 0x5, R74 ;  /* 0x00000005ff6f7819 */ /* 0x000fe2000001164a */
[----:B------:R-:W-:Y:S05]  /*cb60*/  WARPSYNC.ALL ;  /* 0x0000000000007948 */ /* 0x000fea0003800000 */
[----:B------:R-:W-:Y:S02]  /*cb70*/  R2UR UR4, R76 ;  /* 0x000000004c0472ca */ /* 0x000fe400000e0000 */
[----:B------:R-:W-:Y:S04]  /*cb80*/  LOP3.LUT R111, R111, 0x3, RZ, 0xc0, !PT ;  /* 0x000000036f6f7812 */ /* 0x000fe800078ec0ff */
[----:B------:R-:W-:Y:S07]  /*cb90*/  ISETP.NE.AND P0, PT, R111, R0, PT ;  /* 0x000000006f00720c */ /* 0x000fee0003f05270 */
[----:B------:R-:W2:Y:S06]  /*cba0*/  LDTM.x16 R56, tmem[UR4] ;  /* 0x00000004003879ee */ /* 0x000eac0008240000 */
        /* <DEDUP_REMOVED lines=17> */
.L_x_195:
        /* <DEDUP_REMOVED lines=22> */
.L_x_196:
[----:B------:R-:W-:Y:S01]  /*ce20*/  ISETP.NE.AND P0, PT, R111, R18, PT ;  /* 0x000000126f00720c */ /* 0x000fe20003f05270 */
[----:B------:R-:W-:Y:S05]  /*ce30*/  WARPSYNC.ALL ;  /* 0x0000000000007948 */ /* 0x000fea0003800000 */
[----:B------:R-:W-:Y:S01]  /*ce40*/  R2UR UR4, R76 ;  /* 0x000000004c0472ca */ /* 0x000fe200000e0000 */
[----:B------:R-:W-:Y:S11]  /*ce50*/  BSSY.RECONVERGENT B6, `(.L_x_197) ;  /* 0x0000014000067945 */ /* 0x000ff60003800200 */
[----:B------:R-:W-:Y:S01]  /*ce60*/  @!UPT UIADD3 URZ, UPT, UPT, URZ, URZ, URZ ;  /* 0x000000fffffff290 */ /* 0x000fe2000fffe0ff */
        /* <DEDUP_REMOVED lines=18> */
.L_x_198:
[----:B------:R-:W-:Y:S05]  /*cf90*/  BSYNC.RECONVERGENT B6 ;  /* 0x0000000000067941 */ /* 0x000fea0003800200 */
.L_x_197:
[----:B------:R-:W-:Y:S01]  /*cfa0*/  SHF.R.U32.HI R0, RZ, 0x1, R74 ;  /* 0x00000001ff007819 */ /* 0x000fe2000001164a */
[----:B------:R-:W2:Y:S01]  /*cfb0*/  LDC R3, c[0x0][0x448] ;  /* 0x00011200ff037b82 */ /* 0x000ea20000000800 */
[----:B------:R-:W-:Y:S05]  /*cfc0*/  WARPSYNC.ALL ;  /* 0x0000000000007948 */ /* 0x000fea0003800000 */
[----:B------:R-:W-:Y:S02]  /*cfd0*/  LOP3.LUT R0, R0, 0x40, RZ, 0xc0, !PT ;  /* 0x0000004000007812 */ /* 0x000fe400078ec0ff */
[----:B------:R-:W-:Y:S02]  /*cfe0*/  R2UR UR4, R76 ;  /* 0x000000004c0472ca */ /* 0x000fe400000e0000 */
[----:B------:R-:W-:Y:S05]  /*cff0*/  IADD3 R0, PT, PT, R72, R0, RZ ;  /* 0x0000000048007210 */ /* 0x000fea0007ffe0ff */
[----:B------:R-:W3:Y:S08]  /*d000*/  LDS.128 R4, [R0+0x33000] ;  /* 0x0330000000047984 */ /* 0x000ef00000000c00 */
[----:B------:R-:W4:Y:S08]  /*d010*/  LDS.128 R8, [R0+0x33010] ;  /* 0x0330100000087984 */ /* 0x000f300000000c00 */
[----:B-1----:R-:W1:Y:S08]  /*d020*/  LDS.128 R12, [R0+0x33020] ;  /* 0x03302000000c7984 */ /* 0x002e700000000c00 */
[----:B------:R-:W-:Y:S01]  /*d030*/  LDS.128 R20, [R0+0x33130] ;  /* 0x0331300000147984 */ /* 0x000fe20000000c00 */
[----:B--2---:R-:W-:Y:S04]  /*d040*/  FMUL R3, R3, 1.4426950216293334961 ;  /* 0x3fb8aa3b03037820 */ /* 0x004fe80000400000 */
[C---:B---3--:R-:W-:Y:S02]  /*d050*/  FFMA2 R4, R3.reuse.F32, R56.F32x2.HI_LO, R4.F32x2.HI_LO ;  /* 0x0000003803047249 */ /* 0x048fe40000040004 */
[----:B------:R-:W-:Y:S03]  /*d060*/  FFMA2 R6, R3.F32, R58.F32x2.HI_LO, R6.F32x2.HI_LO ;  /* 0x0000003a03067249 */ /* 0x000fe60000040006 */
[----:B------:R-:W-:Y:S02]  /*d070*/  FSETP.GEU.AND P2, PT, R4, -126, PT ;  /* 0xc2fc00000400780b */ /* 0x000fe40003f4e000 */
[----:B------:R-:W-:Y:S01]  /*d080*/  FSETP.GEU.AND P1, PT, R5, -126, PT ;  /* 0xc2fc00000500780b */ /* 0x000fe20003f2e000 */
[C---:B----4-:R-:W-:Y:S01]  /*d090*/  FFMA2 R8, R3.reuse.F32, R60.F32x2.HI_LO, R8.F32x2.HI_LO ;  /* 0x0000003c03087249 */ /* 0x050fe20000040008 */
[----:B------:R-:W-:Y:S01]  /*d0a0*/  FSETP.GEU.AND P6, PT, R6, -126, PT ;  /* 0xc2fc00000600780b */ /* 0x000fe20003fce000 */
[----:B------:R-:W-:Y:S01]  /*d0b0*/  FFMA2 R10, R3.F32, R62.F32x2.HI_LO, R10.F32x2.HI_LO ;  /* 0x0000003e030a7249 */ /* 0x000fe2000004000a */
[----:B------:R-:W-:Y:S02]  /*d0c0*/  FSETP.GEU.AND P5, PT, R7, -126, PT ;  /* 0xc2fc00000700780b */ /* 0x000fe40003fae000 */
[----:B------:R-:W-:Y:S02]  /*d0d0*/  FSETP.GEU.AND P4, PT, R8, -126, PT ;  /* 0xc2fc00000800780b */ /* 0x000fe40003f8e000 */
[----:B------:R-:W-:Y:S01]  /*d0e0*/  FSETP.GEU.AND P3, PT, R9, -126, PT ;  /* 0xc2fc00000900780b */ /* 0x000fe20003f6e000 */
[C---:B-1----:R-:W-:Y:S01]  /*d0f0*/  FFMA2 R12, R3.reuse.F32, R64.F32x2.HI_LO, R12.F32x2.HI_LO ;  /* 0x00000040030c7249 */ /* 0x042fe2000004000c */
[----:B------:R-:W-:Y:S01]  /*d100*/  FSETP.GEU.AND P0, PT, R10, -126, PT ;  /* 0xc2fc00000a00780b */ /* 0x000fe20003f0e000 */
[----:B------:R-:W-:Y:S01]  /*d110*/  @!P2 FMUL R4, R4, 0.5 ;  /* 0x3f0000000404a820 */ /* 0x000fe20000400000 */
[----:B------:R-:W-:Y:S02]  /*d120*/  FFMA2 R14, R3.F32, R66.F32x2.HI_LO, R14.F32x2.HI_LO ;  /* 0x00000042030e7249 */ /* 0x000fe4000004000e */
[----:B------:R-:W-:Y:S01]  /*d130*/  @!P1 FMUL R5, R5, 0.5 ;  /* 0x3f00000005059820 */ /* 0x000fe20000400000 */
[----:B------:R-:W1:Y:S01]  /*d140*/  MUFU.EX2 R93, R4 ;  /* 0x00000004005d7308 */ /* 0x000e620000000800 */
[----:B------:R-:W-:Y:S01]  /*d150*/  @!P6 FMUL R6, R6, 0.5 ;  /* 0x3f0000000606e820 */ /* 0x000fe20000400000 */
[----:B------:R-:W-:Y:S02]  /*d160*/  @!P5 FMUL R7, R7, 0.5 ;  /* 0x3f0000000707d820 */ /* 0x000fe40000400000 */
[----:B------:R-:W-:Y:S02]  /*d170*/  @!P4 FMUL R8, R8, 0.5 ;  /* 0x3f0000000808c820 */ /* 0x000fe40000400000 */
[----:B------:R-:W-:Y:S04]  /*d180*/  @!P3 FMUL R9, R9, 0.5 ;  /* 0x3f0000000909b820 */ /* 0x000fe80000400000 */
[----:B------:R-:W2:Y:S01]  /*d190*/  MUFU.EX2 R92, R5 ;  /* 0x00000005005c7308 */ /* 0x000ea20000000800 */
[----:B------:R-:W-:Y:S09]  /*d1a0*/  @!P0 FMUL R10, R10, 0.5 ;  /* 0x3f0000000a0a8820 */ /* 0x000ff20000400000 */
[----:B------:R-:W3:Y:S01]  /*d1b0*/  MUFU.EX2 R91, R6 ;  /* 0x00000006005b7308 */ /* 0x000ee20000000800 */
[----:B-1----:R-:W-:Y:S01]  /*d1c0*/  @!P2 FMUL R93, R93, R93 ;  /* 0x0000005d5d5da220 */ /* 0x002fe20000400000 */
[C---:B------:R-:W-:Y:S04]  /*d1d0*/  FSETP.GEU.AND P2, PT, R11.reuse, -126, PT ;  /* 0xc2fc00000b00780b */ /* 0x040fe80003f4e000 */
[----:B------:R-:W-:Y:S04]  /*d1e0*/  MOV R114, R93 ;  /* 0x0000005d00727202 */ /* 0x000fe80000000f00 */
[----:B------:R1:W4:Y:S01]  /*d1f0*/  MUFU.EX2 R90, R7 ;  /* 0x00000007005a7308 */ /* 0x0003220000000800 */
[----:B--2---:R-:W-:Y:S01]  /*d200*/  @!P1 FMUL R92, R92, R92 ;  /* 0x0000005c5c5c9220 */ /* 0x004fe20000400000 */
[C---:B------:R-:W-:Y:S04]  /*d210*/  FSETP.GEU.AND P1, PT, R12.reuse, -126, PT ;  /* 0xc2fc00000c00780b */ /* 0x040fe80003f2e000 */
[----:B------:R-:W-:Y:S01]  /*d220*/  MOV R115, R92 ;  /* 0x0000005c00737202 */ /* 0x000fe20000000f00 */
[----:B------:R-:W-:Y:S03]  /*d230*/  @!P2 FMUL R11, R11, 0.5 ;  /* 0x3f0000000b0ba820 */ /* 0x000fe60000400000 */
[----:B------:R-:W2:Y:S01]  /*d240*/  MUFU.EX2 R89, R8 ;  /* 0x0000000800597308 */ /* 0x000ea20000000800 */
[----:B---3--:R-:W-:Y:S01]  /*d250*/  @!P6 FMUL R91, R91, R91 ;  /* 0x0000005b5b5be220 */ /* 0x008fe20000400000 */
[C---:B------:R-:W-:Y:S04]  /*d260*/  FSETP.GEU.AND P6, PT, R13.reuse, -126, PT ;  /* 0xc2fc00000d00780b */ /* 0x040fe80003fce000 */
[----:B------:R-:W-:Y:S01]  /*d270*/  MOV R112, R91 ;  /* 0x0000005b00707202 */ /* 0x000fe20000000f00 */
[----:B------:R-:W-:Y:S03]  /*d280*/  @!P1 FMUL R12, R12, 0.5 ;  /* 0x3f0000000c0c9820 */ /* 0x000fe60000400000 */
[----:B------:R-:W3:Y:S01]  /*d290*/  MUFU.EX2 R88, R9 ;  /* 0x0000000900587308 */ /* 0x000ee20000000800 */
[----:B-1----:R-:W1:Y:S01]  /*d2a0*/  LDS.128 R4, [R0+0x33030] ;  /* 0x0330300000047984 */ /* 0x002e620000000c00 */
[----:B----4-:R-:W-:Y:S01]  /*d2b0*/  @!P5 FMUL R90, R90, R90 ;  /* 0x0000005a5a5ad220 */ /* 0x010fe20000400000 */
[C---:B------:R-:W-:Y:S02]  /*d2c0*/  FSETP.GEU.AND P5, PT, R14.reuse, -126, PT ;  /* 0xc2fc00000e00780b */ /* 0x040fe40003fae000 */
[----:B------:R-:W-:Y:S05]  /*d2d0*/  @!P6 FMUL R13, R13, 0.5 ;  /* 0x3f0000000d0de820 */ /* 0x000fea0000400000 */
[----:B------:R-:W4:Y:S01]  /*d2e0*/  MUFU.EX2 R87, R10 ;  /* 0x0000000a00577308 */ /* 0x000f220000000800 */
[----:B--2---:R-:W-:Y:S01]  /*d2f0*/  @!P4 FMUL R89, R89, R89 ;  /* 0x000000595959c220 */ /* 0x004fe20000400000 */
[C---:B------:R-:W-:Y:S02]  /*d300*/  FSETP.GEU.AND P4, PT, R15.reuse, -126, PT ;  /* 0xc2fc00000f00780b */ /* 0x040fe40003f8e000 */
[----:B------:R-:W-:Y:S02]  /*d310*/  MOV R113, R90 ;  /* 0x0000005a00717202 */ /* 0x000fe40000000f00 */
[----:B------:R-:W-:Y:S04]  /*d320*/  MOV R100, R89 ;  /* 0x0000005900647202 */ /* 0x000fe80000000f00 */
[----:B------:R2:W5:Y:S01]  /*d330*/  MUFU.EX2 R86, R11 ;  /* 0x0000000b00567308 */ /* 0x0005620000000800 */
[----:B------:R-:W-:Y:S01]  /*d340*/  @!P5 FMUL R14, R14, 0.5 ;  /* 0x3f0000000e0ed820 */ /* 0x000fe20000400000 */
[----:B---3--:R-:W-:Y:S03]  /*d350*/  @!P3 FMUL R88, R88, R88 ;  /* 0x000000585858b220 */ /* 0x008fe60000400000 */
[----:B------:R-:W-:Y:S05]  /*d360*/  @!P4 FMUL R15, R15, 0.5 ;  /* 0x3f0000000f0fc820 */ /* 0x000fea0000400000 */
[----:B------:R-:W3:Y:S01]  /*d370*/  MUFU.EX2 R85, R12 ;  /* 0x0000000c00557308 */ /* 0x000ee20000000800 */
[----:B----4-:R-:W-:Y:S01]  /*d380*/  @!P0 FMUL R87, R87, R87 ;  /* 0x0000005757578220 */ /* 0x010fe20000400000 */
[----:B------:R-:W-:Y:S04]  /*d390*/  MOV R101, R88 ;  /* 0x0000005800657202 */ /* 0x000fe80000000f00 */
[----:B------:R-:W-:Y:S04]  /*d3a0*/  MOV R98, R87 ;  /* 0x0000005700627202 */ /* 0x000fe80000000f00 */
[----:B------:R-:W4:Y:S01]  /*d3b0*/  MUFU.EX2 R84, R13 ;  /* 0x0000000d00547308 */ /* 0x000f220000000800 */
[----:B--2---:R-:W2:Y:S01]  /*d3c0*/  LDS.128 R8, [R0+0x33080] ;  /* 0x0330800000087984 */ /* 0x004ea20000000c00 */
[----:B-----5:R-:W-:Y:S05]  /*d3d0*/  @!P2 FMUL R86, R86, R86 ;  /* 0x000000565656a220 */ /* 0x020fea0000400000 */
[----:B------:R-:W-:Y:S03]  /*d3e0*/  MOV R99, R86 ;  /* 0x0000005600637202 */ /* 0x000fe60000000f00 */
[----:B------:R-:W5:Y:S01]  /*d3f0*/  MUFU.EX2 R83, R14 ;  /* 0x0000000e00537308 */ /* 0x000f620000000800 */
[C---:B-1----:R-:W-:Y:S02]  /*d400*/  FFMA2 R4, R3.reuse.F32, R68.F32x2.HI_LO, R4.F32x2.HI_LO ;  /* 0x0000004403047249 */ /* 0x042fe40000040004 */
[----:B------:R-:W-:Y:S02]  /*d410*/  FFMA2 R6, R3.F32, R70.F32x2.HI_LO, R6.F32x2.HI_LO ;  /* 0x0000004603067249 */ /* 0x000fe40000040006 */
[----:B---3--:R-:W-:Y:S01]  /*d420*/  @!P1 FMUL R85, R85, R85 ;  /* 0x0000005555559220 */ /* 0x008fe20000400000 */
[----:B------:R-:W-:Y:S04]  /*d430*/  FSETP.GEU.AND P3, PT, R4, -126, PT ;  /* 0xc2fc00000400780b */ /* 0x000fe80003f6e000 */
[----:B------:R1:W3:Y:S01]  /*d440*/  MUFU.EX2 R82, R15 ;  /* 0x0000000f00527308 */ /* 0x0002e20000000800 */
[----:B------:R-:W-:Y:S01]  /*d450*/  FSETP.GEU.AND P0, PT, R5, -126, PT ;  /* 0xc2fc00000500780b */ /* 0x000fe20003f0e000 */
[----:B----4-:R-:W-:Y:S01]  /*d460*/  @!P6 FMUL R84, R84, R84 ;  /* 0x000000545454e220 */ /* 0x010fe20000400000 */
[----:B------:R-:W-:Y:S02]  /*d470*/  FSETP.GEU.AND P2, PT, R6, -126, PT ;  /* 0xc2fc00000600780b */ /* 0x000fe40003f4e000 */
[----:B------:R-:W-:Y:S02]  /*d480*/  FSETP.GEU.AND P1, PT, R7, -126, PT ;  /* 0xc2fc00000700780b */ /* 0x000fe40003f2e000 */
[----:B------:R-:W-:Y:S01]  /*d490*/  MOV R97, R84 ;  /* 0x0000005400617202 */ /* 0x000fe20000000f00 */
[----:B-----5:R-:W-:Y:S01]  /*d4a0*/  @!P5 FMUL R83, R83, R83 ;  /* 0x000000535353d220 */ /* 0x020fe20000400000 */
[----:B------:R-:W-:Y:S01]  /*d4b0*/  MOV R96, R85 ;  /* 0x0000005500607202 */ /* 0x000fe20000000f00 */
[----:B------:R-:W-:Y:S04]  /*d4c0*/  @!P3 FMUL R4, R4, 0.5 ;  /* 0x3f0000000404b820 */ /* 0x000fe80000400000 */
[----:B------:R-:W-:Y:S01]  /*d4d0*/  @!P0 FMUL R5, R5, 0.5 ;  /* 0x3f00000005058820 */ /* 0x000fe20000400000 */
[----:B------:R-:W4:Y:S01]  /*d4e0*/  MUFU.EX2 R81, R4 ;  /* 0x0000000400517308 */ /* 0x000f220000000800 */
[----:B------:R-:W-:Y:S01]  /*d4f0*/  @!P2 FMUL R6, R6, 0.5 ;  /* 0x3f0000000606a820 */ /* 0x000fe20000400000 */
[----:B-1----:R-:W1:Y:S01]  /*d500*/  LDS.128 R12, [R0+0x33090] ;  /* 0x03309000000c7984 */ /* 0x002e620000000c00 */
[----:B------:R-:W-:Y:S01]  /*d510*/  @!P1 FMUL R7, R7, 0.5 ;  /* 0x3f00000007079820 */ /* 0x000fe20000400000 */
[----:B---3--:R-:W-:Y:S01]  /*d520*/  @!P4 FMUL R82, R82, R82 ;  /* 0x000000525252c220 */ /* 0x008fe20000400000 */
[----:B------:R-:W-:Y:S05]  /*d530*/  MOV R94, R83 ;  /* 0x00000053005e7202 */ /* 0x000fea0000000f00 */
[----:B------:R-:W3:Y:S01]  /*d540*/  MUFU.EX2 R80, R5 ;  /* 0x0000000500507308 */ /* 0x000ee20000000800 */
[----:B------:R-:W-:Y:S01]  /*d550*/  MOV R95, R82 ;  /* 0x00000052005f7202 */ /* 0x000fe20000000f00 */
[C---:B--2---:R-:W-:Y:S02]  /*d560*/  FFMA2 R8, R3.reuse.F32, R40.F32x2.HI_LO, R8.F32x2.HI_LO ;  /* 0x0000002803087249 */ /* 0x044fe40000040008 */
[----:B------:R-:W-:Y:S03]  /*d570*/  FFMA2 R10, R3.F32, R42.F32x2.HI_LO, R10.F32x2.HI_LO ;  /* 0x0000002a030a7249 */ /* 0x000fe6000004000a */
[----:B------:R-:W-:Y:S03]  /*d580*/  FSETP.GEU.AND P6, PT, R8, -126, PT ;  /* 0xc2fc00000800780b */ /* 0x000fe60003fce000 */
[----:B------:R-:W2:Y:S01]  /*d590*/  MUFU.EX2 R79, R6 ;  /* 0x00000006004f7308 */ /* 0x000ea20000000800 */
        /* <DEDUP_REMOVED lines=11> */
[----:B--2---:R-:W-:Y:S07]  /*d650*/  @!P2 FMUL R79, R79, R79 ;  /* 0x0000004f4f4fa220 */ /* 0x004fee0000400000 */
[----:B------:R-:W2:Y:S01]  /*d660*/  MUFU.EX2 R77, R9 ;  /* 0x00000009004d7308 */ /* 0x000ea20000000800 */
[----:B----4-:R-:W4:Y:S01]  /*d670*/  LDS.128 R4, [R0+0x330a0] ;  /* 0x0330a00000047984 */ /* 0x010f220000000c00 */
[C---:B-1----:R-:W-:Y:S02]  /*d680*/  FFMA2 R12, R3.reuse.F32, R44.F32x2.HI_LO, R12.F32x2.HI_LO ;  /* 0x0000002c030c7249 */ /* 0x042fe4000004000c */
[----:B------:R-:W-:Y:S02]  /*d690*/  FFMA2 R14, R3.F32, R46.F32x2.HI_LO, R14.F32x2.HI_LO ;  /* 0x0000002e030e7249 */ /* 0x000fe4000004000e */
[----:B-----5:R-:W-:Y:S01]  /*d6a0*/  @!P1 FMUL R78, R78, R78 ;  /* 0x0000004e4e4e9220 */ /* 0x020fe20000400000 */
[----:B------:R-:W-:Y:S03]  /*d6b0*/  FSETP.GEU.AND P0, PT, R12, -126, PT ;  /* 0xc2fc00000c00780b */ /* 0x000fe60003f0e000 */
[----:B------:R-:W1:Y:S01]  /*d6c0*/  MUFU.EX2 R41, R10 ;  /* 0x0000000a00297308 */ /* 0x000e620000000800 */
[----:B------:R-:W-:Y:S01]  /*d6d0*/  FSETP.GEU.AND P2, PT, R13, -126, PT ;  /* 0xc2fc00000d00780b */ /* 0x000fe20003f4e000 */
[----:B---3--:R-:W-:Y:S01]  /*d6e0*/  @!P6 FMUL R40, R40, R40 ;  /* 0x000000282828e220 */ /* 0x008fe20000400000 */
[----:B------:R-:W-:Y:S02]  /*d6f0*/  FSETP.GEU.AND P1, PT, R14, -126, PT ;  /* 0xc2fc00000e00780b */ /* 0x000fe40003f2e000 */
[----:B------:R-:W-:Y:S05]  /*d700*/  FSETP.GEU.AND P6, PT, R15, -126, PT ;  /* 0xc2fc00000f00780b */ /* 0x000fea0003fce000 */
[----:B------:R3:W5:Y:S01]  /*d710*/  MUFU.EX2 R75, R11 ;  /* 0x0000000b004b7308 */ /* 0x0007620000000800 */
[----:B--2---:R-:W-:Y:S01]  /*d720*/  @!P5 FMUL R77, R77, R77 ;  /* 0x0000004d4d4dd220 */ /* 0x004fe20000400000 */
[----:B------:R-:W-:Y:S02]  /*d730*/  @!P0 FMUL R12, R12, 0.5 ;  /* 0x3f0000000c0c8820 */ /* 0x000fe40000400000 */
[----:B------:R-:W-:Y:S06]  /*d740*/  @!P2 FMUL R13, R13, 0.5 ;  /* 0x3f0000000d0da820 */ /* 0x000fec0000400000 */
[----:B------:R-:W2:Y:S01]  /*d750*/  MUFU.EX2 R42, R12 ;  /* 0x0000000c002a7308 */ /* 0x000ea20000000800 */
[----:B------:R-:W-:Y:S01]  /*d760*/  @!P1 FMUL R14, R14, 0.5 ;  /* 0x3f0000000e0e9820 */ /* 0x000fe20000400000 */
[----:B------:R-:W-:Y:S01]  /*d770*/  @!P6 FMUL R15, R15, 0.5 ;  /* 0x3f0000000f0fe820 */ /* 0x000fe20000400000 */
[----:B-1----:R-:W-:Y:S07]  /*d780*/  @!P4 FMUL R41, R41, R41 ;  /* 0x000000292929c220 */ /* 0x002fee0000400000 */
[----:B------:R-:W1:Y:S01]  /*d790*/  MUFU.EX2 R71, R13 ;  /* 0x0000000d00477308 */ /* 0x000e620000000800 */
[----:B---3--:R-:W3:Y:S01]  /*d7a0*/  LDS.128 R8, [R0+0x330b0] ;  /* 0x0330b00000087984 */ /* 0x008ee20000000c00 */
[----:B-----5:R-:W-:Y:S08]  /*d7b0*/  @!P3 FMUL R75, R75, R75 ;  /* 0x0000004b4b4bb220 */ /* 0x020ff00000400000 */
[----:B------:R-:W5:Y:S01]  /*d7c0*/  MUFU.EX2 R43, R14 ;  /* 0x0000000e002b7308 */ /* 0x000f620000000800 */
[C---:B----4-:R-:W-:Y:S01]  /*d7d0*/  FFMA2 R4, R3.reuse.F32, R48.F32x2.HI_LO, R4.F32x2.HI_LO ;  /* 0x0000003003047249 */ /* 0x050fe20000040004 */
[----:B------:R-:W-:Y:S01]  /*d7e0*/  F2FP.BF16.F32.PACK_AB R49, R90, R91 ;  /* 0x0000005b5a31723e */ /* 0x000fe200000010ff */
[----:B------:R-:W-:Y:S01]  /*d7f0*/  FFMA2 R6, R3.F32, R50.F32x2.HI_LO, R6.F32x2.HI_LO ;  /* 0x0000003203067249 */ /* 0x000fe20000040006 */
[----:B------:R-:W-:Y:S01]  /*d800*/  MOV R90, R79 ;  /* 0x0000004f005a7202 */ /* 0x000fe20000000f00 */
[----:B--2---:R-:W-:Y:S01]  /*d810*/  @!P0 FMUL R42, R42, R42 ;  /* 0x0000002a2a2a8220 */ /* 0x004fe20000400000 */
[----:B------:R-:W-:Y:S04]  /*d820*/  FSETP.GEU.AND P5, PT, R4, -126, PT ;  /* 0xc2fc00000400780b */ /* 0x000fe80003fae000 */
[----:B------:R2:W4:Y:S01]  /*d830*/  MUFU.EX2 R70, R15 ;  /* 0x0000000f00467308 */ /* 0x0005220000000800 */
[----:B------:R-:W-:Y:S01]  /*d840*/  FSETP.GEU.AND P4, PT, R5, -126, PT ;  /* 0xc2fc00000500780b */ /* 0x000fe20003f8e000 */
[----:B-1----:R-:W-:Y:S01]  /*d850*/  @!P2 FMUL R71, R71, R71 ;  /* 0x000000474747a220 */ /* 0x002fe20000400000 */
[----:B------:R-:W-:Y:S02]  /*d860*/  FSETP.GEU.AND P3, PT, R6, -126, PT ;  /* 0xc2fc00000600780b */ /* 0x000fe40003f6e000 */
[----:B------:R-:W-:Y:S02]  /*d870*/  FSETP.GEU.AND P0, PT, R7, -126, PT ;  /* 0xc2fc00000700780b */ /* 0x000fe40003f0e000 */
[----:B------:R-:W-:Y:S01]  /*d880*/  F2FP.BF16.F32.PACK_AB R48, R92, R93 ;  /* 0x0000005d5c30723e */ /* 0x000fe200000010ff */
[----:B-----5:R-:W-:Y:S01]  /*d890*/  @!P1 FMUL R43, R43, R43 ;  /* 0x0000002b2b2b9220 */ /* 0x020fe20000400000 */
[----:B------:R-:W-:Y:S01]  /*d8a0*/  F2FP.BF16.F32.PACK_AB R50, R88, R89 ;  /* 0x000000595832723e */ /* 0x000fe200000010ff */
[----:B------:R-:W-:Y:S01]  /*d8b0*/  @!P5 FMUL R4, R4, 0.5 ;  /* 0x3f0000000404d820 */ /* 0x000fe20000400000 */
[----:B------:R-:W-:Y:S03]  /*d8c0*/  F2FP.BF16.F32.PACK_AB R51, R86, R87 ;  /* 0x000000575633723e */ /* 0x000fe600000010ff */
[----:B------:R-:W-:Y:S01]  /*d8d0*/  @!P4 FMUL R5, R5, 0.5 ;  /* 0x3f0000000505c820 */ /* 0x000fe20000400000 */
[----:B------:R-:W1:Y:S01]  /*d8e0*/  MUFU.EX2 R44, R4 ;  /* 0x00000004002c7308 */ /* 0x000e620000000800 */
[----:B------:R-:W-:Y:S01]  /*d8f0*/  @!P3 FMUL R6, R6, 0.5 ;  /* 0x3f0000000606b820 */ /* 0x000fe20000400000 */
[----:B--2---:R-:W2:Y:S01]  /*d900*/  LDS.128 R12, [R0+0x33100] ;  /* 0x03310000000c7984 */ /* 0x004ea20000000c00 */
[----:B------:R-:W-:Y:S01]  /*d910*/  @!P0 FMUL R7, R7, 0.5 ;  /* 0x3f00000007078820 */ /* 0x000fe20000400000 */
[----:B----4-:R-:W-:Y:S01]  /*d920*/  @!P6 FMUL R70, R70, R70 ;  /* 0x000000464646e220 */ /* 0x010fe20000400000 */
[----:B------:R-:W-:Y:S02]  /*d930*/  MOV R93, R80 ;  /* 0x00000050005d7202 */ /* 0x000fe40000000f00 */
[----:B------:R-:W-:Y:S03]  /*d940*/  MOV R92, R81 ;  /* 0x00000051005c7202 */ /* 0x000fe60000000f00 */
[----:B------:R-:W4:Y:S01]  /*d950*/  MUFU.EX2 R69, R5 ;  /* 0x0000000500457308 */ /* 0x000f220000000800 */
[----:B------:R-:W-:Y:S01]  /*d960*/  MOV R91, R78 ;  /* 0x0000004e005b7202 */ /* 0x000fe20000000f00 */
[C---:B---3--:R-:W-:Y:S01]  /*d970*/  FFMA2 R8, R3.reuse.F32, R52.F32x2.HI_LO, R8.F32x2.HI_LO ;  /* 0x0000003403087249 */ /* 0x048fe20000040008 */
[----:B------:R-:W-:Y:S01]  /*d980*/  F2FP.BF16.F32.PACK_AB R52, R84, R85 ;  /* 0x000000555434723e */ /* 0x000fe200000010ff */
[----:B------:R-:W-:Y:S01]  /*d990*/  FFMA2 R10, R3.F32, R54.F32x2.HI_LO, R10.F32x2.HI_LO ;  /* 0x00000036030a7249 */ /* 0x000fe2000004000a */
[----:B------:R-:W-:Y:S02]  /*d9a0*/  F2FP.BF16.F32.PACK_AB R55, R78, R79 ;  /* 0x0000004f4e37723e */ /* 0x000fe400000010ff */
[----:B------:R-:W-:Y:S03]  /*d9b0*/  FSETP.GEU.AND P2, PT, R8, -126, PT ;  /* 0xc2fc00000800780b */ /* 0x000fe60003f4e000 */
[----:B------:R-:W3:Y:S01]  /*d9c0*/  MUFU.EX2 R45, R6 ;  /* 0x00000006002d7308 */ /* 0x000ee20000000800 */
[----:B------:R-:W-:Y:S01]  /*d9d0*/  FSETP.GEU.AND P1, PT, R9, -126, PT ;  /* 0xc2fc00000900780b */ /* 0x000fe20003f2e000 */
[----:B-1----:R-:W-:Y:S01]  /*d9e0*/  @!P5 FMUL R44, R44, R44 ;  /* 0x0000002c2c2cd220 */ /* 0x002fe20000400000 */
[----:B------:R-:W-:Y:S02]  /*d9f0*/  FSETP.GEU.AND P6, PT, R10, -126, PT ;  /* 0xc2fc00000a00780b */ /* 0x000fe40003fce000 */
[----:B------:R-:W-:Y:S02]  /*da00*/  FSETP.GEU.AND P5, PT, R11, -126, PT ;  /* 0xc2fc00000b00780b */ /* 0x000fe40003fae000 */
[----:B------:R-:W-:Y:S03]  /*da10*/  F2FP.BF16.F32.PACK_AB R53, R82, R83 ;  /* 0x000000535235723e */ /* 0x000fe600000010ff */
[----:B------:R1:W5:Y:S01]  /*da20*/  MUFU.EX2 R68, R7 ;  /* 0x0000000700447308 */ /* 0x0003620000000800 */
[----:B----4-:R-:W-:Y:S01]  /*da30*/  @!P4 FMUL R69, R69, R69 ;  /* 0x000000454545c220 */ /* 0x010fe20000400000 */
[----:B------:R-:W-:Y:S01]  /*da40*/  F2FP.BF16.F32.PACK_AB R54, R80, R81 ;  /* 0x000000515036723e */ /* 0x000fe200000010ff */
[----:B------:R-:W-:Y:S01]  /*da50*/  @!P2 FMUL R8, R8, 0.5 ;  /* 0x3f0000000808a820 */ /* 0x000fe20000400000 */
[----:B------:R-:W-:Y:S01]  /*da60*/  MOV R88, R40 ;  /* 0x0000002800587202 */ /* 0x000fe20000000f00 */
[----:B------:R-:W-:Y:S01]  /*da70*/  @!P1 FMUL R9, R9, 0.5 ;  /* 0x3f00000009099820 */ /* 0x000fe20000400000 */
[----:B------:R-:W-:Y:S04]  /*da80*/  MOV R86, R41 ;  /* 0x0000002900567202 */ /* 0x000fe80000000f00 */
[----:B------:R-:W4:Y:S01]  /*da90*/  MUFU.EX2 R46, R8 ;  /* 0x00000008002e7308 */ /* 0x000f220000000800 */
[----:B------:R-:W-:Y:S01]  /*daa0*/  @!P6 FMUL R10, R10, 0.5 ;  /* 0x3f0000000a0ae820 */ /* 0x000fe20000400000 */
[----:B------:R-:W-:Y:S01]  /*dab0*/  @!P5 FMUL R11, R11, 0.5 ;  /* 0x3f0000000b0bd820 */ /* 0x000fe20000400000 */
[----:B---3--:R-:W-:Y:S01]  /*dac0*/  @!P3 FMUL R45, R45, R45 ;  /* 0x0000002d2d2db220 */ /* 0x008fe20000400000 */
[----:B------:R-:W-:Y:S02]  /*dad0*/  MOV R84, R42 ;  /* 0x0000002a00547202 */ /* 0x000fe40000000f00 */
[----:B------:R-:W-:Y:S04]  /*dae0*/  MOV R82, R43 ;  /* 0x0000002b00527202 */ /* 0x000fe80000000f00 */
[----:B------:R-:W3:Y:S01]  /*daf0*/  MUFU.EX2 R67, R9 ;  /* 0x0000000900437308 */ /* 0x000ee20000000800 */
[----:B-1----:R-:W1:Y:S01]  /*db00*/  LDS.128 R4, [R0+0x33110] ;  /* 0x0331100000047984 */ /* 0x002e620000000c00 */
[C---:B--2---:R-:W-:Y:S01]  /*db10*/  FFMA2 R12, R3.reuse.F32, R24.F32x2.HI_LO, R12.F32x2.HI_LO ;  /* 0x00000018030c7249 */ /* 0x044fe2000004000c */
[----:B------:R-:W-:Y:S01]  /*db20*/  MOV R102, R44 ;  /* 0x0000002c00667202 */ /* 0x000fe20000000f00 */
[----:B------:R-:W-:Y:S01]  /*db30*/  FFMA2 R14, R3.F32, R26.F32x2.HI_LO, R14.F32x2.HI_LO ;  /* 0x0000001a030e7249 */ /* 0x000fe2000004000e */
[----:B------:R-:W-:Y:S01]  /*db40*/  MOV R80, R45 ;  /* 0x0000002d00507202 */ /* 0x000fe20000000f00 */
[----:B-----5:R-:W-:Y:S01]  /*db50*/  @!P0 FMUL R68, R68, R68 ;  /* 0x0000004444448220 */ /* 0x020fe20000400000 */
[----:B------:R-:W-:Y:S03]  /*db60*/  FSETP.GEU.AND P4, PT, R12, -126, PT ;  /* 0xc2fc00000c00780b */ /* 0x000fe60003f8e000 */
[----:B------:R-:W2:Y:S01]  /*db70*/  MUFU.EX2 R47, R10 ;  /* 0x0000000a002f7308 */ /* 0x000ea20000000800 */
[----:B------:R-:W-:Y:S01]  /*db80*/  LDS.128 R24, [R0+0x33180] ;  /* 0x0331800000187984 */ /* 0x000fe20000000c00 */
[----:B------:R-:W-:Y:S01]  /*db90*/  FSETP.GEU.AND P3, PT, R13, -126, PT ;  /* 0xc2fc00000d00780b */ /* 0x000fe20003f6e000 */
[----:B----4-:R-:W-:Y:S01]  /*dba0*/  @!P2 FMUL R46, R46, R46 ;  /* 0x0000002e2e2ea220 */ /* 0x010fe20000400000 */
[----:B------:R-:W-:Y:S02]  /*dbb0*/  FSETP.GEU.AND P0, PT, R14, -126, PT ;  /* 0xc2fc00000e00780b */ /* 0x000fe40003f0e000 */
[----:B------:R-:W-:Y:S04]  /*dbc0*/  FSETP.GEU.AND P2, PT, R15, -126, PT ;  /* 0xc2fc00000f00780b */ /* 0x000fe80003f4e000 */
[----:B------:R4:W5:Y:S01]  /*dbd0*/  MUFU.EX2 R66, R11 ;  /* 0x0000000b00427308 */ /* 0x0009620000000800 */
[----:B---3--:R-:W-:Y:S01]  /*dbe0*/  @!P1 FMUL R67, R67, R67 ;  /* 0x0000004343439220 */ /* 0x008fe20000400000 */
[----:B------:R-:W-:Y:S01]  /*dbf0*/  MOV R106, R46 ;  /* 0x0000002e006a7202 */ /* 0x000fe20000000f00 */
[----:B------:R-:W-:Y:S01]  /*dc00*/  @!P4 FMUL R12, R12, 0.5 ;  /* 0x3f0000000c0cc820 */ /* 0x000fe20000400000 */
[----:B------:R-:W-:Y:S01]  /*dc10*/  F2FP.BF16.F32.PACK_AB R40, R77, R40 ;  /* 0x000000284d28723e */ /* 0x000fe200000010ff */
[----:B------:R-:W-:Y:S05]  /*dc20*/  @!P3 FMUL R13, R13, 0.5 ;  /* 0x3f0000000d0db820 */ /* 0x000fea0000400000 */
[----:B------:R-:W3:Y:S01]  /*dc30*/  MUFU.EX2 R65, R12 ;  /* 0x0000000c00417308 */ /* 0x000ee20000000800 */
[----:B------:R-:W-:Y:S01]  /*dc40*/  @!P0 FMUL R14, R14, 0.5 ;  /* 0x3f0000000e0e8820 */ /* 0x000fe20000400000 */
[----:B--2---:R-:W-:Y:S01]  /*dc50*/  @!P6 FMUL R47, R47, R47 ;  /* 0x0000002f2f2fe220 */ /* 0x004fe20000400000 */
[----:B------:R-:W-:Y:S01]  /*dc60*/  @!P2 FMUL R15, R15, 0.5 ;  /* 0x3f0000000f0fa820 */ /* 0x000fe20000400000 */
[----:B------:R-:W-:Y:S02]  /*dc70*/  MOV R89, R77 ;  /* 0x0000004d00597202 */ /* 0x000fe40000000f00 */
[----:B------:R-:W-:Y:S04]  /*dc80*/  F2FP.BF16.F32.PACK_AB R41, R75, R41 ;  /* 0x000000294b29723e */ /* 0x000fe800000010ff */
[----:B------:R-:W2:Y:S01]  /*dc90*/  MUFU.EX2 R64, R13 ;  /* 0x0000000d00407308 */ /* 0x000ea20000000800 */
[----:B----4-:R-:W4:Y:S01]  /*dca0*/  LDS.128 R8, [R0+0x33120] ;  /* 0x0331200000087984 */ /* 0x010f220000000c00 */
[----:B-----5:R-:W-:Y:S01]  /*dcb0*/  @!P5 FMUL R66, R66, R66 ;  /* 0x000000424242d220 */ /* 0x020fe20000400000 */
[----:B------:R-:W-:Y:S02]  /*dcc0*/  MOV R104, R47 ;  /* 0x0000002f00687202 */ /* 0x000fe40000000f00 */
[----:B------:R-:W-:Y:S02]  /*dcd0*/  MOV R87, R75 ;  /* 0x0000004b00577202 */ /* 0x000fe40000000f00 */
[----:B------:R-:W-:Y:S03]  /*dce0*/  F2FP.BF16.F32.PACK_AB R42, R71, R42 ;  /* 0x0000002a472a723e */ /* 0x000fe600000010ff */
[----:B------:R-:W5:Y:S01]  /*dcf0*/  MUFU.EX2 R63, R14 ;  /* 0x0000000e003f7308 */ /* 0x000f620000000800 */
[C---:B-1----:R-:W-:Y:S01]  /*dd00*/  FFMA2 R4, R3.reuse.F32, R28.F32x2.HI_LO, R4.F32x2.HI_LO ;  /* 0x0000001c03047249 */ /* 0x042fe20000040004 */
[----:B------:R-:W-:Y:S01]  /*dd10*/  MOV R85, R71 ;  /* 0x0000004700557202 */ /* 0x000fe20000000f00 */
[----:B------:R-:W-:Y:S01]  /*dd20*/  FFMA2 R6, R3.F32, R30.F32x2.HI_LO, R6.F32x2.HI_LO ;  /* 0x0000001e03067249 */ /* 0x000fe20000040006 */
[----:B------:R-:W-:Y:S01]  /*dd30*/  F2FP.BF16.F32.PACK_AB R43, R70, R43 ;  /* 0x0000002b462b723e */ /* 0x000fe200000010ff */
[----:B------:R-:W1:Y:S01]  /*dd40*/  LDS.128 R28, [R0+0x33190] ;  /* 0x03319000001c7984 */ /* 0x000e620000000c00 */
[----:B------:R-:W-:Y:S01]  /*dd50*/  FSETP.GEU.AND P1, PT, R4, -126, PT ;  /* 0xc2fc00000400780b */ /* 0x000fe20003f2e000 */
[----:B---3--:R-:W-:Y:S03]  /*dd60*/  @!P4 FMUL R65, R65, R65 ;  /* 0x000000414141c220 */ /* 0x008fe60000400000 */
[----:B------:R-:W3:Y:S01]  /*dd70*/  MUFU.EX2 R62, R15 ;  /* 0x0000000f003e7308 */ /* 0x000ee20000000800 */
[----:B------:R-:W-:Y:S01]  /*dd80*/  FSETP.GEU.AND P6, PT, R5, -126, PT ;  /* 0xc2fc00000500780b */ /* 0x000fe20003fce000 */
[----:B--2---:R-:W-:Y:S01]  /*dd90*/  @!P3 FMUL R64, R64, R64 ;  /* 0x000000404040b220 */ /* 0x004fe20000400000 */
[----:B------:R-:W-:Y:S02]  /*dda0*/  FSETP.GEU.AND P5, PT, R6, -126, PT ;  /* 0xc2fc00000600780b */ /* 0x000fe40003fae000 */
[----:B------:R-:W-:Y:S02]  /*ddb0*/  FSETP.GEU.AND P4, PT, R7, -126, PT ;  /* 0xc2fc00000700780b */ /* 0x000fe40003f8e000 */
[----:B------:R-:W-:Y:S01]  /*ddc0*/  MOV R83, R70 ;  /* 0x0000004600537202 */ /* 0x000fe20000000f00 */
[----:B-----5:R-:W-:Y:S01]  /*ddd0*/  @!P0 FMUL R63, R63, R63 ;  /* 0x0000003f3f3f8220 */ /* 0x020fe20000400000 */
[----:B------:R-:W-:Y:S01]  /*dde0*/  F2FP.BF16.F32.PACK_AB R44, R69, R44 ;  /* 0x0000002c452c723e */ /* 0x000fe200000010ff */
[----:B------:R-:W-:Y:S01]  /*ddf0*/  @!P1 FMUL R4, R4, 0.5 ;  /* 0x3f00000004049820 */ /* 0x000fe20000400000 */
[----:B------:R-:W-:Y:S03]  /*de00*/  MOV R103, R69 ;  /* 0x0000004500677202 */ /* 0x000fe60000000f00 */
[----:B------:R-:W-:Y:S01]  /*de10*/  @!P6 FMUL R5, R5, 0.5 ;  /* 0x3f0000000505e820 */ /* 0x000fe20000400000 */
[----:B------:R-:W2:Y:S01]  /*de20*/  MUFU.EX2 R61, R4 ;  /* 0x00000004003d7308 */ /* 0x000ea20000000800 */
[----:B------:R-:W-:Y:S01]  /*de30*/  @!P5 FMUL R6, R6, 0.5 ;  /* 0x3f0000000606d820 */ /* 0x000fe20000400000 */
[----:B---3--:R-:W-:Y:S01]  /*de40*/  @!P2 FMUL R62, R62, R62 ;  /* 0x0000003e3e3ea220 */ /* 0x008fe20000400000 */
[----:B------:R-:W-:Y:S01]  /*de50*/  @!P4 FMUL R7, R7, 0.5 ;  /* 0x3f0000000707c820 */ /* 0x000fe20000400000 */
[----:B------:R-:W-:Y:S02]  /*de60*/  F2FP.BF16.F32.PACK_AB R45, R68, R45 ;  /* 0x0000002d442d723e */ /* 0x000fe400000010ff */
[----:B------:R-:W-:Y:S04]  /*de70*/  MOV R81, R68 ;  /* 0x0000004400517202 */ /* 0x000fe80000000f00 */
[----:B------:R-:W3:Y:S01]  /*de80*/  MUFU.EX2 R60, R5 ;  /* 0x00000005003c7308 */ /* 0x000ee20000000800 */
[----:B------:R-:W-:Y:S01]  /*de90*/  F2FP.BF16.F32.PACK_AB R46, R67, R46 ;  /* 0x0000002e432e723e */ /* 0x000fe200000010ff */
[C---:B----4-:R-:W-:Y:S01]  /*dea0*/  FFMA2 R8, R3.reuse.F32, R32.F32x2.HI_LO, R8.F32x2.HI_LO ;  /* 0x0000002003087249 */ /* 0x050fe20000040008 */
[----:B------:R-:W-:Y:S01]  /*deb0*/  MOV R107, R67 ;  /* 0x00000043006b7202 */ /* 0x000fe20000000f00 */
[C---:B------:R-:W-:Y:S01]  /*dec0*/  FFMA2 R34, R3.reuse.F32, R34.F32x2.HI_LO, R10.F32x2.HI_LO ;  /* 0x0000002203227249 */ /* 0x040fe2000004000a */
[----:B------:R-:W-:Y:S01]  /*ded0*/  F2FP.BF16.F32.PACK_AB R47, R66, R47 ;  /* 0x0000002f422f723e */ /* 0x000fe200000010ff */
[----:B------:R-:W-:Y:S01]  /*dee0*/  FFMA2 R20, R3.F32, R36.F32x2.HI_LO, R20.F32x2.HI_LO ;  /* 0x0000002403147249 */ /* 0x000fe20000040014 */
[----:B------:R-:W-:Y:S03]  /*def0*/  FSETP.GEU.AND P3, PT, R8, -126, PT ;  /* 0xc2fc00000800780b */ /* 0x000fe60003f6e000 */
[----:B------:R-:W4:Y:S01]  /*df00*/  MUFU.EX2 R59, R6 ;  /* 0x00000006003b7308 */ /* 0x000f220000000800 */
[----:B------:R-:W-:Y:S01]  /*df10*/  FSETP.GEU.AND P0, PT, R9, -126, PT ;  /* 0xc2fc00000900780b */ /* 0x000fe20003f0e000 */
[----:B------:R-:W-:Y:S01]  /*df20*/  FFMA2 R22, R3.F32, R38.F32x2.HI_LO, R22.F32x2.HI_LO ;  /* 0x0000002603167249 */ /* 0x000fe20000040016 */
[----:B------:R-:W-:Y:S01]  /*df30*/  FSETP.GEU.AND P2, PT, R34, -126, PT ;  /* 0xc2fc00002200780b */ /* 0x000fe20003f4e000 */
[----:B--2---:R-:W-:Y:S01]  /*df40*/  @!P1 FMUL R61, R61, R61 ;  /* 0x0000003d3d3d9220 */ /* 0x004fe20000400000 */
[----:B------:R-:W-:Y:S02]  /*df50*/  FSETP.GEU.AND P1, PT, R35, -126, PT ;  /* 0xc2fc00002300780b */ /* 0x000fe40003f2e000 */
[----:B------:R-:W-:Y:S03]  /*df60*/  MOV R105, R66 ;  /* 0x0000004200697202 */ /* 0x000fe60000000f00 */
[----:B------:R-:W2:Y:S01]  /*df70*/  MUFU.EX2 R58, R7 ;  /* 0x00000007003a7308 */ /* 0x000ea20000000800 */
[----:B---3--:R-:W-:Y:S01]  /*df80*/  @!P6 FMUL R60, R60, R60 ;  /* 0x0000003c3c3ce220 */ /* 0x008fe20000400000 */
[----:B------:R-:W-:Y:S01]  /*df90*/  FSETP.GEU.AND P6, PT, R20, -126, PT ;  /* 0xc2fc00001400780b */ /* 0x000fe20003fce000 */
[----:B------:R-:W-:Y:S01]  /*dfa0*/  @!P3 FMUL R8, R8, 0.5 ;  /* 0x3f0000000808b820 */ /* 0x000fe20000400000 */
[-C--:B------:R-:W-:Y:S01]  /*dfb0*/  MOV R116, R65.reuse ;  /* 0x0000004100747202 */ /* 0x080fe20000000f00 */
[----:B------:R-:W-:Y:S01]  /*dfc0*/  @!P0 FMUL R9, R9, 0.5 ;  /* 0x3f00000009098820 */ /* 0x000fe20000400000 */
[----:B------:R-:W-:Y:S04]  /*dfd0*/  F2FP.BF16.F32.PACK_AB R32, R64, R65 ;  /* 0x000000414020723e */ /* 0x000fe800000010ff */
[----:B------:R-:W3:Y:S01]  /*dfe0*/  MUFU.EX2 R57, R8 ;  /* 0x0000000800397308 */ /* 0x000ee20000000800 */
[----:B----4-:R-:W-:Y:S01]  /*dff0*/  @!P5 FMUL R59, R59, R59 ;  /* 0x0000003b3b3bd220 */ /* 0x010fe20000400000 */
[----:B------:R-:W-:Y:S01]  /*e000*/  FSETP.GEU.AND P5, PT, R21, -126, PT ;  /* 0xc2fc00001500780b */ /* 0x000fe20003fae000 */
[----:B------:R-:W-:Y:S01]  /*e010*/  @!P2 FMUL R34, R34, 0.5 ;  /* 0x3f0000002222a820 */ /* 0x000fe20000400000 */
[----:B------:R-:W-:Y:S01]  /*e020*/  @!P1 FMUL R35, R35, 0.5 ;  /* 0x3f00000023239820 */ /* 0x000fe20000400000 */
[----:B------:R-:W-:Y:S01]  /*e030*/  MOV R117, R64 ;  /* 0x0000004000757202 */ /* 0x000fe20000000f00 */
[----:B------:R-:W-:Y:S04]  /*e040*/  @!P6 FMUL R20, R20, 0.5 ;  /* 0x3f0000001414e820 */ /* 0x000fe80000400000 */
[----:B------:R4:W5:Y:S01]  /*e050*/  MUFU.EX2 R56, R9 ;  /* 0x0000000900387308 */ /* 0x0009620000000800 */
[----:B--2---:R-:W-:Y:S01]  /*e060*/  @!P4 FMUL R58, R58, R58 ;  /* 0x0000003a3a3ac220 */ /* 0x004fe20000400000 */
[----:B------:R-:W-:Y:S02]  /*e070*/  FSETP.GEU.AND P4, PT, R22, -126, PT ;  /* 0xc2fc00001600780b */ /* 0x000fe40003f8e000 */
[-C--:B------:R-:W-:Y:S02]  /*e080*/  MOV R108, R63.reuse ;  /* 0x0000003f006c7202 */ /* 0x080fe40000000f00 */
[----:B------:R-:W-:Y:S01]  /*e090*/  F2FP.BF16.F32.PACK_AB R33, R62, R63 ;  /* 0x0000003f3e21723e */ /* 0x000fe200000010ff */
[----:B------:R-:W-:Y:S03]  /*e0a0*/  @!P5 FMUL R21, R21, 0.5 ;  /* 0x3f0000001515d820 */ /* 0x000fe60000400000 */
[----:B------:R-:W2:Y:S01]  /*e0b0*/  MUFU.EX2 R37, R34 ;  /* 0x0000002200257308 */ /* 0x000ea20000000800 */
[----:B---3--:R-:W-:Y:S01]  /*e0c0*/  @!P3 FMUL R57, R57, R57 ;  /* 0x000000393939b220 */ /* 0x008fe20000400000 */
[C---:B------:R-:W-:Y:S02]  /*e0d0*/  FSETP.GEU.AND P3, PT, R23.reuse, -126, PT ;  /* 0xc2fc00001700780b */ /* 0x040fe40003f6e000 */
[----:B------:R-:W-:Y:S02]  /*e0e0*/  MOV R109, R62 ;  /* 0x0000003e006d7202 */ /* 0x000fe40000000f00 */
[----:B------:R-:W-:Y:S01]  /*e0f0*/  MOV R120, R61 ;  /* 0x0000003d00787202 */ /* 0x000fe20000000f00 */
[----:B------:R-:W-:Y:S03]  /*e100*/  @!P4 FMUL R22, R22, 0.5 ;  /* 0x3f0000001616c820 */ /* 0x000fe60000400000 */
[----:B------:R-:W3:Y:S01]  /*e110*/  MUFU.EX2 R2, R35 ;  /* 0x0000002300027308 */ /* 0x000ee20000000800 */
[----:B----4-:R-:W4:Y:S01]  /*e120*/  LDTM.x16 R4, tmem[UR4+0x60] ;  /* 0x00006004000479ee */ /* 0x010f220008240000 */
[----:B-----5:R-:W-:Y:S01]  /*e130*/  @!P0 FMUL R56, R56, R56 ;  /* 0x0000003838388220 */ /* 0x020fe20000400000 */
[----:B------:R-:W-:Y:S02]  /*e140*/  MOV R121, R60 ;  /* 0x0000003c00797202 */ /* 0x000fe40000000f00 */
[----:B------:R-:W-:Y:S01]  /*e150*/  MOV R118, R59 ;  /* 0x0000003b00767202 */ /* 0x000fe20000000f00 */
[----:B------:R-:W-:Y:S04]  /*e160*/  @!P3 FMUL R23, R23, 0.5 ;  /* 0x3f0000001717b820 */ /* 0x000fe80000400000 */
[----:B------:R-:W5:Y:S01]  /*e170*/  MUFU.EX2 R20, R20 ;  /* 0x0000001400147308 */ /* 0x000f620000000800 */
[----:B--2---:R-:W-:Y:S01]  /*e180*/  @!P2 FMUL R37, R37, R37 ;  /* 0x000000252525a220 */ /* 0x004fe20000400000 */
[----:B------:R-:W-:Y:S02]  /*e190*/  F2FP.BF16.F32.PACK_AB R34, R60, R61 ;  /* 0x0000003d3c22723e */ /* 0x000fe400000010ff */
[----:B------:R-:W-:Y:S02]  /*e1a0*/  MOV R119, R58 ;  /* 0x0000003a00777202 */ /* 0x000fe40000000f00 */
[----:B------:R-:W-:Y:S04]  /*e1b0*/  MOV R122, R37 ;  /* 0x00000025007a7202 */ /* 0x000fe80000000f00 */
[----:B------:R-:W2:Y:S01]  /*e1c0*/  MUFU.EX2 R21, R21 ;  /* 0x0000001500157308 */ /* 0x000ea20000000800 */
[----:B---3--:R-:W-:Y:S01]  /*e1d0*/  @!P1 FMUL R2, R2, R2 ;  /* 0x0000000202029220 */ /* 0x008fe20000400000 */
[----:B------:R-:W-:Y:S02]  /*e1e0*/  F2FP.BF16.F32.PACK_AB R35, R58, R59 ;  /* 0x0000003b3a23723e */ /* 0x000fe400000010ff */
[-C--:B------:R-:W-:Y:S02]  /*e1f0*/  MOV R124, R57.reuse ;  /* 0x00000039007c7202 */ /* 0x080fe40000000f00 */
[----:B------:R-:W-:Y:S04]  /*e200*/  F2FP.BF16.F32.PACK_AB R36, R56, R57 ;  /* 0x000000393824723e */ /* 0x000fe800000010ff */
[----:B------:R-:W3:Y:S01]  /*e210*/  MUFU.EX2 R22, R22 ;  /* 0x0000001600167308 */ /* 0x000ee20000000800 */
[C---:B----4-:R-:W-:Y:S01]  /*e220*/  FFMA2 R24, R3.reuse.F32, R4.F32x2.HI_LO, R24.F32x2.HI_LO ;  /* 0x0000000403187249 */ /* 0x050fe20000040018 */
[----:B------:R-:W-:Y:S01]  /*e230*/  MOV R125, R56 ;  /* 0x00000038007d7202 */ /* 0x000fe20000000f00 */
[C---:B------:R-:W-:Y:S01]  /*e240*/  FFMA2 R26, R3.reuse.F32, R6.F32x2.HI_LO, R26.F32x2.HI_LO ;  /* 0x00000006031a7249 */ /* 0x040fe2000004001a */
[----:B------:R-:W-:Y:S01]  /*e250*/  F2FP.BF16.F32.PACK_AB R37, R2, R37 ;  /* 0x000000250225723e */ /* 0x000fe200000010ff */
[----:B------:R-:W4:Y:S01]  /*e260*/  LDS.128 R4, [R0+0x331a0] ;  /* 0x0331a00000047984 */ /* 0x000f220000000c00 */
[C---:B-1----:R-:W-:Y:S01]  /*e270*/  FFMA2 R28, R3.reuse.F32, R8.F32x2.HI_LO, R28.F32x2.HI_LO ;  /* 0x00000008031c7249 */ /* 0x042fe2000004001c */
[----:B------:R-:W-:Y:S03]  /*e280*/  FSETP.GEU.AND P0, PT, R24, -126, PT ;  /* 0xc2fc00001800780b */ /* 0x000fe60003f0e000 */
[----:B------:R-:W1:Y:S01]  /*e290*/  MUFU.EX2 R23, R23 ;  /* 0x0000001700177308 */ /* 0x000e620000000800 */
[----:B------:R-:W-:Y:S01]  /*e2a0*/  FFMA2 R30, R3.F32, R10.F32x2.HI_LO, R30.F32x2.HI_LO ;  /* 0x0000000a031e7249 */ /* 0x000fe2000004001e */
[----:B------:R-:W-:Y:S01]  /*e2b0*/  FSETP.GEU.AND P2, PT, R25, -126, PT ;  /* 0xc2fc00001900780b */ /* 0x000fe20003f4e000 */
[----:B-----5:R-:W-:Y:S01]  /*e2c0*/  @!P6 FMUL R20, R20, R20 ;  /* 0x000000141414e220 */ /* 0x020fe20000400000 */
[----:B--2---:R-:W-:Y:S01]  /*e2d0*/  @!P5 FMUL R21, R21, R21 ;  /* 0x000000151515d220 */ /* 0x004fe20000400000 */
[----:B------:R-:W2:Y:S01]  /*e2e0*/  LDS.128 R8, [R0+0x331b0] ;  /* 0x0331b00000087984 */ /* 0x000ea20000000c00 */
[----:B------:R-:W-:Y:S01]  /*e2f0*/  NOP ;  /* 0x0000000000007918 */ /* 0x000fe20000000000 */
[----:B------:R-:W-:Y:S02]  /*e300*/  FSETP.GEU.AND P1, PT, R26, -126, PT ;  /* 0xc2fc00001a00780b */ /* 0x000fe40003f2e000 */
[----:B------:R-:W-:Y:S01]  /*e310*/  FSETP.GEU.AND P6, PT, R27, -126, PT ;  /* 0xc2fc00001b00780b */ /* 0x000fe20003fce000 */
[----:B---3--:R-:W-:Y:S01]  /*e320*/  @!P4 FMUL R22, R22, R22 ;  /* 0x000000161616c220 */ /* 0x008fe20000400000 */
[----:B------:R-:W-:Y:S01]  /*e330*/  FSETP.GEU.AND P5, PT, R28, -126, PT ;  /* 0xc2fc00001c00780b */ /* 0x000fe20003fae000 */
[----:B------:R-:W-:Y:S01]  /*e340*/  @!P0 FMUL R24, R24, 0.5 ;  /* 0x3f00000018188820 */ /* 0x000fe20000400000 */
[----:B------:R-:W-:Y:S01]  /*e350*/  STL [R1+0x8], R20 ;  /* 0x0000081401007387 */ /* 0x000fe20000100800 */
[----:B------:R-:W-:Y:S01]  /*e360*/  FSETP.GEU.AND P4, PT, R29, -126, PT ;  /* 0xc2fc00001d00780b */ /* 0x000fe20003f8e000 */
[----:B------:R-:W-:Y:S01]  /*e370*/  @!P2 FMUL R25, R25, 0.5 ;  /* 0x3f0000001919a820 */ /* 0x000fe20000400000 */
[----:B------:R-:W-:Y:S01]  /*e380*/  MOV R123, R2 ;  /* 0x00000002007b7202 */ /* 0x000fe20000000f00 */
[----:B------:R-:W-:Y:S01]  /*e390*/  STL [R1+0xc], R21 ;  /* 0x00000c1501007387 */ /* 0x000fe20000100800 */
[----:B------:R-:W3:Y:S01]  /*e3a0*/  MUFU.EX2 R24, R24 ;  /* 0x0000001800187308 */ /* 0x000ee20000000800 */
[----:B-1----:R-:W-:Y:S01]  /*e3b0*/  @!P3 FMUL R23, R23, R23 ;  /* 0x000000171717b220 */ /* 0x002fe20000400000 */
[----:B------:R-:W-:Y:S01]  /*e3c0*/  FSETP.GEU.AND P3, PT, R30, -126, PT ;  /* 0xc2fc00001e00780b */ /* 0x000fe20003f6e000 */
[----:B------:R-:W-:Y:S01]  /*e3d0*/  BAR.SYNC.DEFER_BLOCKING 0x3, 0x100 ;  /* 0x00c4000000007b1d */ /* 0x000fe20000010000 */
[----:B------:R-:W-:Y:S01]  /*e3e0*/  @!P1 FMUL R26, R26, 0.5 ;  /* 0x3f0000001a1a9820 */ /* 0x000fe20000400000 */
[----:B------:R-:W-:Y:S01]  /*e3f0*/  @!P6 FMUL R27, R27, 0.5 ;  /* 0x3f0000001b1be820 */ /* 0x000fe20000400000 */
[----:B------:R-:W-:Y:S01]  /*e400*/  @!P5 FMUL R28, R28, 0.5 ;  /* 0x3f0000001c1cd820 */ /* 0x000fe20000400000 */
[----:B------:R-:W-:Y:S03]  /*e410*/  F2FP.BF16.F32.PACK_AB R38, R21, R20 ;  /* 0x000000141526723e */ /* 0x000fe600000010ff */
[----:B------:R-:W1:Y:S01]  /*e420*/  MUFU.EX2 R25, R25 ;  /* 0x0000001900197308 */ /* 0x000e620000000800 */
[----:B------:R-:W-:Y:S01]  /*e430*/  @!P4 FMUL R29, R29, 0.5 ;  /* 0x3f0000001d1dc820 */ /* 0x000fe20000400000 */
[----:B------:R-:W-:Y:S03]  /*e440*/  F2FP.BF16.F32.PACK_AB R39, R23, R22 ;  /* 0x000000161727723e */ /* 0x000fe600000010ff */
[----:B------:R-:W-:Y:S05]  /*e450*/  @!P3 FMUL R30, R30, 0.5 ;  /* 0x3f0000001e1eb820 */ /* 0x000fea0000400000 */
[----:B------:R-:W5:Y:S01]  /*e460*/  MUFU.EX2 R26, R26 ;  /* 0x0000001a001a7308 */ /* 0x000f620000000800 */
[----:B---3--:R-:W-:Y:S01]  /*e470*/  @!P0 FMUL R24, R24, R24 ;  /* 0x0000001818188220 */ /* 0x008fe20000400000 */
[----:B------:R-:W-:Y:S01]  /*e480*/  FSETP.GEU.AND P0, PT, R31, -126, PT ;  /* 0xc2fc00001f00780b */ /* 0x000fe20003f0e000 */
[C---:B----4-:R-:W-:Y:S02]  /*e490*/  FFMA2 R4, R3.reuse.F32, R12.F32x2.HI_LO, R4.F32x2.HI_LO ;  /* 0x0000000c03047249 */ /* 0x050fe40000040004 */
[----:B------:R-:W-:Y:S01]  /*e4a0*/  FFMA2 R6, R3.F32, R14.F32x2.HI_LO, R6.F32x2.HI_LO ;  /* 0x0000000e03067249 */ /* 0x000fe20000040006 */
[----:B------:R3:W-:Y:S04]  /*e4b0*/  STL [R1+0x18], R24 ;  /* 0x0000181801007387 */ /* 0x0007e80000100800 */
[----:B------:R-:W4:Y:S01]  /*e4c0*/  MUFU.EX2 R27, R27 ;  /* 0x0000001b001b7308 */ /* 0x000f220000000800 */
[----:B-1----:R-:W-:Y:S01]  /*e4d0*/  @!P2 FMUL R25, R25, R25 ;  /* 0x000000191919a220 */ /* 0x002fe20000400000 */
[----:B------:R-:W-:Y:S01]  /*e4e0*/  FSETP.GEU.AND P2, PT, R4, -126, PT ;  /* 0xc2fc00000400780b */ /* 0x000fe20003f4e000 */
[C---:B--2---:R-:W-:Y:S01]  /*e4f0*/  FFMA2 R8, R3.reuse.F32, R16.F32x2.HI_LO, R8.F32x2.HI_LO ;  /* 0x0000001003087249 */ /* 0x044fe20000040008 */
[----:B------:R-:W-:Y:S01]  /*e500*/  SHF.R.U32.HI R17, RZ, 0x4, R74 ;  /* 0x00000004ff117819 */ /* 0x000fe2000001164a */
[----:B------:R-:W-:Y:S01]  /*e510*/  FFMA2 R10, R3.F32, R18.F32x2.HI_LO, R10.F32x2.HI_LO ;  /* 0x00000012030a7249 */ /* 0x000fe2000004000a */
[----:B------:R1:W-:Y:S01]  /*e520*/  STL [R1+0x1c], R25 ;  /* 0x00001c1901007387 */ /* 0x0003e20000100800 */
[----:B------:R-:W-:Y:S03]  /*e530*/  @!P0 FMUL R31, R31, 0.5 ;  /* 0x3f0000001f1f8820 */ /* 0x000fe60000400000 */
[----:B------:R-:W2:Y:S01]  /*e540*/  MUFU.EX2 R28, R28 ;  /* 0x0000001c001c7308 */ /* 0x000ea20000000800 */
[----:B-----5:R-:W-:Y:S01]  /*e550*/  @!P1 FMUL R26, R26, R26 ;  /* 0x0000001a1a1a9220 */ /* 0x020fe20000400000 */
[----:B------:R-:W-:Y:S02]  /*e560*/  FSETP.GEU.AND P1, PT, R5, -126, PT ;  /* 0xc2fc00000500780b */ /* 0x000fe40003f2e000 */
[----:B------:R-:W-:Y:S02]  /*e570*/  LOP3.LUT R17, R17, 0x8, RZ, 0xc0, !PT ;  /* 0x0000000811117812 */ /* 0x000fe400078ec0ff */
[----:B------:R5:W-:Y:S01]  /*e580*/  STL [R1+0x10], R26 ;  /* 0x0000101a01007387 */ /* 0x000be20000100800 */
[----:B------:R-:W-:Y:S03]  /*e590*/  @!P2 FMUL R4, R4, 0.5 ;  /* 0x3f0000000404a820 */ /* 0x000fe60000400000 */
[----:B------:R-:W3:Y:S01]  /*e5a0*/  MUFU.EX2 R29, R29 ;  /* 0x0000001d001d7308 */ /* 0x000ee20000000800 */
[----:B----4-:R-:W-:Y:S01]  /*e5b0*/  @!P6 FMUL R27, R27, R27 ;  /* 0x0000001b1b1be220 */ /* 0x010fe20000400000 */
[----:B------:R-:W-:Y:S02]  /*e5c0*/  FSETP.GEU.AND P6, PT, R6, -126, PT ;  /* 0xc2fc00000600780b */ /* 0x000fe40003fce000 */
[----:B------:R-:W-:Y:S02]  /*e5d0*/  IADD3 R0, PT, PT, R76, -R17, RZ ;  /* 0x800000114c007210 */ /* 0x000fe40007ffe0ff */
[----:B------:R4:W-:Y:S01]  /*e5e0*/  STL [R1+0x14], R27 ;  /* 0x0000141b01007387 */ /* 0x0009e20000100800 */
[----:B------:R-:W-:Y:S03]  /*e5f0*/  @!P1 FMUL R5, R5, 0.5 ;  /* 0x3f00000005059820 */ /* 0x000fe60000400000 */
[----:B------:R-:W1:Y:S01]  /*e600*/  MUFU.EX2 R30, R30 ;  /* 0x0000001e001e7308 */ /* 0x000e620000000800 */
[----:B--2---:R-:W-:Y:S01]  /*e610*/  @!P5 FMUL R28, R28, R28 ;  /* 0x0000001c1c1cd220 */ /* 0x004fe20000400000 */
[----:B------:R-:W-:Y:S02]  /*e620*/  FSETP.GEU.AND P5, PT, R7, -126, PT ;  /* 0xc2fc00000700780b */ /* 0x000fe40003fae000 */
[----:B------:R-:W-:Y:S02]  /*e630*/  SHF.R.U32.HI R0, RZ, 0x15, R0 ;  /* 0x00000015ff007819 */ /* 0x000fe40000011600 */
[----:B------:R2:W-:Y:S01]  /*e640*/  STL [R1+0x28], R28 ;  /* 0x0000281c01007387 */ /* 0x0005e20000100800 */
[----:B------:R-:W-:Y:S03]  /*e650*/  @!P6 FMUL R6, R6, 0.5 ;  /* 0x3f0000000606e820 */ /* 0x000fe60000400000 */
[----:B------:R-:W5:Y:S01]  /*e660*/  MUFU.EX2 R31, R31 ;  /* 0x0000001f001f7308 */ /* 0x000f620000000800 */
[----:B---3--:R-:W-:Y:S01]  /*e670*/  @!P4 FMUL R29, R29, R29 ;  /* 0x0000001d1d1dc220 */ /* 0x008fe20000400000 */
[----:B------:R-:W-:Y:S02]  /*e680*/  FSETP.GEU.AND P4, PT, R8, -126, PT ;  /* 0xc2fc00000800780b */ /* 0x000fe40003f8e000 */
[----:B------:R-:W-:Y:S02]  /*e690*/  F2FP.BF16.F32.PACK_AB R24, R25, R24 ;  /* 0x000000181918723e */ /* 0x000fe400000010ff */
[----:B------:R3:W-:Y:S01]  /*e6a0*/  STL [R1+0x2c], R29 ;  /* 0x00002c1d01007387 */ /* 0x0007e20000100800 */
[----:B------:R-:W-:Y:S03]  /*e6b0*/  @!P5 FMUL R7, R7, 0.5 ;  /* 0x3f0000000707d820 */ /* 0x000fe60000400000 */
[----:B------:R-:W4:Y:S01]  /*e6c0*/  MUFU.EX2 R4, R4 ;  /* 0x0000000400047308 */ /* 0x000f220000000800 */
[----:B-1----:R-:W-:Y:S01]  /*e6d0*/  @!P3 FMUL R30, R30, R30 ;  /* 0x0000001e1e1eb220 */ /* 0x002fe20000400000 */
[----:B------:R-:W-:Y:S02]  /*e6e0*/  FSETP.GEU.AND P3, PT, R9, -126, PT ;  /* 0xc2fc00000900780b */ /* 0x000fe40003f6e000 */
[----:B------:R-:W-:Y:S02]  /*e6f0*/  F2FP.BF16.F32.PACK_AB R25, R27, R26 ;  /* 0x0000001a1b19723e */ /* 0x000fe400000010ff */
[----:B------:R1:W-:Y:S01]  /*e700*/  STL [R1+0x20], R30 ;  /* 0x0000201e01007387 */ /* 0x0003e20000100800 */
[----:B------:R-:W-:Y:S03]  /*e710*/  @!P4 FMUL R8, R8, 0.5 ;  /* 0x3f0000000808c820 */ /* 0x000fe60000400000 */
[----:B------:R-:W2:Y:S01]  /*e720*/  MUFU.EX2 R5, R5 ;  /* 0x0000000500057308 */ /* 0x000ea20000000800 */
[----:B-----5:R-:W-:Y:S01]  /*e730*/  @!P0 FMUL R31, R31, R31 ;  /* 0x0000001f1f1f8220 */ /* 0x020fe20000400000 */
[----:B------:R-:W-:Y:S02]  /*e740*/  ISETP.NE.AND P0, PT, R111, R0, PT ;  /* 0x000000006f00720c */ /* 0x000fe40003f05270 */
[----:B------:R-:W-:Y:S02]  /*e750*/  F2FP.BF16.F32.PACK_AB R26, R29, R28 ;  /* 0x0000001c1d1a723e */ /* 0x000fe400000010ff */
[----:B------:R5:W-:Y:S01]  /*e760*/  STL [R1+0x24], R31 ;  /* 0x0000241f01007387 */ /* 0x000be20000100800 */
[----:B------:R-:W-:Y:S03]  /*e770*/  @!P3 FMUL R9, R9, 0.5 ;  /* 0x3f0000000909b820 */ /* 0x000fe60000400000 */
[----:B------:R-:W3:Y:S01]  /*e780*/  MUFU.EX2 R6, R6 ;  /* 0x0000000600067308 */ /* 0x000ee20000000800 */
[----:B----4-:R-:W-:Y:S01]  /*e790*/  @!P2 FMUL R4, R4, R4 ;  /* 0x000000040404a220 */ /* 0x010fe20000400000 */
[C---:B------:R-:W-:Y:S02]  /*e7a0*/  FSETP.GEU.AND P2, PT, R10.reuse, -126, PT ;  /* 0xc2fc00000a00780b */ /* 0x040fe40003f4e000 */
[----:B------:R-:W-:Y:S02]  /*e7b0*/  F2FP.BF16.F32.PACK_AB R27, R31, R30 ;  /* 0x0000001e1f1b723e */ /* 0x000fe400000010ff */
[----:B------:R4:W-:Y:S04]  /*e7c0*/  STL [R1+0x38], R4 ;  /* 0x0000380401007387 */ /* 0x0009e80000100800 */
[----:B------:R-:W1:Y:S01]  /*e7d0*/  MUFU.EX2 R7, R7 ;  /* 0x0000000700077308 */ /* 0x000e620000000800 */
[----:B--2---:R-:W-:Y:S01]  /*e7e0*/  @!P1 FMUL R5, R5, R5 ;  /* 0x0000000505059220 */ /* 0x004fe20000400000 */
[----:B------:R-:W-:Y:S04]  /*e7f0*/  FSETP.GEU.AND P1, PT, R11, -126, PT ;  /* 0xc2fc00000b00780b */ /* 0x000fe80003f2e000 */
[----:B------:R4:W-:Y:S01]  /*e800*/  STL [R1+0x3c], R5 ;  /* 0x00003c0501007387 */ /* 0x0009e20000100800 */
[----:B------:R-:W-:Y:S03]  /*e810*/  @!P2 FMUL R10, R10, 0.5 ;  /* 0x3f0000000a0aa820 */ /* 0x000fe60000400000 */
[----:B------:R-:W2:Y:S01]  /*e820*/  MUFU.EX2 R8, R8 ;  /* 0x0000000800087308 */ /* 0x000ea20000000800 */
[----:B---3--:R-:W-:Y:S01]  /*e830*/  @!P6 FMUL R6, R6, R6 ;  /* 0x000000060606e220 */ /* 0x008fe20000400000 */
[----:B------:R-:W-:Y:S04]  /*e840*/  F2FP.BF16.F32.PACK_AB R28, R5, R4 ;  /* 0x00000004051c723e */ /* 0x000fe800000010ff */
[----:B------:R4:W-:Y:S01]  /*e850*/  STL [R1+0x30], R6 ;  /* 0x0000300601007387 */ /* 0x0009e20000100800 */
[----:B------:R-:W-:Y:S03]  /*e860*/  @!P1 FMUL R11, R11, 0.5 ;  /* 0x3f0000000b0b9820 */ /* 0x000fe60000400000 */
[----:B------:R-:W3:Y:S01]  /*e870*/  MUFU.EX2 R9, R9 ;  /* 0x0000000900097308 */ /* 0x000ee20000000800 */
[----:B-1----:R-:W-:Y:S05]  /*e880*/  @!P5 FMUL R7, R7, R7 ;  /* 0x000000070707d220 */ /* 0x002fea0000400000 */
[----:B------:R4:W-:Y:S01]  /*e890*/  STL [R1+0x34], R7 ;  /* 0x0000340701007387 */ /* 0x0009e20000100800 */
[----:B------:R-:W-:Y:S03]  /*e8a0*/  F2FP.BF16.F32.PACK_AB R29, R7, R6 ;  /* 0x00000006071d723e */ /* 0x000fe600000010ff */
[----:B------:R-:W1:Y:S01]  /*e8b0*/  MUFU.EX2 R10, R10 ;  /* 0x0000000a000a7308 */ /* 0x000e620000000800 */
[----:B--2---:R-:W-:Y:S05]  /*e8c0*/  @!P4 FMUL R8, R8, R8 ;  /* 0x000000080808c220 */ /* 0x004fea0000400000 */
[----:B------:R4:W-:Y:S04]  /*e8d0*/  STL [R1+0x40], R8 ;  /* 0x0000400801007387 */ /* 0x0009e80000100800 */
[----:B------:R-:W2:Y:S01]  /*e8e0*/  MUFU.EX2 R79, R11 ;  /* 0x0000000b004f7308 */ /* 0x000ea20000000800 */
[----:B---3--:R-:W-:Y:S05]  /*e8f0*/  @!P3 FMUL R9, R9, R9 ;  /* 0x000000090909b220 */ /* 0x008fea0000400000 */
[----:B------:R-:W-:Y:S01]  /*e900*/  F2FP.BF16.F32.PACK_AB R30, R9, R8 ;  /* 0x00000008091e723e */ /* 0x000fe200000010ff */
[----:B------:R4:W-:Y:S01]  /*e910*/  STL [R1+0x44], R9 ;  /* 0x0000440901007387 */ /* 0x0009e20000100800 */
[----:B-1----:R-:W-:Y:S05]  /*e920*/  @!P2 FMUL R10, R10, R10 ;  /* 0x0000000a0a0aa220 */ /* 0x002fea0000400000 */
[-C--:B------:R-:W-:Y:S01]  /*e930*/  MOV R78, R10.reuse ;  /* 0x0000000a004e7202 */ /* 0x080fe20000000f00 */
[----:B--2---:R-:W-:Y:S05]  /*e940*/  @!P1 FMUL R79, R79, R79 ;  /* 0x0000004f4f4f9220 */ /* 0x004fea0000400000 */
[----:B-----5:R-:W-:Y:S01]  /*e950*/  F2FP.BF16.F32.PACK_AB R31, R79, R10 ;  /* 0x0000000a4f1f723e */ /* 0x020fe200000010ff */
[----:B------:R-:W-:Y:S06]  /*e960*/  @!P0 BRA `(.L_x_199) ;  /* 0x0000000000408947 */ /* 0x000fec0003800000 */
[----:B------:R-:W1:Y:S01]  /*e970*/  LDCU.64 UR8, c[0x4][0x80] ;  /* 0x01001000ff0877ac */ /* 0x000e620008000a00 */
[----:B------:R-:W-:Y:S01]  /*e980*/  MOV R3, 0x0 ;  /* 0x0000000000037802 */ /* 0x000fe20000000f00 */
[----:B------:R-:W-:Y:S02]  /*e990*/  HFMA2 R12, -RZ, RZ, 0, 5.9604644775390625e-08 ;  /* 0x00000001ff0c7431 */ /* 0x000fe400000001ff */
[----:B----4-:R-:W-:Y:S02]  /*e9a0*/  IMAD.MOV.U32 R8, RZ, RZ, 0x1be ;  /* 0x000001beff087424 */ /* 0x010fe400078e00ff */
        /* <DEDUP_REMOVED lines=12> */
.L_x_199:
[----:B------:R-:W-:Y:S01]  /*ea70*/  SHF.R.U32.HI R16, RZ, 0x3, R74 ;  /* 0x00000003ff107819 */ /* 0x000fe2000001164a */
[----:B------:R-:W-:Y:S05]  /*ea80*/  WARPSYNC.ALL ;  /* 0x0000000000007948 */ /* 0x000fea0003800000 */
[----:B------:R-:W-:Y:S04]  /*ea90*/  LOP3.LUT R16, R110, 0x160, R16, 0xfe, !PT ;  /* 0x000001606e107812 */ /* 0x000fe800078efe10 */
[----:B------:R-:W-:Y:S05]  /*eaa0*/  LOP3.LUT R16, R16, 0x600170, RZ, 0xc0, !PT ;  /* 0x0060017010107812 */ /* 0x000fea00078ec0ff */
[----:B------:R-:W-:Y:S01]  /*eab0*/  IMAD.IADD R16, R16, 0x1, -R17 ;  /* 0x0000000110107824 */ /* 0x000fe200078e0a11 */
[----:B------:R-:W-:Y:S03]  /*eac0*/  SHF.R.U32.HI R17, RZ, 0x5, R74 ;  /* 0x00000005ff117819 */ /* 0x000fe6000001164a */
[C---:B------:R-:W-:Y:S01]  /*ead0*/  VIADD R0, R16.reuse, 0x10 ;  /* 0x0000001010007836 */ /* 0x040fe20000000000 */
[----:B------:R-:W-:Y:S02]  /*eae0*/  R2UR UR4, R16 ;  /* 0x00000000100472ca */ /* 0x000fe400000e0000 */
[----:B------:R-:W-:Y:S02]  /*eaf0*/  LOP3.LUT R17, R17, 0x3, RZ, 0xc0, !PT ;  /* 0x0000000311117812 */ /* 0x000fe400078ec0ff */
[----:B------:R-:W-:Y:S04]  /*eb00*/  SHF.R.U32.HI R0, RZ, 0x15, R0 ;  /* 0x00000015ff007819 */ /* 0x000fe80000011600 */
[----:B------:R-:W-:Y:S05]  /*eb10*/  ISETP.NE.AND P0, PT, R17, R0, PT ;  /* 0x000000001100720c */ /* 0x000fea0003f05270 */
[----:B------:R1:W-:Y:S08]  /*eb20*/  STTM.x8 tmem[UR4], R48 ;  /* 0x00000030000079ed */ /* 0x0003f000081c0004 */
[----:B------:R-:W-:Y:S05]  /*eb30*/  @!P0 BRA `(.L_x_200) ;  /* 0x0000000000408947 */ /* 0x000fea0003800000 */
[----:B------:R-:W2:Y:S01]  /*eb40*/  LDCU.64 UR8, c[0x4][0x80] ;  /* 0x01001000ff0877ac */ /* 0x000ea20008000a00 */
[----:B------:R-:W-:Y:S01]  /*eb50*/  MOV R3, 0x0 ;  /* 0x0000000000037802 */ /* 0x000fe20000000f00 */
[----:B------:R-:W-:Y:S02]  /*eb60*/  HFMA2 R12, -RZ, RZ, 0, 5.9604644775390625e-08 ;  /* 0x00000001ff0c7431 */ /* 0x000fe400000001ff */
[----:B----4-:R-:W-:Y:S02]  /*eb70*/  IMAD.MOV.U32 R8, RZ, RZ, 0x1be ;  /* 0x000001beff087424 */ /* 0x010fe400078e00ff */
[----:B------:R-:W-:Y:S01]  /*eb80*/  IMAD.MOV.U32 R13, RZ, RZ, RZ ;  /* 0x000000ffff0d7224 */ /* 0x000fe200078e00ff */
[----:B------:R-:W3:Y:S01]  /*eb90*/  LDCU.64 UR6, c[0x4][0x88] ;  /* 0x01001100ff0677ac */ /* 0x000ee20008000a00 */
[----:B------:R-:W4:Y:S01]  /*eba0*/  LDC.64 R2, c[0x4][R3] ;  /* 0x0100000003027b82 */ /* 0x000f220000000a00 */
[----:B------:R-:W5:Y:S01]  /*ebb0*/  LDCU.64 UR4, c[0x4][0x10] ;  /* 0x01000200ff0477ac */ /* 0x000f620008000a00 */
[----:B--2---:R-:W-:Y:S01]  /*ebc0*/  MOV R5, UR9 ;  /* 0x0000000900057c02 */ /* 0x004fe20008000f00 */
[----:B------:R-:W-:Y:S01]  /*ebd0*/  IMAD.U32 R4, RZ, RZ, UR8 ;  /* 0x00000008ff047e24 */ /* 0x000fe2000f8e00ff */
[----:B---3--:R-:W-:Y:S01]  /*ebe0*/  MOV R7, UR7 ;  /* 0x0000000700077c02 */ /* 0x008fe20008000f00 */
[----:B------:R-:W-:Y:S01]  /*ebf0*/  IMAD.U32 R6, RZ, RZ, UR6 ;  /* 0x00000006ff067e24 */ /* 0x000fe2000f8e00ff */
[----:B-----5:R-:W-:Y:S01]  /*ec00*/  MOV R11, UR5 ;  /* 0x00000005000b7c02 */ /* 0x020fe20008000f00 */
[----:B------:R-:W-:Y:S02]  /*ec10*/  IMAD.U32 R10, RZ, RZ, UR4 ;  /* 0x00000004ff0a7e24 */ /* 0x000fe4000f8e00ff */
[----:B------:R-:W-:Y:S07]  /*ec20*/  LEPC R20, `(.L_x_200) ;  /* 0x000000001014794e */ /* 0x000fee0000000000 */
[----:B-1--4-:R-:W-:Y:S05]  /*ec30*/  CALL.ABS.NOINC R2 ;  /* 0x0000000002007343 */ /* 0x012fea0003c00000 */
.L_x_200:
[----:B------:R-:W-:Y:S05]  /*ec40*/  WARPSYNC.ALL ;  /* 0x0000000000007948 */ /* 0x000fea0003800000 */
[C---:B------:R-:W-:Y:S01]  /*ec50*/  R2UR UR4, R16.reuse ;  /* 0x00000000100472ca */ /* 0x040fe200000e0000 */
[----:B------:R-:W-:Y:S05]  /*ec60*/  VIADD R0, R16, 0x20 ;  /* 0x0000002010007836 */ /* 0x000fea0000000000 */
[----:B------:R-:W-:Y:S04]  /*ec70*/  SHF.R.U32.HI R0, RZ, 0x15, R0 ;  /* 0x00000015ff007819 */ /* 0x000fe80000011600 */
[----:B------:R-:W-:Y:S03]  /*ec80*/  ISETP.NE.AND P0, PT, R17, R0, PT ;  /* 0x000000001100720c */ /* 0x000fe60003f05270 */
[----:B------:R2:W-:Y:S10]  /*ec90*/  STTM.x8 tmem[UR4+0x10], R40 ;  /* 0x00001028000079ed */ /* 0x0005f400081c0004 */
[----:B------:R-:W-:Y:S05]  /*eca0*/  @!P0 BRA `(.L_x_201) ;  /* 0x0000000000408947 */ /* 0x000fea0003800000 */
[----:B------:R-:W3:Y:S01]  /*ecb0*/  LDCU.64 UR8, c[0x4][0x80] ;  /* 0x01001000ff0877ac */ /* 0x000ee20008000a00 */
[----:B------:R-:W-:Y:S01]  /*ecc0*/  MOV R3, 0x0 ;  /* 0x0000000000037802 */ /* 0x000fe20000000f00 */
[----:B------:R-:W-:Y:S02]  /*ecd0*/  HFMA2 R12, -RZ, RZ, 0, 5.9604644775390625e-08 ;  /* 0x00000001ff0c7431 */ /* 0x000fe400000001ff */
[----:B----4-:R-:W-:Y:S02]  /*ece0*/  IMAD.MOV.U32 R8, RZ, RZ, 0x1be ;  /* 0x000001beff087424 */ /* 0x010fe400078e00ff */
[----:B------:R-:W-:Y:S01]  /*ecf0*/  IMAD.MOV.U32 R13, RZ, RZ, RZ ;  /* 0x000000ffff0d7224 */ /* 0x000fe200078e00ff */
[----:B------:R-:W4:Y:S01]  /*ed00*/  LDCU.64 UR6, c[0x4][0x88] ;  /* 0x01001100ff0677ac */ /* 0x000f220008000a00 */
[----:B------:R-:W1:Y:S01]  /*ed10*/  LDC.64 R2, c[0x4][R3] ;  /* 0x0100000003027b82 */ /* 0x000e620000000a00 */
[----:B------:R-:W5:Y:S01]  /*ed20*/  LDCU.64 UR4, c[0x4][0x10] ;  /* 0x01000200ff0477ac */ /* 0x000f620008000a00 */
[----:B---3--:R-:W-:Y:S01]  /*ed30*/  MOV R5, UR9 ;  /* 0x0000000900057c02 */ /* 0x008fe20008000f00 */
[----:B------:R-:W-:Y:S01]  /*ed40*/  IMAD.U32 R4, RZ, RZ, UR8 ;  /* 0x00000008ff047e24 */ /* 0x000fe2000f8e00ff */
[----:B----4-:R-:W-:Y:S01]  /*ed50*/  MOV R7, UR7 ;  /* 0x0000000700077c02 */ /* 0x010fe20008000f00 */
[----:B------:R-:W-:Y:S01]  /*ed60*/  IMAD.U32 R6, RZ, RZ, UR6 ;  /* 0x00000006ff067e24 */ /* 0x000fe2000f8e00ff */
[----:B-----5:R-:W-:Y:S01]  /*ed70*/  MOV R11, UR5 ;  /* 0x00000005000b7c02 */ /* 0x020fe20008000f00 */
[----:B------:R-:W-:Y:S02]  /*ed80*/  IMAD.U32 R10, RZ, RZ, UR4 ;  /* 0x00000004ff0a7e24 */ /* 0x000fe4000f8e00ff */
[----:B------:R-:W-:Y:S07]  /*ed90*/  LEPC R20, `(.L_x_201) ;  /* 0x000000001014794e */ /* 0x000fee0000000000 */
[----:B-12---:R-:W-:Y:S05]  /*eda0*/  CALL.ABS.NOINC R2 ;  /* 0x0000000002007343 */ /* 0x006fea0003c00000 */
.L_x_201:
        /* <DEDUP_REMOVED lines=9> */
[----:B------:R-:W-:Y:S02]  /*ee40*/  HFMA2 R12, -RZ, RZ, 0, 5.9604644775390625e-08 ;  /* 0x00000001ff0c7431 */ /* 0x000fe400000001ff */
[----:B----4-:R-:W-:Y:S02]  /*ee50*/  IMAD.MOV.U32 R8, RZ, RZ, 0x1be ;  /* 0x000001beff087424 */ /* 0x010fe400078e00ff */
[----:B------:R-:W-:Y:S01]  /*ee60*/  IMAD.MOV.U32 R13, RZ, RZ, RZ ;  /* 0x000000ffff0d7224 */ /* 0x000fe200078e00ff */
[----:B------:R-:W4:Y:S01]  /*ee70*/  LDCU.64 UR6, c[0x4][0x88] ;  /* 0x01001100ff0677ac */ /* 0x000f220008000a00 */
[----:B------:R-:W1:Y:S01]  /*ee80*/  LDC.64 R2, c[0x4][R3] ;  /* 0x0100000003027b82 */ /* 0x000e620000000a00 */
[----:B------:R-:W2:Y:S01]  /*ee90*/  LDCU.64 UR4, c[0x4][0x10] ;  /* 0x01000200ff0477ac */ /* 0x000ea20008000a00 */
[----:B-----5:R-:W-:Y:S01]  /*eea0*/  MOV R5, UR9 ;  /* 0x0000000900057c02 */ /* 0x020fe20008000f00 */
[----:B------:R-:W-:Y:S01]  /*eeb0*/  IMAD.U32 R4, RZ, RZ, UR8 ;  /* 0x00000008ff047e24 */ /* 0x000fe2000f8e00ff */
[----:B----4-:R-:W-:Y:S01]  /*eec0*/  MOV R7, UR7 ;  /* 0x0000000700077c02 */ /* 0x010fe20008000f00 */
[----:B------:R-:W-:Y:S01]  /*eed0*/  IMAD.U32 R6, RZ, RZ, UR6 ;  /* 0x00000006ff067e24 */ /* 0x000fe2000f8e00ff */
[----:B--2---:R-:W-:Y:S01]  /*eee0*/  MOV R11, UR5 ;  /* 0x00000005000b7c02 */ /* 0x004fe20008000f00 */
[----:B------:R-:W-:Y:S02]  /*eef0*/  IMAD.U32 R10, RZ, RZ, UR4 ;  /* 0x00000004ff0a7e24 */ /* 0x000fe4000f8e00ff */
[----:B------:R-:W-:Y:S07]  /*ef00*/  LEPC R20, `(.L_x_202) ;  /* 0x000000001014794e */ /* 0x000fee0000000000 */
[----:B-1-3--:R-:W-:Y:S05]  /*ef10*/  CALL.ABS.NOINC R2 ;  /* 0x0000000002007343 */ /* 0x00afea0003c00000 */
.L_x_202:
[----:B------:R-:W-:Y:S05]  /*ef20*/  WARPSYNC.ALL ;  /* 0x0000000000007948 */ /* 0x000fea0003800000 */
[----:B------:R-:W-:Y:S11]  /*ef30*/  R2UR UR4, R16 ;  /* 0x00000000100472ca */ /* 0x000ff600000e0000 */
[----:B------:R-:W-:Y:S02]  /*ef40*/  @!UPT UIADD3 URZ, UPT, UPT, URZ, URZ, URZ ;  /* 0x000000fffffff290 */ /* 0x000fe4000fffe0ff */
[----:B------:R1:W-:Y:S02]  /*ef50*/  STTM.x8 tmem[UR4+0x30], R24 ;  /* 0x00003018000079ed */ /* 0x0003e400081c0004 */
.L_x_194:
[----:B------:R-:W-:Y:S01]  /*ef60*/  UISETP.NE.AND UP0, UPT, UR47, 0x3, UPT ;  /* 0x000000032f00788c */ /* 0x000fe2000bf05270 */
[----:B------:R-:W1:Y:S03]  /*ef70*/  FENCE.VIEW.ASYNC.T ;  /* 0x00000000000073c6 */ /* 0x000e660000000200 */
[----:B------:R-:W-:Y:S05]  /*ef80*/  UP2UR UR37, UPR, URZ, 0x1 ;  /* 0x00000001ff257883 */ /* 0x000fea0008000000 */
[----:B------:R-:W-:Y:S07]  /*ef90*/  BRA.U !UP0, `(.L_x_203) ;  /* 0x0000000108047547 */ /* 0x000fee000b800000 */
[----:B------:R-:W-:Y:S05]  /*efa0*/  BPT.TRAP 0x1 ;  /* 0x000000040000795c */ /* 0x000fea0000300000 */
.L_x_203:
[----:B-1----:R1:W-:Y:S01]  /*efb0*/  SYNCS.ARRIVE.TRANS64.A1T0 RZ, [R72+URZ+0x33880], RZ ;  /* 0x033880ff48ff79a7 */ /* 0x0023e200081000ff */
[----:B------:R-:W-:Y:S09]  /*efc0*/  UISETP.NE.AND UP0, UPT, UR47, 0x3, UPT ;  /* 0x000000032f00788c */ /* 0x000ff2000bf05270 */
[----:B------:R-:W-:Y:S05]  /*efd0*/  BRA.U !UP0, `(.L_x_204) ;  /* 0x0000000108087547 */ /* 0x000fea000b800000 */
[----:B------:R-:W-:Y:S05]  /*efe0*/  BPT.TRAP 0x1 ;  /* 0x000000040000795c */ /* 0x000fea0000300000 */
[----:B------:R-:W-:Y:S05]  /*eff0*/  BPT.TRAP 0x1 ;  /* 0x000000040000795c */ /* 0x000fea0000300000 */
.L_x_204:
[----:B------:R-:W-:Y:S01]  /*f000*/  IADD3 R0, PT, PT, R72, 0x33858, RZ ;  /* 0x0003385848007810 */ /* 0x000fe20007ffe0ff */
[----:B------:R-:W-:Y:S03]  /*f010*/  UISETP.NE.AND UP0, UPT, UR47, 0x3, UPT ;  /* 0x000000032f00788c */ /* 0x000fe6000bf05270 */
[----:B------:R-:W-:Y:S04]  /*f020*/  PRMT R0, R73, 0x654, R0 ;  /* 0x0000065449007816 */ /* 0x000fe80000000000 */
[----:B------:R1:W-:Y:S02]  /*f030*/  SYNCS.ARRIVE.TRANS64.RED.A1T0 RZ, [R0+URZ], RZ ;  /* 0x000000ff00ff79a7 */ /* 0x0003e400081004ff */
[----:B------:R-:W-:Y:S05]  /*f040*/  BRA.U !UP0, `(.L_x_205) ;  /* 0x0000000108047547 */ /* 0x000fea000b800000 */
[----:B------:R-:W-:Y:S05]  /*f050*/  BPT.TRAP 0x1 ;  /* 0x000000040000795c */ /* 0x000fea0000300000 */
.L_x_205:
[----:B-1----:R-:W-:Y:S01]  /*f060*/  IADD3 R0, PT, PT, R72, 0x33838, RZ ;  /* 0x0003383848007810 */ /* 0x002fe20007ffe0ff */
[----:B------:R-:W-:Y:S03]  /*f070*/  UISETP.NE.AND UP0, UPT, UR47, 0x3, UPT ;  /* 0x000000032f00788c */ /* 0x000fe6000bf05270 */
[----:B------:R-:W-:Y:S04]  /*f080*/  PRMT R73, R73, 0x654, R0 ;  /* 0x0000065449497816 */ /* 0x000fe80000000000 */
[----:B------:R1:W-:Y:S02]  /*f090*/  SYNCS.ARRIVE.TRANS64.RED.A1T0 RZ, [R73+URZ], RZ ;  /* 0x000000ff49ff79a7 */ /* 0x0003e400081004ff */
[----:B------:R-:W-:Y:S05]  /*f0a0*/  BRA.U !UP0, `(.L_x_206) ;  /* 0x0000000108047547 */ /* 0x000fea000b800000 */
[----:B------:R-:W-:Y:S05]  /*f0b0*/  BPT.TRAP 0x1 ;  /* 0x000000040000795c */ /* 0x000fea0000300000 */
.L_x_206:
[----:B------:R-:W5:Y:S01]  /*f0c0*/  LDL R0, [R1+0x4c] ;  /* 0x00004c0001007983 */ /* 0x000f620000100800 */
[----:B------:R-:W-:Y:S01]  /*f0d0*/  BSSY B0, `(.L_x_207) ;  /* 0x0000004000007945 */ /* 0x000fe20003800000 */
[----:B-----5:R-:W-:Y:S04]  /*f0e0*/  SHF.L.U32 R0, R0, 0x1f, RZ ;  /* 0x0000001f00007819 */ /* 0x020fe800000006ff */
[----:B------:R-:W5:Y:S02]  /*f0f0*/  SYNCS.PHASECHK.TRANS64.TRYWAIT P0, [R72+URZ+0x33840], R0 ;  /* 0x03384000480075a7 */ /* 0x000f6400080011ff */
[----:B-----5:R-:W-:Y:S05]  /*f100*/  @!P0 BRA `(.L_x_208) ;  /* 0x0000005800148947 */ /* 0x020fea0003800000 */
.L_x_319:
[----:B------:R-:W-:Y:S05]  /*f110*/  BSYNC B0 ;  /* 0x0000000000007941 */ /* 0x000fea0003800000 */
.L_x_207:
[----:B------:R-:W-:Y:S09]  /*f120*/  UISETP.NE.AND UP0, UPT, UR47, 0x3, UPT ;  /* 0x000000032f00788c */ /* 0x000ff2000bf05270 */
[----:B------:R-:W-:Y:S05]  /*f130*/  BRA.U !UP0, `(.L_x_209) ;  /* 0x0000000108047547 */ /* 0x000fea000b800000 */
[----:B------:R-:W-:Y:S05]  /*f140*/  BPT.TRAP 0x1 ;  /* 0x000000040000795c */ /* 0x000fea0000300000 */
.L_x_209:
[----:B------:R-:W5:Y:S01]  /*f150*/  LDL R0, [R1+0x5c] ;  /* 0x00005c0001007983 */ /* 0x000f620000100800 */
[----:B------:R-:W-:Y:S01]  /*f160*/  BSSY B0, `(.L_x_210) ;  /* 0x0000004000007945 */ /* 0x000fe20003800000 */
[----:B-----5:R-:W-:Y:S04]  /*f170*/  SHF.L.U32 R0, R0, 0x1f, RZ ;  /* 0x0000001f00007819 */ /* 0x020fe800000006ff */
[----:B------:R-:W5:Y:S02]  /*f180*/  SYNCS.PHASECHK.TRANS64.TRYWAIT P0, [R72+URZ+0x33860], R0 ;  /* 0x03386000480075a7 */ /* 0x000f6400080011ff */
[----:B-----5:R-:W-:Y:S05]  /*f190*/  @!P0 BRA `(.L_x_211) ;  /* 0x0000005800048947 */ /* 0x020fea0003800000 */
.L_x_320:
[----:B------:R-:W-:Y:S05]  /*f1a0*/  BSYNC B0 ;  /* 0x0000000000007941 */ /* 0x000fea0003800000 */
.L_x_210:
[----:B------:R-:W-:Y:S09]  /*f1b0*/  UISETP.NE.AND UP0, UPT, UR47, 0x3, UPT ;  /* 0x000000032f00788c */ /* 0x000ff2000bf05270 */
[----:B------:R-:W-:Y:S05]  /*f1c0*/  BRA.U !UP0, `(.L_x_212) ;  /* 0x0000000108047547 */ /* 0x000fea000b800000 */
[----:B------:R-:W-:Y:S05]  /*f1d0*/  BPT.TRAP 0x1 ;  /* 0x000000040000795c */ /* 0x000fea0000300000 */
.L_x_212:
[----:B------:R-:W5:Y:S01]  /*f1e0*/  LDL R0, [R1+0x58] ;  /* 0x0000580001007983 */ /* 0x000f620000100800 */
[--C-:B------:R-:W-:Y:S01]  /*f1f0*/  SHF.R.U32.HI R18, RZ, 0x3, R74.reuse ;  /* 0x00000003ff127819 */ /* 0x100fe2000001164a */
[----:B------:R-:W-:Y:S01]  /*f200*/  BSSY B0, `(.L_x_213) ;  /* 0x000000c000007945 */ /* 0x000fe20003800000 */
[----:B------:R-:W-:Y:S02]  /*f210*/  SHF.R.U32.HI R17, RZ, 0x5, R74 ;  /* 0x00000005ff117819 */ /* 0x000fe4000001164a */
[----:B------:R-:W-:Y:S02]  /*f220*/  LOP3.LUT R16, R110, 0x160, R18, 0xfe, !PT ;  /* 0x000001606e107812 */ /* 0x000fe400078efe12 */
[----:B------:R-:W-:Y:S02]  /*f230*/  LOP3.LUT R17, R17, 0x3, RZ, 0xc0, !PT ;  /* 0x0000000311117812 */ /* 0x000fe400078ec0ff */
[----:B------:R-:W-:Y:S02]  /*f240*/  LOP3.LUT R16, R16, 0x600170, RZ, 0xc0, !PT ;  /* 0x0060017010107812 */ /* 0x000fe400078ec0ff */
[----:B-----5:R-:W-:Y:S03]  /*f250*/  SHF.L.U32 R2, R0, 0x1f, RZ ;  /* 0x0000001f00027819 */ /* 0x020fe600000006ff */
[----:B------:R-:W-:Y:S01]  /*f260*/  VIADD R0, R16, 0xffffff80 ;  /* 0xffffff8010007836 */ /* 0x000fe20000000000 */
[----:B------:R-:W5:Y:S04]  /*f270*/  SYNCS.PHASECHK.TRANS64.TRYWAIT P1, [R72+URZ+0x33898], R2 ;  /* 0x03389802480075a7 */ /* 0x000f6800080211ff */
[----:B------:R-:W-:Y:S04]  /*f280*/  SHF.R.U32.HI R0, RZ, 0x15, R0 ;  /* 0x00000015ff007819 */ /* 0x000fe80000011600 */
[----:B------:R-:W-:Y:S01]  /*f290*/  ISETP.NE.AND P0, PT, R17, R0, PT ;  /* 0x000000001100720c */ /* 0x000fe20003f05270 */
[----:B------:R-:W-:Y:S01]  /*f2a0*/  @!UPT UIADD3 URZ, UPT, UPT, URZ, URZ, URZ ;  /* 0x000000fffffff290 */ /* 0x000fe2000fffe0ff */
[----:B-----5:R-:W-:Y:S11]  /*f2b0*/  @!P1 BRA `(.L_x_214) ;  /* 0x0000005400d09947 */ /* 0x020ff60003800000 */
.L_x_321:
[----:B------:R-:W-:Y:S05]  /*f2c0*/  BSYNC B0 ;  /* 0x0000000000007941 */ /* 0x000fea0003800000 */
.L_x_213:
[----:B------:R-:W-:Y:S05]  /*f2d0*/  @!P0 BRA `(.L_x_215) ;  /* 0x0000000000408947 */ /* 0x000fea0003800000 */
[----:B------:R-:W5:Y:S01]  /*f2e0*/  LDCU.64 UR8, c[0x4][0x80] ;  /* 0x01001000ff0877ac */ /* 0x000f620008000a00 */
[----:B------:R-:W-:Y:S01]  /*f2f0*/  MOV R3, 0x0 ;  /* 0x0000000000037802 */ /* 0x000fe20000000f00 */
[----:B--2---:R-:W-:Y:S02]  /*f300*/  HFMA2 R12, -RZ, RZ, 0, 5.9604644775390625e-08 ;  /* 0x00000001ff0c7431 */ /* 0x004fe400000001ff */
[----:B----4-:R-:W-:Y:S02]  /*f310*/  IMAD.MOV.U32 R8, RZ, RZ, 0x192 ;  /* 0x00000192ff087424 */ /* 0x010fe400078e00ff */
[----:B------:R-:W-:Y:S01]  /*f320*/  IMAD.MOV.U32 R13, RZ, RZ, RZ ;  /* 0x000000ffff0d7224 */ /* 0x000fe200078e00ff */
[----:B------:R-:W2:Y:S01]  /*f330*/  LDCU.64 UR6, c[0x4][0x88] ;  /* 0x01001100ff0677ac */ /* 0x000ea20008000a00 */
[----:B------:R-:W4:Y:S01]  /*f340*/  LDC.64 R2, c[0x4][R3] ;  /* 0x0100000003027b82 */ /* 0x000f220000000a00 */
[----:B------:R-:W1:Y:S01]  /*f350*/  LDCU.64 UR4, c[0x4][0x8] ;  /* 0x01000100ff0477ac */ /* 0x000e620008000a00 */
[----:B-----5:R-:W-:Y:S01]  /*f360*/  MOV R5, UR9 ;  /* 0x0000000900057c02 */ /* 0x020fe20008000f00 */
[----:B------:R-:W-:Y:S01]  /*f370*/  IMAD.U32 R4, RZ, RZ, UR8 ;  /* 0x00000008ff047e24 */ /* 0x000fe2000f8e00ff */
[----:B--2---:R-:W-:Y:S01]  /*f380*/  MOV R7, UR7 ;  /* 0x0000000700077c02 */ /* 0x004fe20008000f00 */
[----:B------:R-:W-:Y:S01]  /*f390*/  IMAD.U32 R6, RZ, RZ, UR6 ;  /* 0x00000006ff067e24 */ /* 0x000fe2000f8e00ff */
[----:B-1----:R-:W-:Y:S01]  /*f3a0*/  MOV R11, UR5 ;  /* 0x00000005000b7c02 */ /* 0x002fe20008000f00 */
[----:B------:R-:W-:Y:S02]  /*f3b0*/  IMAD.U32 R10, RZ, RZ, UR4 ;  /* 0x00000004ff0a7e24 */ /* 0x000fe4000f8e00ff */
[----:B------:R-:W-:Y:S07]  /*f3c0*/  LEPC R20, `(.L_x_215) ;  /* 0x000000001014794e */ /* 0x000fee0000000000 */
[----:B---34-:R-:W-:Y:S05]  /*f3d0*/  CALL.ABS.NOINC R2 ;  /* 0x0000000002007343 */ /* 0x018fea0003c00000 */
.L_x_215:
[----:B------:R-:W-:Y:S05]  /*f3e0*/  WARPSYNC.ALL ;  /* 0x0000000000007948 */ /* 0x000fea0003800000 */
[C---:B------:R-:W-:Y:S01]  /*f3f0*/  R2UR UR4, R16.reuse ;  /* 0x00000000100472ca */ /* 0x040fe200000e0000 */
[----:B------:R-:W-:Y:S05]  /*f400*/  VIADD R0, R16, 0xffffffa0 ;  /* 0xffffffa010007836 */ /* 0x000fea0000000000 */
[----:B------:R-:W-:Y:S04]  /*f410*/  SHF.R.U32.HI R0, RZ, 0x15, R0 ;  /* 0x00000015ff007819 */ /* 0x000fe80000011600 */
[----:B------:R-:W-:Y:S03]  /*f420*/  ISETP.NE.AND P0, PT, R17, R0, PT ;  /* 0x000000001100720c */ /* 0x000fe60003f05270 */
[----:B------:R-:W1:Y:S10]  /*f430*/  LDTM.x16 R56, tmem[UR4+-0x80] ;  /* 0xffff8004003879ee */ /* 0x000e74000824ff00 */
[----:B-1----:R-:W-:Y:S05]  /*f440*/  @!P0 BRA `(.L_x_216) ;  /* 0x0000000000408947 */ /* 0x002fea0003800000 */
[----:B------:R-:W1:Y:S01]  /*f450*/  LDCU.64 UR8, c[0x4][0x80] ;  /* 0x01001000ff0877ac */ /* 0x000e620008000a00 */
[----:B------:R-:W-:Y:S01]  /*f460*/  MOV R3, 0x0 ;  /* 0x0000000000037802 */ /* 0x000fe20000000f00 */
[----:B--2---:R-:W-:Y:S02]  /*f470*/  HFMA2 R12, -RZ, RZ, 0, 5.9604644775390625e-08 ;  /* 0x00000001ff0c7431 */ /* 0x004fe400000001ff */
[----:B----4-:R-:W-:Y:S02]  /*f480*/  IMAD.MOV.U32 R8, RZ, RZ, 0x192 ;  /* 0x00000192ff087424 */ /* 0x010fe400078e00ff */
[----:B------:R-:W-:Y:S01]  /*f490*/  IMAD.MOV.U32 R13, RZ, RZ, RZ ;  /* 0x000000ffff0d7224 */ /* 0x000fe200078e00ff */
[----:B------:R-:W2:Y:S01]  /*f4a0*/  LDCU.64 UR6, c[0x4][0x88] ;  /* 0x01001100ff0677ac */ /* 0x000ea20008000a00 */
[----:B------:R-:W4:Y:S01]  /*f4b0*/  LDC.64 R2, c[0x4][R3] ;  /* 0x0100000003027b82 */ /* 0x000f220000000a00 */
[----:B------:R-:W5:Y:S01]  /*f4c0*/  LDCU.64 UR4, c[0x4][0x8] ;  /* 0x01000100ff0477ac */ /* 0x000f620008000a00 */
[----:B-1----:R-:W-:Y:S01]  /*f4d0*/  MOV R5, UR9 ;  /* 0x0000000900057c02 */ /* 0x002fe20008000f00 */
[----:B------:R-:W-:Y:S01]  /*f4e0*/  IMAD.U32 R4, RZ, RZ, UR8 ;  /* 0x00000008ff047e24 */ /* 0x000fe2000f8e00ff */
[----:B--2---:R-:W-:Y:S01]  /*f4f0*/  MOV R7, UR7 ;  /* 0x0000000700077c02 */ /* 0x004fe20008000f00 */
[----:B------:R-:W-:Y:S01]  /*f500*/  IMAD.U32 R6, RZ, RZ, UR6 ;  /* 0x00000006ff067e24 */ /* 0x000fe2000f8e00ff */
[----:B-----5:R-:W-:Y:S01]  /*f510*/  MOV R11, UR5 ;  /* 0x00000005000b7c02 */ /* 0x020fe20008000f00 */
[----:B------:R-:W-:Y:S02]  /*f520*/  IMAD.U32 R10, RZ, RZ, UR4 ;  /* 0x00000004ff0a7e24 */ /* 0x000fe4000f8e00ff */
[----:B------:R-:W-:Y:S07]  /*f530*/  LEPC R20, `(.L_x_216) ;  /* 0x000000001014794e */ /* 0x000fee0000000000 */
[----:B---34-:R-:W-:Y:S05]  /*f540*/  CALL.ABS.NOINC R2 ;  /* 0x0000000002007343 */ /* 0x018fea0003c00000 */
.L_x_216:
[----:B------:R-:W-:Y:S01]  /*f550*/  IMAD.U32 R16, R74, 0x10000, RZ ;  /* 0x000100004a107824 */ /* 0x000fe200078e00ff */
[----:B------:R-:W-:Y:S05]  /*f560*/  WARPSYNC.ALL ;  /* 0x0000000000007948 */ /* 0x000fea0003800000 */
[----:B------:R-:W-:Y:S04]  /*f570*/  LOP3.LUT R16, R16, 0x160, R18, 0xfe, !PT ;  /* 0x0000016010107812 */ /* 0x000fe800078efe12 */
[----:B------:R-:W-:Y:S04]  /*f580*/  LOP3.LUT R16, R16, 0x600170, RZ, 0xc0, !PT ;  /* 0x0060017010107812 */ /* 0x000fe800078ec0ff */
[C---:B------:R-:W-:Y:S01]  /*f590*/  R2UR UR4, R16.reuse ;  /* 0x00000000100472ca */ /* 0x040fe200000e0000 */
[----:B------:R-:W-:Y:S05]  /*f5a0*/  VIADD R0, R16, 0xffffffc0 ;  /* 0xffffffc010007836 */ /* 0x000fea0000000000 */
[----:B------:R-:W-:Y:S04]  /*f5b0*/  SHF.R.U32.HI R0, RZ, 0x15, R0 ;  /* 0x00000015ff007819 */ /* 0x000fe80000011600 */
[----:B------:R-:W-:Y:S03]  /*f5c0*/  ISETP.NE.AND P0, PT, R17, R0, PT ;  /* 0x000000001100720c */ /* 0x000fe60003f05270 */
[----:B--23--:R-:W1:Y:S10]  /*f5d0*/  LDTM.x16 R40, tmem[UR4+-0x60] ;  /* 0xffffa004002879ee */ /* 0x00ce74000824ff00 */
[----:B-1----:R-:W-:Y:S05]  /*f5e0*/  @!P0 BRA `(.L_x_217) ;  /* 0x0000000000408947 */ /* 0x002fea0003800000 */
        /* <DEDUP_REMOVED lines=16> */
.L_x_217:
[----:B------:R-:W-:Y:S05]  /*f6f0*/  WARPSYNC.ALL ;  /* 0x0000000000007948 */ /* 0x000fea0003800000 */
[C---:B------:R-:W-:Y:S01]  /*f700*/  R2UR UR4, R16.reuse ;  /* 0x00000000100472ca */ /* 0x040fe200000e0000 */
[----:B------:R-:W-:Y:S05]  /*f710*/  VIADD R0, R16, 0xffffffe0 ;  /* 0xffffffe010007836 */ /* 0x000fea0000000000 */
[----:B------:R-:W-:Y:S04]  /*f720*/  SHF.R.U32.HI R0, RZ, 0x15, R0 ;  /* 0x00000015ff007819 */ /* 0x000fe80000011600 */
[----:B------:R-:W-:Y:S03]  /*f730*/  ISETP.NE.AND P0, PT, R17, R0, PT ;  /* 0x000000001100720c */ /* 0x000fe60003f05270 */
[----:B----4-:R-:W1:Y:S10]  /*f740*/  LDTM.x16 R24, tmem[UR4+-0x40] ;  /* 0xffffc004001879ee */ /* 0x010e74000824ff00 */
[----:B-1----:R-:W-:Y:S05]  /*f750*/  @!P0 BRA `(.L_x_218) ;  /* 0x0000000000408947 */ /* 0x002fea0003800000 */
[----:B------:R-:W1:Y:S01]  /*f760*/  LDCU.64 UR8, c[0x4][0x80] ;  /* 0x01001000ff0877ac */ /* 0x000e620008000a00 */
[----:B------:R-:W-:Y:S01]  /*f770*/  MOV R3, 0x0 ;  /* 0x0000000000037802 */ /* 0x000fe20000000f00 */
[----:B------:R-:W-:Y:S02]  /*f780*/  HFMA2 R12, -RZ, RZ, 0, 5.9604644775390625e-08 ;  /* 0x00000001ff0c7431 */ /* 0x000fe400000001ff */
        /* <DEDUP_REMOVED lines=13> */
.L_x_218:
[----:B------:R-:W1:Y:S01]  /*f860*/  S2R R111, SR_TID.X ;  /* 0x00000000006f7919 */ /* 0x000e620000002100 */
[----:B------:R-:W-:Y:S01]  /*f870*/  IMAD.U32 R0, RZ, RZ, UR47 ;  /* 0x0000002fff007e24 */ /* 0x000fe2000f8e00ff */
[----:B------:R-:W-:Y:S05]  /*f880*/  WARPSYNC.ALL ;  /* 0x0000000000007948 */ /* 0x000fea0003800000 */
[----:B------:R-:W-:Y:S02]  /*f890*/  ISETP.NE.AND P0, PT, R0, 0x3, PT ;  /* 0x000000030000780c */ /* 0x000fe40003f05270 */
[----:B-1----:R-:W-:Y:S01]  /*f8a0*/  SHF.R.U32.HI R3, RZ, 0x3, R111 ;  /* 0x00000003ff037819 */ /* 0x002fe2000001166f */
[----:B------:R-:W-:Y:S05]  /*f8b0*/  IMAD.U32 R2, R111, 0x10000, RZ ;  /* 0x000100006f027824 */ /* 0x000fea00078e00ff */
[----:B------:R-:W-:Y:S04]  /*f8c0*/  LOP3.LUT R0, R2, 0x600010, R3, 0xc8, !PT ;  /* 0x0060001002007812 */ /* 0x000fe800078ec803 */
[----:B------:R-:W-:Y:S02]  /*f8d0*/  LOP3.LUT R0, R0, 0x140, RZ, 0xfc, !PT ;  /* 0x0000014000007812 */ /* 0x000fe400078efcff */
[----:B------:R-:W-:Y:S01]  /*f8e0*/  SHF.R.U32.HI R110, RZ, 0x1, R111 ;  /* 0x00000001ff6e7819 */ /* 0x000fe2000001166f */
[----:B------:R-:W1:Y:S01]  /*f8f0*/  S2UR UR38, SR_CgaCtaId ;  /* 0x00000000002679c3 */ /* 0x000e620000008800 */
[----:B------:R-:W-:Y:S02]  /*f900*/  UMOV UR4, 0x400 ;  /* 0x0000040000047882 */ /* 0x000fe40000000000 */
[----:B------:R-:W-:Y:S01]  /*f910*/  LOP3.LUT R110, R110, 0x40, RZ, 0xc0, !PT ;  /* 0x000000406e6e7812 */ /* 0x000fe200078ec0ff */
[----:B-1----:R-:W-:Y:S01]  /*f920*/  ULEA UR37, UR38, UR4, 0x18 ;  /* 0x0000000426257291 */ /* 0x002fe2000f8ec0ff */
[----:B------:R-:W-:Y:S08]  /*f930*/  R2UR UR4, R0 ;  /* 0x00000000000472ca */ /* 0x000ff000000e0000 */
[----:B------:R-:W1:Y:S06]  /*f940*/  LDS.128 R4, [R110+UR37+0x33200] ;  /* 0x033200256e047984 */ /* 0x000e6c0008000c00 */
[----:B------:R-:W-:Y:S06]  /*f950*/  LDS.128 R8, [R110+UR37+0x33230] ;  /* 0x033230256e087984 */ /* 0x000fec0008000c00 */
[----:B------:R-:W-:Y:S01]  /*f960*/  LDS.128 R16, [R110+UR37+0x33280] ;  /* 0x033280256e107984 */ /* 0x000fe20008000c00 */
[----:B-1----:R-:W-:Y:S02]  /*f970*/  FADD2 R56, R56.F32x2.HI_LO, R4.F32x2.HI_LO ;  /* 0x000000043838724b */ /* 0x002fe40000000000 */
[----:B------:R-:W-:Y:S03]  /*f980*/  FADD2 R58, R58.F32x2.HI_LO, R6.F32x2.HI_LO ;  /* 0x000000063a3a724b */ /* 0x000fe60000000000 */
[----:B------:R-:W1:Y:S01]  /*f990*/  LDS.128 R4, [R110+UR37+0x33210] ;  /* 0x033210256e047984 */ /* 0x000e620008000c00 */
[----:B------:R-:W-:Y:S02]  /*f9a0*/  FMUL2 R72, R56.F32x2.HI_LO, R114.F32x2.HI_LO ;  /* 0x000000723848724a */ /* 0x000fe40000000000 */
[----:B------:R-:W-:Y:S03]  /*f9b0*/  FMUL2 R58, R58.F32x2.HI_LO, R112.F32x2.HI_LO ;  /* 0x000000703a3a724a */ /* 0x000fe60000000000 */
[----:B------:R-:W2:Y:S02]  /*f9c0*/  LDL.LU.64 R114, [R1+0x20] ;  /* 0x0000200001727983 */ /* 0x000ea40000300a00 */
[----:B------:R-:W-:Y:S04]  /*f9d0*/  F2FP.BF16.F32.PACK_AB R0, R59, R58 ;  /* 0x0000003a3b00723e */ /* 0x000fe800000010ff */
[----:B------:R-:W3:Y:S01]  /*f9e0*/  LDL.LU.64 R112, [R1+0x28] ;  /* 0x0000280001707983 */ /* 0x000ee20000300a00 */
[----:B-1----:R-:W-:Y:S02]  /*f9f0*/  FADD2 R60, R60.F32x2.HI_LO, R4.F32x2.HI_LO ;  /* 0x000000043c3c724b */ /* 0x002fe40000000000 */
[----:B------:R-:W-:Y:S03]  /*fa00*/  FADD2 R62, R62.F32x2.HI_LO, R6.F32x2.HI_LO ;  /* 0x000000063e3e724b */ /* 0x000fe60000000000 */
[----:B------:R-:W1:Y:S01]  /*fa10*/  LDS.128 R4, [R110+UR37+0x33220] ;  /* 0x033220256e047984 */ /* 0x000e620008000c00 */
[----:B------:R-:W-:Y:S01]  /*fa20*/  FMUL2 R20, R60.F32x2.HI_LO, R100.F32x2.HI_LO ;  /* 0x000000643c14724a */ /* 0x000fe20000000000 */
[----:B------:R-:W-:Y:S01]  /*fa30*/  PRMT R101, R0, 0x7632, R101 ;  /* 0x0000763200657816 */ /* 0x000fe20000000065 */
[----:B------:R-:W-:Y:S03]  /*fa40*/  FMUL2 R56, R62.F32x2.HI_LO, R98.F32x2.HI_LO ;  /* 0x000000623e38724a */ /* 0x000fe60000000000 */
[----:B------:R-:W4:Y:S01]  /*fa50*/  LDS.128 R60, [R110+UR37+0x33290] ;  /* 0x033290256e3c7984 */ /* 0x000f220008000c00 */
[----:B-1----:R-:W-:Y:S02]  /*fa60*/  FADD2 R4, R64.F32x2.HI_LO, R4.F32x2.HI_LO ;  /* 0x000000044004724b */ /* 0x002fe40000000000 */
[----:B------:R-:W-:Y:S03]  /*fa70*/  FADD2 R2, R66.F32x2.HI_LO, R6.F32x2.HI_LO ;  /* 0x000000064202724b */ /* 0x000fe60000000000 */
[----:B------:R-:W1:Y:S01]  /*fa80*/  LDS.128 R64, [R110+UR37+0x332a0] ;  /* 0x0332a0256e407984 */ /* 0x000e620008000c00 */
[----:B------:R-:W-:Y:S01]  /*fa90*/  FMUL2 R14, R4.F32x2.HI_LO, R96.F32x2.HI_LO ;  /* 0x00000060040e724a */ /* 0x000fe20000000000 */
[----:B------:R-:W-:Y:S01]  /*faa0*/  PRMT R97, R0, 0x7610, R97 ;  /* 0x0000761000617816 */ /* 0x000fe20000000061 */
[----:B------:R-:W-:Y:S01]  /*fab0*/  FMUL2 R12, R2.F32x2.HI_LO, R94.F32x2.HI_LO ;  /* 0x0000005e020c724a */ /* 0x000fe20000000000 */
[----:B------:R-:W-:Y:S01]  /*fac0*/  F2FP.BF16.F32.PACK_AB R2, R73, R72 ;  /* 0x000000484902723e */ /* 0x000fe200000010ff */
[----:B------:R-:W-:Y:S01]  /*fad0*/  FADD2 R4, R70.F32x2.HI_LO, R10.F32x2.HI_LO ;  /* 0x0000000a4604724b */ /* 0x000fe20000000000 */
[----:B------:R-:W-:Y:S01]  /*fae0*/  F2FP.BF16.F32.PACK_AB R0, R57, R56 ;  /* 0x000000383900723e */ /* 0x000fe200000010ff */
[----:B------:R-:W-:Y:S01]  /*faf0*/  FADD2 R6, R68.F32x2.HI_LO, R8.F32x2.HI_LO ;  /* 0x000000084406724b */ /* 0x000fe20000000000 */
[C---:B------:R-:W-:Y:S01]  /*fb00*/  PRMT R95, R2.reuse, 0x7632, R95 ;  /* 0x00007632025f7816 */ /* 0x040fe2000000005f */
[----:B------:R-:W5:Y:S01]  /*fb10*/  LDS.128 R56, [R110+UR37+0x332b0] ;  /* 0x0332b0256e387984 */ /* 0x000f620008000c00 */
[----:B------:R-:W-:Y:S01]  /*fb20*/  PRMT R98, R2, 0x7610, R98 ;  /* 0x0000761002627816 */ /* 0x000fe20000000062 */
[----:B------:R-:W-:Y:S01]  /*fb30*/  FMUL2 R6, R6.F32x2.HI_LO, R92.F32x2.HI_LO ;  /* 0x0000005c0606724a */ /* 0x000fe20000000000 */
[----:B------:R-:W-:Y:S01]  /*fb40*/  F2FP.BF16.F32.PACK_AB R2, R21, R20 ;  /* 0x000000141502723e */ /* 0x000fe200000010ff */
[----:B------:R-:W-:Y:S01]  /*fb50*/  FMUL2 R10, R4.F32x2.HI_LO, R90.F32x2.HI_LO ;  /* 0x0000005a040a724a */ /* 0x000fe20000000000 */
[----:B------:R-:W-:Y:S01]  /*fb60*/  PRMT R100, R0, 0x7632, R100 ;  /* 0x0000763200647816 */ /* 0x000fe20000000064 */
[----:B------:R-:W-:Y:S01]  /*fb70*/  FADD2 R4, R40.F32x2.HI_LO, R16.F32x2.HI_LO ;  /* 0x000000102804724b */ /* 0x000fe20000000000 */
[C---:B------:R-:W-:Y:S02]  /*fb80*/  PRMT R91, R2.reuse, 0x7632, R91 ;  /* 0x00007632025b7816 */ /* 0x040fe4000000005b */
[----:B------:R-:W-:Y:S01]  /*fb90*/  PRMT R96, R2, 0x7610, R96 ;  /* 0x0000761002607816 */ /* 0x000fe20000000060 */
[----:B------:R-:W-:Y:S01]  /*fba0*/  FMUL2 R8, R4.F32x2.HI_LO, R88.F32x2.HI_LO ;  /* 0x000000580408724a */ /* 0x000fe20000000000 */
[----:B------:R-:W-:Y:S01]  /*fbb0*/  F2FP.BF16.F32.PACK_AB R2, R15, R14 ;  /* 0x0000000e0f02723e */ /* 0x000fe200000010ff */
[----:B----4-:R-:W-:Y:S01]  /*fbc0*/  FADD2 R4, R44.F32x2.HI_LO, R60.F32x2.HI_LO ;  /* 0x0000003c2c04724b */ /* 0x010fe20000000000 */
[----:B------:R-:W-:Y:S02]  /*fbd0*/  PRMT R94, R0, 0x7610, R94 ;  /* 0x00007610005e7816 */ /* 0x000fe4000000005e */
[----:B------:R-:W-:Y:S02]  /*fbe0*/  F2FP.BF16.F32.PACK_AB R0, R13, R12 ;  /* 0x0000000c0d00723e */ /* 0x000fe400000010ff */
[C---:B------:R-:W-:Y:S02]  /*fbf0*/  PRMT R90, R2.reuse, 0x7632, R90 ;  /* 0x00007632025a7816 */ /* 0x040fe4000000005a */
[----:B------:R-:W-:Y:S01]  /*fc00*/  PRMT R93, R2, 0x7610, R93 ;  /* 0x00007610025d7816 */ /* 0x000fe2000000005d */
[----:B------:R-:W-:Y:S01]  /*fc10*/  FADD2 R2, R42.F32x2.HI_LO, R18.F32x2.HI_LO ;  /* 0x000000122a02724b */ /* 0x000fe20000000000 */
[C---:B------:R-:W-:Y:S01]  /*fc20*/  PRMT R99, R0.reuse, 0x7632, R99 ;  /* 0x0000763200637816 */ /* 0x040fe20000000063 */
[----:B------:R-:W4:Y:S01]  /*fc30*/  LDS.128 R40, [R110+UR37+0x33300] ;  /* 0x033300256e287984 */ /* 0x000f220008000c00 */
[----:B------:R-:W-:Y:S01]  /*fc40*/  PRMT R92, R0, 0x7610, R92 ;  /* 0x00007610005c7816 */ /* 0x000fe2000000005c */
[----:B------:R-:W-:Y:S01]  /*fc50*/  FMUL2 R14, R2.F32x2.HI_LO, R86.F32x2.HI_LO ;  /* 0x00000056020e724a */ /* 0x000fe20000000000 */
[----:B------:R-:W-:Y:S01]  /*fc60*/  F2FP.BF16.F32.PACK_AB R6, R7, R6 ;  /* 0x000000060706723e */ /* 0x000fe200000010ff */
[----:B------:R-:W-:Y:S01]  /*fc70*/  FADD2 R2, R46.F32x2.HI_LO, R62.F32x2.HI_LO ;  /* 0x0000003e2e02724b */ /* 0x000fe20000000000 */
[----:B------:R-:W-:Y:S01]  /*fc80*/  F2FP.BF16.F32.PACK_AB R0, R11, R10 ;  /* 0x0000000a0b00723e */ /* 0x000fe200000010ff */
[----:B------:R-:W-:Y:S01]  /*fc90*/  FMUL2 R10, R4.F32x2.HI_LO, R84.F32x2.HI_LO ;  /* 0x00000054040a724a */ /* 0x000fe20000000000 */
[C---:B------:R-:W-:Y:S01]  /*fca0*/  PRMT R86, R6.reuse, 0x7632, R86 ;  /* 0x0000763206567816 */ /* 0x040fe20000000056 */
[----:B------:R-:W4:Y:S01]  /*fcb0*/  LDS.128 R16, [R110+UR37+0x33310] ;  /* 0x033310256e107984 */ /* 0x000f220008000c00 */
[----:B------:R-:W-:Y:S01]  /*fcc0*/  PRMT R88, R6, 0x7610, R88 ;  /* 0x0000761006587816 */ /* 0x000fe20000000058 */
[----:B-1----:R-:W-:Y:S01]  /*fcd0*/  FADD2 R4, R48.F32x2.HI_LO, R64.F32x2.HI_LO ;  /* 0x000000403004724b */ /* 0x002fe20000000000 */
[----:B------:R-:W-:Y:S01]  /*fce0*/  F2FP.BF16.F32.PACK_AB R6, R9, R8 ;  /* 0x000000080906723e */ /* 0x000fe200000010ff */
[----:B------:R-:W-:Y:S01]  /*fcf0*/  FMUL2 R12, R2.F32x2.HI_LO, R82.F32x2.HI_LO ;  /* 0x00000052020c724a */ /* 0x000fe20000000000 */
[----:B------:R-:W-:Y:S01]  /*fd00*/  PRMT R89, R0, 0x7632, R89 ;  /* 0x0000763200597816 */ /* 0x000fe20000000059 */
[----:B------:R-:W-:Y:S01]  /*fd10*/  FMUL2 R8, R4.F32x2.HI_LO, R102.F32x2.HI_LO ;  /* 0x000000660408724a */ /* 0x000fe20000000000 */
[----:B------:R-:W-:Y:S01]  /*fd20*/  PRMT R87, R0, 0x7610, R87 ;  /* 0x0000761000577816 */ /* 0x000fe20000000057 */
[----:B------:R-:W2:Y:S01]  /*fd30*/  LDL.LU.64 R102, [R1+0x8] ;  /* 0x0000080001667983 */ /* 0x000ea20000300a00 */
[----:B------:R-:W-:Y:S01]  /*fd40*/  F2FP.BF16.F32.PACK_AB R0, R15, R14 ;  /* 0x0000000e0f00723e */ /* 0x000fe200000010ff */
[----:B------:R-:W-:Y:S01]  /*fd50*/  FADD2 R2, R50.F32x2.HI_LO, R66.F32x2.HI_LO ;  /* 0x000000423202724b */ /* 0x000fe20000000000 */
[----:B------:R-:W-:Y:S03]  /*fd60*/  PRMT R76, R6, 0x7632, R76 ;  /* 0x00007632064c7816 */ /* 0x000fe6000000004c */
[----:B------:R-:W1:Y:S01]  /*fd70*/  LDS.128 R60, [R110+UR37+0x33320] ;  /* 0x033320256e3c7984 */ /* 0x000e620008000c00 */
[----:B------:R-:W-:Y:S01]  /*fd80*/  PRMT R84, R0, 0x7632, R84 ;  /* 0x0000763200547816 */ /* 0x000fe20000000054 */
[----:B------:R-:W-:Y:S01]  /*fd90*/  FMUL2 R14, R2.F32x2.HI_LO, R80.F32x2.HI_LO ;  /* 0x00000050020e724a */ /* 0x000fe20000000000 */
[----:B------:R-:W-:Y:S01]  /*fda0*/  PRMT R82, R0, 0x7610, R82 ;  /* 0x0000761000527816 */ /* 0x000fe20000000052 */
[----:B-----5:R-:W-:Y:S01]  /*fdb0*/  FADD2 R4, R52.F32x2.HI_LO, R56.F32x2.HI_LO ;  /* 0x000000383404724b */ /* 0x020fe20000000000 */
[----:B------:R-:W-:Y:S01]  /*fdc0*/  F2FP.BF16.F32.PACK_AB R0, R13, R12 ;  /* 0x0000000c0d00723e */ /* 0x000fe200000010ff */
[----:B------:R-:W-:Y:S01]  /*fdd0*/  FADD2 R2, R54.F32x2.HI_LO, R58.F32x2.HI_LO ;  /* 0x0000003a3602724b */ /* 0x000fe20000000000 */
[----:B------:R-:W-:Y:S01]  /*fde0*/  PRMT R83, R6, 0x7610, R83 ;  /* 0x0000761006537816 */ /* 0x000fe20000000053 */
[----:B------:R-:W5:Y:S01]  /*fdf0*/  LDS.128 R52, [R110+UR37+0x33330] ;  /* 0x033330256e347984 */ /* 0x000f620008000c00 */
[----:B------:R-:W-:Y:S01]  /*fe00*/  F2FP.BF16.F32.PACK_AB R6, R11, R10 ;  /* 0x0000000a0b06723e */ /* 0x000fe200000010ff */
[----:B------:R-:W-:Y:S01]  /*fe10*/  FMUL2 R12, R4.F32x2.HI_LO, R106.F32x2.HI_LO ;  /* 0x0000006a040c724a */ /* 0x000fe20000000000 */
[----:B------:R-:W-:Y:S01]  /*fe20*/  PRMT R81, R0, 0x7632, R81 ;  /* 0x0000763200517816 */ /* 0x000fe20000000051 */
[----:B------:R-:W-:Y:S01]  /*fe30*/  FMUL2 R10, R2.F32x2.HI_LO, R104.F32x2.HI_LO ;  /* 0x00000068020a724a */ /* 0x000fe20000000000 */
[----:B------:R-:W-:Y:S01]  /*fe40*/  PRMT R71, R6, 0x7632, R71 ;  /* 0x0000763206477816 */ /* 0x000fe20000000047 */
[----:B------:R-:W3:Y:S01]  /*fe50*/  LDL.LU.64 R106, [R1+0x10] ;  /* 0x00001000016a7983 */ /* 0x000ee20000300a00 */
[----:B------:R-:W-:Y:S02]  /*fe60*/  PRMT R74, R0, 0x7610, R74 ;  /* 0x00007610004a7816 */ /* 0x000fe4000000004a */
[----:B------:R-:W-:Y:S03]  /*fe70*/  PRMT R75, R6, 0x7610, R75 ;  /* 0x00007610064b7816 */ /* 0x000fe6000000004b */
[----:B------:R-:W5:Y:S01]  /*fe80*/  LDS.128 R48, [R110+UR37+0x33380] ;  /* 0x033380256e307984 */ /* 0x000f620008000c00 */
[----:B------:R-:W-:Y:S01]  /*fe90*/  F2FP.BF16.F32.PACK_AB R0, R15, R14 ;  /* 0x0000000e0f00723e */ /* 0x000fe200000010ff */
[----:B----4-:R-:W-:Y:S01]  /*fea0*/  FADD2 R4, R24.F32x2.HI_LO, R40.F32x2.HI_LO ;  /* 0x000000281804724b */ /* 0x010fe20000000000 */
[----:B------:R-:W-:Y:S01]  /*feb0*/  F2FP.BF16.F32.PACK_AB R6, R9, R8 ;  /* 0x000000080906723e */ /* 0x000fe200000010ff */
[----:B------:R-:W-:Y:S01]  /*fec0*/  FADD2 R2, R26.F32x2.HI_LO, R42.F32x2.HI_LO ;  /* 0x0000002a1a02724b */ /* 0x000fe20000000000 */
[----:B------:R-:W-:Y:S01]  /*fed0*/  PRMT R80, R0, 0x7632, R80 ;  /* 0x0000763200507816 */ /* 0x000fe20000000050 */
[----:B------:R-:W4:Y:S01]  /*fee0*/  LDL.LU.64 R104, [R1+0x18] ;  /* 0x0000180001687983 */ /* 0x000f220000300a00 */
[----:B------:R-:W-:Y:S01]  /*fef0*/  PRMT R67, R6, 0x7632, R67 ;  /* 0x0000763206437816 */ /* 0x000fe20000000043 */
[----:B------:R-:W-:Y:S01]  /*ff00*/  FMUL2 R8, R4.F32x2.HI_LO, R116.F32x2.HI_LO ;  /* 0x000000740408724a */ /* 0x000fe20000000000 */
[----:B------:R-:W-:Y:S03]  /*ff10*/  PRMT R70, R0, 0x7610, R70 ;  /* 0x0000761000467816 */ /* 0x000fe60000000046 */
[----:B------:R-:W3:Y:S01]  /*ff20*/  LDS.128 R44, [R110+UR37+0x33390] ;  /* 0x033390256e2c7984 */ /* 0x000ee20008000c00 */
[----:B------:R-:W-:Y:S01]  /*ff30*/  PRMT R72, R6, 0x7610, R72 ;  /* 0x0000761006487816 */ /* 0x000fe20000000048 */
[----:B------:R-:W-:Y:S01]  /*ff40*/  FADD2 R4, R28.F32x2.HI_LO, R16.F32x2.HI_LO ;  /* 0x000000101c04724b */ /* 0x000fe20000000000 */
[----:B------:R-:W-:Y:S01]  /*ff50*/  F2FP.BF16.F32.PACK_AB R0, R11, R10 ;  /* 0x0000000a0b00723e */ /* 0x000fe200000010ff */
[----:B------:R-:W-:Y:S01]  /*ff60*/  FMUL2 R20, R2.F32x2.HI_LO, R108.F32x2.HI_LO ;  /* 0x0000006c0214724a */ /* 0x000fe20000000000 */
[----:B------:R-:W-:Y:S01]  /*ff70*/  F2FP.BF16.F32.PACK_AB R24, R9, R8 ;  /* 0x000000080918723e */ /* 0x000fe200000010ff */
[----:B------:R-:W4:Y:S01]  /*ff80*/  LDS.128 R40, [R110+UR37+0x333a0] ;  /* 0x0333a0256e287984 */ /* 0x000f220008000c00 */
[----:B------:R-:W-:Y:S01]  /*ff90*/  PRMT R77, R0, 0x7632, R77 ;  /* 0x00007632004d7816 */ /* 0x000fe2000000004d */
[----:B------:R-:W-:Y:S01]  /*ffa0*/  FMUL2 R28, R4.F32x2.HI_LO, R120.F32x2.HI_LO ;  /* 0x00000078041c724a */ /* 0x000fe20000000000 */
[----:B------:R-:W-:Y:S01]  /*ffb0*/  PRMT R59, R24, 0x7632, R59 ;  /* 0x00007632183b7816 */ /* 0x000fe2000000003b */
[----:B------:R-:W-:Y:S01]  /*ffc0*/  FADD2 R2, R30.F32x2.HI_LO, R18.F32x2.HI_LO ;  /* 0x000000121e02724b */ /* 0x000fe20000000000 */
[----:B------:R-:W-:Y:S02]  /*ffd0*/  PRMT R66, R0, 0x7610, R66 ;  /* 0x0000761000427816 */ /* 0x000fe40000000042 */
[----:B------:R-:W-:Y:S01]  /*ffe0*/  PRMT R65, R24, 0x7610, R65 ;  /* 0x0000761018417816 */ /* 0x000fe20000000041 */
[----:B------:R-:W-:Y:S01]  /*fff0*/  FMUL2 R30, R2.F32x2.HI_LO, R118.F32x2.HI_LO ;  /* 0x00000076021e724a */ /* 0x000fe20000000000 */
[----:B------:R-:W-:Y:S01]  /*10000*/  F2FP.BF16.F32.PACK_AB R0, R21, R20 ;  /* 0x000000141500723e */ /* 0x000fe200000010ff */
[----:B-1----:R-:W-:Y:S01]  /*10010*/  FADD2 R20, R32.F32x2.HI_LO, R60.F32x2.HI_LO ;  /* 0x0000003c2014724b */ /* 0x002fe20000000000 */
[----:B------:R-:W-:Y:S01]  /*10020*/  F2FP.BF16.F32.PACK_AB R24, R29, R28 ;  /* 0x0000001c1d18723e */ /* 0x000fe200000010ff */
[----:B------:R-:W-:Y:S01]  /*10030*/  FADD2 R2, R34.F32x2.HI_LO, R62.F32x2.HI_LO ;  /* 0x0000003e2202724b */ /* 0x000fe20000000000 */
[----:B------:R-:W-:Y:S01]  /*10040*/  PRMT R73, R0, 0x7632, R73 ;  /* 0x0000763200497816 */ /* 0x000fe20000000049 */
[----:B------:R-:W-:Y:S01]  /*10050*/  FMUL2 R26, R20.F32x2.HI_LO, R124.F32x2.HI_LO ;  /* 0x0000007c141a724a */ /* 0x000fe20000000000 */
[----:B------:R-:W-:Y:S01]  /*10060*/  PRMT R56, R24, 0x7632, R56 ;  /* 0x0000763218387816 */ /* 0x000fe20000000038 */
[----:B-----5:R-:W-:Y:S01]  /*10070*/  FADD2 R20, R36.F32x2.HI_LO, R52.F32x2.HI_LO ;  /* 0x000000342414724b */ /* 0x020fe20000000000 */
[----:B------:R-:W-:Y:S01]  /*10080*/  PRMT R61, R24, 0x7610, R61 ;  /* 0x00007610183d7816 */ /* 0x000fe2000000003d */
[----:B------:R-:W1:Y:S01]  /*10090*/  LDS.128 R32, [R110+UR37+0x333b0] ;  /* 0x0333b0256e207984 */ /* 0x000e620008000c00 */
[----:B------:R-:W-:Y:S01]  /*100a0*/  PRMT R62, R0, 0x7610, R62 ;  /* 0x00007610003e7816 */ /* 0x000fe2000000003e */
[----:B------:R-:W-:Y:S01]  /*100b0*/  FMUL2 R28, R2.F32x2.HI_LO, R122.F32x2.HI_LO ;  /* 0x0000007a021c724a */ /* 0x000fe20000000000 */
[----:B------:R-:W-:Y:S01]  /*100c0*/  F2FP.BF16.F32.PACK_AB R0, R31, R30 ;  /* 0x0000001e1f00723e */ /* 0x000fe200000010ff */
[----:B------:R-:W-:Y:S01]  /*100d0*/  FADD2 R2, R38.F32x2.HI_LO, R54.F32x2.HI_LO ;  /* 0x000000362602724b */ /* 0x000fe20000000000 */
[----:B------:R-:W-:Y:S02]  /*100e0*/  F2FP.BF16.F32.PACK_AB R6, R13, R12 ;  /* 0x0000000c0d06723e */ /* 0x000fe400000010ff */
[----:B------:R-:W-:Y:S02]  /*100f0*/  PRMT R69, R0, 0x7632, R69 ;  /* 0x0000763200457816 */ /* 0x000fe40000000045 */
[C---:B------:R-:W-:Y:S02]  /*10100*/  PRMT R64, R6.reuse, 0x7632, R64 ;  /* 0x0000763206407816 */ /* 0x040fe40000000040 */
[----:B------:R-:W-:Y:S02]  /*10110*/  PRMT R68, R6, 0x7610, R68 ;  /* 0x0000761006447816 */ /* 0x000fe40000000044 */
[----:B------:R-:W-:Y:S01]  /*10120*/  PRMT R58, R0, 0x7610, R58 ;  /* 0x00007610003a7816 */ /* 0x000fe2000000003a */
[----:B------:R-:W5:Y:S01]  /*10130*/  LDTM.x16 R4, tmem[UR4] ;  /* 0x00000004000479ee */ /* 0x000f620008240000 */
[----:B------:R-:W-:Y:S01]  /*10140*/  F2FP.BF16.F32.PACK_AB R0, R29, R28 ;  /* 0x0000001c1d00723e */ /* 0x000fe200000010ff */
[----:B------:R-:W-:Y:S03]  /*10150*/  NOP ;  /* 0x0000000000007918 */ /* 0x000fe60000000000 */
[C---:B------:R-:W-:Y:S02]  /*10160*/  PRMT R63, R0.reuse, 0x7632, R63 ;  /* 0x00007632003f7816 */ /* 0x040fe4000000003f */
[----:B------:R-:W-:Y:S01]  /*10170*/  PRMT R54, R0, 0x7610, R54 ;  /* 0x0000761000367816 */ /* 0x000fe20000000036 */
[----:B-----5:R-:W-:Y:S02]  /*10180*/  FADD2 R4, R4.F32x2.HI_LO, R48.F32x2.HI_LO ;  /* 0x000000300404724b */ /* 0x020fe40000000000 */
[----:B--2---:R-:W-:Y:S01]  /*10190*/  FMUL2 R24, R20.F32x2.HI_LO, R102.F32x2.HI_LO ;  /* 0x000000661418724a */ /* 0x004fe20000000000 */
[----:B------:R-:W-:Y:S01]  /*101a0*/  F2FP.BF16.F32.PACK_AB R20, R27, R26 ;  /* 0x0000001a1b14723e */ /* 0x000fe200000010ff */
[----:B------:R-:W2:Y:S01]  /*101b0*/  LDL.LU.64 R102, [R1+0x38] ;  /* 0x0000380001667983 */ /* 0x000ea20000300a00 */
[----:B------:R-:W-:Y:S02]  /*101c0*/  FMUL2 R26, R2.F32x2.HI_LO, R22.F32x2.HI_LO ;  /* 0x00000016021a724a */ /* 0x000fe40000000000 */
[C---:B------:R-:W-:Y:S03]  /*101d0*/  PRMT R52, R20.reuse, 0x7632, R52 ;  /* 0x0000763214347816 */ /* 0x040fe60000000034 */
[----:B------:R-:W5:Y:S01]  /*101e0*/  LDL.LU.64 R36, [R1+0x30] ;  /* 0x0000300001247983 */ /* 0x000f620000300a00 */
[----:B------:R-:W-:Y:S01]  /*101f0*/  PRMT R57, R20, 0x7610, R57 ;  /* 0x0000761014397816 */ /* 0x000fe20000000039 */
[----:B------:R-:W-:Y:S01]  /*10200*/  FADD2 R2, R6.F32x2.HI_LO, R50.F32x2.HI_LO ;  /* 0x000000320602724b */ /* 0x000fe20000000000 */
[----:B------:R-:W-:Y:S03]  /*10210*/  F2FP.BF16.F32.PACK_AB R6, R25, R24 ;  /* 0x000000181906723e */ /* 0x000fe600000010ff */
[----:B------:R-:W5:Y:S01]  /*10220*/  LDL.LU.64 R30, [R1+0x40] ;  /* 0x00004000011e7983 */ /* 0x000f620000300a00 */
[----:B------:R-:W-:Y:S02]  /*10230*/  F2FP.BF16.F32.PACK_AB R0, R27, R26 ;  /* 0x0000001a1b00723e */ /* 0x000fe400000010ff */
[C---:B------:R-:W-:Y:S02]  /*10240*/  PRMT R48, R6.reuse, 0x7632, R48 ;  /* 0x0000763206307816 */ /* 0x040fe40000000030 */
[----:B------:R-:W-:Y:S02]  /*10250*/  PRMT R53, R6, 0x7610, R53 ;  /* 0x0000761006357816 */ /* 0x000fe40000000035 */
[----:B------:R-:W-:Y:S01]  /*10260*/  PRMT R60, R0, 0x7632, R60 ;  /* 0x00007632003c7816 */ /* 0x000fe2000000003c */
[----:B---3--:R-:W-:Y:S01]  /*10270*/  FMUL2 R22, R2.F32x2.HI_LO, R106.F32x2.HI_LO ;  /* 0x0000006a0216724a */ /* 0x008fe20000000000 */
[----:B------:R-:W-:Y:S01]  /*10280*/  PRMT R51, R0, 0x7610, R51 ;  /* 0x0000761000337816 */ /* 0x000fe20000000033 */
[----:B------:R-:W-:Y:S03]  /*10290*/  FADD2 R2, R10.F32x2.HI_LO, R46.F32x2.HI_LO ;  /* 0x0000002e0a02724b */ /* 0x000fe60000000000 */
[----:B------:R-:W-:Y:S04]  /*102a0*/  F2FP.BF16.F32.PACK_AB R0, R23, R22 ;  /* 0x000000161700723e */ /* 0x000fe800000010ff */
[----:B------:R-:W-:Y:S01]  /*102b0*/  PRMT R55, R0, 0x7632, R55 ;  /* 0x0000763200377816 */ /* 0x000fe20000000037 */
[----:B----4-:R-:W-:Y:S01]  /*102c0*/  FMUL2 R20, R4.F32x2.HI_LO, R104.F32x2.HI_LO ;  /* 0x000000680414724a */ /* 0x010fe20000000000 */
[----:B------:R-:W-:Y:S01]  /*102d0*/  PRMT R47, R0, 0x7610, R47 ;  /* 0x00007610002f7816 */ /* 0x000fe2000000002f */
[----:B------:R-:W-:Y:S03]  /*102e0*/  FADD2 R4, R8.F32x2.HI_LO, R44.F32x2.HI_LO ;  /* 0x0000002c0804724b */ /* 0x000fe60000000000 */
[----:B------:R-:W-:Y:S01]  /*102f0*/  F2FP.BF16.F32.PACK_AB R6, R21, R20 ;  /* 0x000000141506723e */ /* 0x000fe200000010ff */
[----:B------:R-:W-:Y:S02]  /*10300*/  FMUL2 R8, R4.F32x2.HI_LO, R112.F32x2.HI_LO ;  /* 0x000000700408724a */ /* 0x000fe40000000000 */
[----:B------:R-:W-:Y:S01]  /*10310*/  FMUL2 R20, R2.F32x2.HI_LO, R114.F32x2.HI_LO ;  /* 0x000000720214724a */ /* 0x000fe20000000000 */
[----:B------:R-:W-:Y:S01]  /*10320*/  PRMT R44, R6, 0x7632, R44 ;  /* 0x00007632062c7816 */ /* 0x000fe2000000002c */
[----:B------:R-:W-:Y:S01]  /*10330*/  FADD2 R4, R12.F32x2.HI_LO, R40.F32x2.HI_LO ;  /* 0x000000280c04724b */ /* 0x000fe20000000000 */
[----:B------:R-:W-:Y:S01]  /*10340*/  PRMT R49, R6, 0x7610, R49 ;  /* 0x0000761006317816 */ /* 0x000fe20000000031 */
[----:B------:R-:W-:Y:S01]  /*10350*/  FADD2 R2, R14.F32x2.HI_LO, R42.F32x2.HI_LO ;  /* 0x0000002a0e02724b */ /* 0x000fe20000000000 */
[----:B------:R-:W-:Y:S02]  /*10360*/  F2FP.BF16.F32.PACK_AB R0, R9, R8 ;  /* 0x000000080900723e */ /* 0x000fe400000010ff */
[----:B------:R-:W-:Y:S02]  /*10370*/  F2FP.BF16.F32.PACK_AB R8, R21, R20 ;  /* 0x000000141508723e */ /* 0x000fe400000010ff */
[C---:B------:R-:W-:Y:S02]  /*10380*/  PRMT R29, R0.reuse, 0x7632, R29 ;  /* 0x00007632001d7816 */ /* 0x040fe4000000001d */
[----:B------:R-:W-:Y:S02]  /*10390*/  PRMT R43, R0, 0x7610, R43 ;  /* 0x00007610002b7816 */ /* 0x000fe4000000002b */
[----:B------:R-:W-:Y:S01]  /*103a0*/  PRMT R50, R8, 0x7632, R50 ;  /* 0x0000763208327816 */ /* 0x000fe20000000032 */
[----:B--2---:R-:W-:Y:S02]  /*103b0*/  FMUL2 R6, R4.F32x2.HI_LO, R102.F32x2.HI_LO ;  /* 0x000000660406724a */ /* 0x004fe40000000000 */
[----:B-1----:R-:W-:Y:S01]  /*103c0*/  FADD2 R4, R16.F32x2.HI_LO, R32.F32x2.HI_LO ;  /* 0x000000201004724b */ /* 0x002fe20000000000 */
[----:B------:R-:W-:Y:S01]  /*103d0*/  PRMT R33, R8, 0x7610, R33 ;  /* 0x0000761008217816 */ /* 0x000fe20000000021 */
[----:B-----5:R-:W-:Y:S01]  /*103e0*/  FMUL2 R10, R2.F32x2.HI_LO, R36.F32x2.HI_LO ;  /* 0x00000024020a724a */ /* 0x020fe20000000000 */
[----:B------:R-:W-:Y:S01]  /*103f0*/  F2FP.BF16.F32.PACK_AB R0, R7, R6 ;  /* 0x000000060700723e */ /* 0x000fe200000010ff */
[----:B------:R-:W-:Y:S02]  /*10400*/  FADD2 R2, R18.F32x2.HI_LO, R34.F32x2.HI_LO ;  /* 0x000000221202724b */ /* 0x000fe40000000000 */
[----:B------:R-:W-:Y:S01]  /*10410*/  FMUL2 R4, R4.F32x2.HI_LO, R30.F32x2.HI_LO ;  /* 0x0000001e0404724a */ /* 0x000fe20000000000 */
[----:B------:R-:W-:Y:S01]  /*10420*/  PRMT R32, R0, 0x7632, R32 ;  /* 0x0000763200207816 */ /* 0x000fe20000000020 */
[----:B------:R-:W-:Y:S01]  /*10430*/  FMUL2 R2, R2.F32x2.HI_LO, R78.F32x2.HI_LO ;  /* 0x0000004e0202724a */ /* 0x000fe20000000000 */
[----:B------:R-:W-:Y:S02]  /*10440*/  PRMT R42, R0, 0x7610, R42 ;  /* 0x00007610002a7816 */ /* 0x000fe4000000002a */
[----:B------:R-:W-:Y:S02]  /*10450*/  F2FP.BF16.F32.PACK_AB R6, R11, R10 ;  /* 0x0000000a0b06723e */ /* 0x000fe400000010ff */
[----:B------:R-:W-:Y:S02]  /*10460*/  F2FP.BF16.F32.PACK_AB R4, R5, R4 ;  /* 0x000000040504723e */ /* 0x000fe400000010ff */
[----:B------:R-:W-:Y:S02]  /*10470*/  F2FP.BF16.F32.PACK_AB R0, R3, R2 ;  /* 0x000000020300723e */ /* 0x000fe400000010ff */
[C---:B------:R-:W-:Y:S02]  /*10480*/  PRMT R46, R6.reuse, 0x7632, R46 ;  /* 0x00007632062e7816 */ /* 0x040fe4000000002e */
[----:B------:R-:W-:Y:S02]  /*10490*/  PRMT R40, R6, 0x7610, R40 ;  /* 0x0000761006287816 */ /* 0x000fe40000000028 */
[C---:B------:R-:W-:Y:S02]  /*104a0*/  PRMT R28, R4.reuse, 0x7632, R28 ;  /* 0x00007632041c7816 */ /* 0x040fe4000000001c */
[----:B------:R-:W-:Y:S02]  /*104b0*/  PRMT R41, R4, 0x7610, R41 ;  /* 0x0000761004297816 */ /* 0x000fe40000000029 */
[C---:B------:R-:W-:Y:S02]  /*104c0*/  PRMT R45, R0.reuse, 0x7632, R45 ;  /* 0x00007632002d7816 */ /* 0x040fe4000000002d */
[----:B------:R-:W-:Y:S01]  /*104d0*/  PRMT R39, R0, 0x7610, R39 ;  /* 0x0000761000277816 */ /* 0x000fe20000000027 */
[----:B------:R-:W-:Y:S06]  /*104e0*/  @!P0 BRA `(.L_x_219) ;  /* 0x0000000000088947 */ /* 0x000fec0003800000 */
[----:B------:R-:W-:Y:S05]  /*104f0*/  BPT.TRAP 0x1 ;  /* 0x000000040000795c */ /* 0x000fea0000300000 */
[----:B------:R-:W-:Y:S05]  /*10500*/  BPT.TRAP 0x1 ;  /* 0x000000040000795c */ /* 0x000fea0000300000 */
.L_x_219:
[----:B------:R-:W-:Y:S04]  /*10510*/  UIADD3 UR4, UPT, UPT, UR37, 0x33868, URZ ;  /* 0x0003386825047890 */ /* 0x000fe8000fffe0ff */
[----:B------:R-:W-:Y:S09]  /*10520*/  UPRMT UR4, UR38, 0x654, UR4 ;  /* 0x0000065426047896 */ /* 0x000ff20008000004 */
[----:B------:R-:W-:Y:S01]  /*10530*/  SYNCS.ARRIVE.TRANS64.RED.A1T0 RZ, [UR4], RZ ;  /* 0x000000ffffff79a7 */ /* 0x000fe20008100404 */
[----:B------:R-:W-:Y:S04]  /*10540*/  UIADD3 UR4, UPT, UPT, UR37, 0x23000, URZ ;  /* 0x0002300025047890 */ /* 0x000fe8000fffe0ff */
[----:B------:R-:W-:Y:S09]  /*10550*/  ULOP3.LUT UP0, URZ, UR4, 0x3f0, URZ, 0xc0, !UPT ;  /* 0x000003f004ff7892 */ /* 0x000ff2000f80c0ff */
[----:B------:R-:W-:Y:S05]  /*10560*/  BRA.U !UP0, `(.L_x_220) ;  /* 0x0000000108407547 */ /* 0x000fea000b800000 */
        /* <DEDUP_REMOVED lines=16> */
.L_x_220:
[C---:B------:R-:W-:Y:S01]  /*10670*/  LOP3.LUT P0, RZ, R111.reuse, 0x2, RZ, 0xc0, !PT ;  /* 0x000000026fff7812 */ /* 0x040fe2000780c0ff */
[C---:B------:R-:W-:Y:S01]  /*10680*/  IMAD.SHL.U32 R6, R111.reuse, 0x40, RZ ;  /* 0x000000406f067824 */ /* 0x040fe200078e00ff */
[----:B------:R-:W-:Y:S01]  /*10690*/  SHF.R.U32.HI R38, RZ, 0x7, R111 ;  /* 0x00000007ff267819 */ /* 0x000fe2000001166f */
[C---:B------:R-:W-:Y:S01]  /*106a0*/  IMAD.SHL.U32 R0, R111.reuse, 0x8, RZ ;  /* 0x000000086f007824 */ /* 0x040fe200078e00ff */
[----:B------:R-:W-:Y:S01]  /*106b0*/  LOP3.LUT R3, R111, 0x1, RZ, 0xc0, !PT ;  /* 0x000000016f037812 */ /* 0x000fe200078ec0ff */
[----:B------:R-:W-:Y:S01]  /*106c0*/  IMAD.MOV.U32 R78, RZ, RZ, 0x10 ;  /* 0x00000010ff4e7424 */ /* 0x000fe200078e00ff */
[----:B------:R-:W-:Y:S02]  /*106d0*/  LOP3.LUT R2, R6, 0x1c0, RZ, 0xc0, !PT ;  /* 0x000001c006027812 */ /* 0x000fe400078ec0ff */
[----:B------:R-:W-:Y:S02]  /*106e0*/  LOP3.LUT R38, R38, 0x1, RZ, 0xc0, !PT ;  /* 0x0000000126267812 */ /* 0x000fe400078ec0ff */
[----:B------:R-:W-:Y:S02]  /*106f0*/  LOP3.LUT R2, R2, 0x38, R0, 0xf8, !PT ;  /* 0x0000003802027812 */ /* 0x000fe400078ef800 */
[----:B------:R-:W-:Y:S02]  /*10700*/  LOP3.LUT R0, R95, 0xffff, RZ, 0xc0, !PT ;  /* 0x0000ffff5f007812 */ /* 0x000fe400078ec0ff */
[----:B------:R-:W-:Y:S02]  /*10710*/  LOP3.LUT R6, R2, 0x1e00, R6, 0xf8, !PT ;  /* 0x00001e0002067812 */ /* 0x000fe400078ef806 */
[----:B------:R-:W-:Y:S02]  /*10720*/  SEL R8, R78, 0xfffffff0, !P0 ;  /* 0xfffffff04e087807 */ /* 0x000fe40004000000 */
[----:B------:R-:W-:Y:S02]  /*10730*/  LOP3.LUT R5, R91, 0xffff, RZ, 0xc0, !PT ;  /* 0x0000ffff5b057812 */ /* 0x000fe400078ec0ff */
[----:B------:R-:W-:Y:S01]  /*10740*/  LEA R2, P1, R0, RZ, 0x10 ;  /* 0x000000ff00027211 */ /* 0x000fe200078280ff */
[----:B------:R-:W-:Y:S01]  /*10750*/  IMAD R38, R8, R38, R6 ;  /* 0x0000002608267224 */ /* 0x000fe200078e0206 */
[----:B------:R-:W-:Y:S02]  /*10760*/  LOP3.LUT R7, R90, 0xffff, RZ, 0xc0, !PT ;  /* 0x0000ffff5a077812 */ /* 0x000fe400078ec0ff */
[----:B------:R-:W-:Y:S02]  /*10770*/  ISETP.NE.U32.AND P2, PT, R3, 0x1, PT ;  /* 0x000000010300780c */ /* 0x000fe40003f45070 */
[----:B------:R-:W-:Y:S02]  /*10780*/  LEA R4, P0, R5, RZ, 0x10 ;  /* 0x000000ff05047211 */ /* 0x000fe400078080ff */
[----:B------:R-:W-:Y:S02]  /*10790*/  LEA.HI.X R3, R0, RZ, RZ, 0x10, P1 ;  /* 0x000000ff00037211 */ /* 0x000fe400008f84ff */
[----:B------:R-:W-:Y:S02]  /*107a0*/  LOP3.LUT R8, R86, 0xffff, RZ, 0xc0, !PT ;  /* 0x0000ffff56087812 */ /* 0x000fe400078ec0ff */
[----:B------:R-:W-:Y:S02]  /*107b0*/  LEA R6, P1, R7, RZ, 0x10 ;  /* 0x000000ff07067211 */ /* 0x000fe400078280ff */
[----:B------:R-:W-:Y:S02]  /*107c0*/  LOP3.LUT R9, R76, 0xffff, RZ, 0xc0, !PT ;  /* 0x0000ffff4c097812 */ /* 0x000fe400078ec0ff */
[----:B------:R-:W-:Y:S02]  /*107d0*/  LEA.HI.X R5, R5, RZ, RZ, 0x10, P0 ;  /* 0x000000ff05057211 */ /* 0x000fe400000f84ff */
[----:B------:R-:W-:Y:S02]  /*107e0*/  LOP3.LUT R24, R2, 0xffff, R98, 0xf8, !PT ;  /* 0x0000ffff02187812 */ /* 0x000fe400078ef862 */
[----:B------:R-:W-:Y:S02]  /*107f0*/  LEA R2, P0, R8, RZ, 0x10 ;  /* 0x000000ff08027211 */ /* 0x000fe400078080ff */
[----:B------:R-:W-:Y:S02]  /*10800*/  LEA.HI.X R7, R7, RZ, RZ, 0x10, P1 ;  /* 0x000000ff07077211 */ /* 0x000fe400008f84ff */
[----:B------:R-:W-:Y:S02]  /*10810*/  LOP3.LUT R26, R4, 0xffff, R96, 0xf8, !PT ;  /* 0x0000ffff041a7812 */ /* 0x000fe400078ef860 */
[----:B------:R-:W-:Y:S02]  /*10820*/  LOP3.LUT R0, R71, 0xffff, RZ, 0xc0, !PT ;  /* 0x0000ffff47007812 */ /* 0x000fe400078ec0ff */
[----:B------:R-:W-:Y:S02]  /*10830*/  LEA R4, P1, R9, RZ, 0x10 ;  /* 0x000000ff09047211 */ /* 0x000fe400078280ff */
[----:B------:R-:W-:Y:S02]  /*10840*/  LOP3.LUT R10, R67, 0xffff, RZ, 0xc0, !PT ;  /* 0x0000ffff430a7812 */ /* 0x000fe400078ec0ff */
[----:B------:R-:W-:Y:S02]  /*10850*/  LOP3.LUT R25, R3, 0xffff, R97, 0xf8, !PT ;  /* 0x0000ffff03197812 */ /* 0x000fe400078ef861 */
[----:B------:R-:W-:Y:S02]  /*10860*/  LOP3.LUT R27, R5, 0xffff, R94, 0xf8, !PT ;  /* 0x0000ffff051b7812 */ /* 0x000fe400078ef85e */
[----:B------:R-:W-:Y:S02]  /*10870*/  LEA.HI.X R3, R8, RZ, RZ, 0x10, P0 ;  /* 0x000000ff08037211 */ /* 0x000fe400000f84ff */
[----:B------:R-:W-:Y:S02]  /*10880*/  LOP3.LUT R21, R7, 0xffff, R92, 0xf8, !PT ;  /* 0x0000ffff07157812 */ /* 0x000fe400078ef85c */
[----:B------:R-:W-:Y:S02]  /*10890*/  LEA R8, P0, R0, RZ, 0x10 ;  /* 0x000000ff00087211 */ /* 0x000fe400078080ff */
[----:B------:R-:W-:Y:S02]  /*108a0*/  LEA.HI.X R5, R9, RZ, RZ, 0x10, P1 ;  /* 0x000000ff09057211 */ /* 0x000fe400008f84ff */
[----:B------:R-:W-:Y:S02]  /*108b0*/  LOP3.LUT R22, R2, 0xffff, R88, 0xf8, !PT ;  /* 0x0000ffff02167812 */ /* 0x000fe400078ef858 */
[----:B------:R-:W-:Y:S02]  /*108c0*/  LOP3.LUT R7, R64, 0xffff, RZ, 0xc0, !PT ;  /* 0x0000ffff40077812 */ /* 0x000fe400078ec0ff */
[----:B------:R-:W-:Y:S02]  /*108d0*/  LEA R2, P1, R10, RZ, 0x10 ;  /* 0x000000ff0a027211 */ /* 0x000fe400078280ff */
[----:B------:R-:W-:Y:S02]  /*108e0*/  LOP3.LUT R20, R6, 0xffff, R93, 0xf8, !PT ;  /* 0x0000ffff06147812 */ /* 0x000fe400078ef85d */
[----:B------:R-:W-:Y:S02]  /*108f0*/  LOP3.LUT R23, R3, 0xffff, R87, 0xf8, !PT ;  /* 0x0000ffff03177812 */ /* 0x000fe400078ef857 */
[----:B------:R-:W-:Y:S02]  /*10900*/  LEA.HI.X R9, R0, RZ, RZ, 0x10, P0 ;  /* 0x000000ff00097211 */ /* 0x000fe400000f84ff */
[----:B------:R-:W-:Y:S02]  /*10910*/  LOP3.LUT R30, R5, 0xffff, R82, 0xf8, !PT ;  /* 0x0000ffff051e7812 */ /* 0x000fe400078ef852 */
[----:B------:R-:W-:Y:S02]  /*10920*/  LOP3.LUT R0, R59, 0xffff, RZ, 0xc0, !PT ;  /* 0x0000ffff3b007812 */ /* 0x000fe400078ec0ff */
[C---:B------:R-:W-:Y:S02]  /*10930*/  LEA R6, P0, R7.reuse, RZ, 0x10 ;  /* 0x000000ff07067211 */ /* 0x040fe400078080ff */
[----:B------:R-:W-:Y:S02]  /*10940*/  LEA.HI.X R3, R10, RZ, RZ, 0x10, P1 ;  /* 0x000000ff0a037211 */ /* 0x000fe400008f84ff */
[----:B------:R-:W-:Y:S02]  /*10950*/  LOP3.LUT R5, R56, 0xffff, RZ, 0xc0, !PT ;  /* 0x0000ffff38057812 */ /* 0x000fe400078ec0ff */
[----:B------:R-:W-:Y:S02]  /*10960*/  LOP3.LUT R37, R8, 0xffff, R75, 0xf8, !PT ;  /* 0x0000ffff08257812 */ /* 0x000fe400078ef84b */
        /* <DEDUP_REMOVED lines=9> */
[----:B------:R-:W-:Y:S02]  /*10a00*/  LOP3.LUT R0, R48, 0xffff, RZ, 0xc0, !PT ;  /* 0x0000ffff30007812 */ /* 0x000fe400078ec0ff */
[----:B------:R-:W-:Y:S02]  /*10a10*/  LEA R2, P1, R3, RZ, 0x10 ;  /* 0x000000ff03027211 */ /* 0x000fe400078280ff */
[----:B------:R-:W-:Y:S02]  /*10a20*/  LEA.HI.X R5, R5, RZ, RZ, 0x10, P0 ;  /* 0x000000ff05057211 */ /* 0x000fe400000f84ff */
[----:B------:R-:W-:Y:S02]  /*10a30*/  LOP3.LUT R19, R7, 0xffff, R66, 0xf8, !PT ;  /* 0x0000ffff07137812 */ /* 0x000fe400078ef842 */
[----:B------:R-:W-:Y:S02]  /*10a40*/  LOP3.LUT R7, R44, 0xffff, RZ, 0xc0, !PT ;  /* 0x0000ffff2c077812 */ /* 0x000fe400078ec0ff */
[----:B------:R-:W-:Y:S02]  /*10a50*/  LEA R10, P0, R0, RZ, 0x10 ;  /* 0x000000ff000a7211 */ /* 0x000fe400078080ff */
[----:B------:R-:W-:Y:S02]  /*10a60*/  LEA.HI.X R3, R3, RZ, RZ, 0x10, P1 ;  /* 0x000000ff03037211 */ /* 0x000fe400008f84ff */
[----:B------:R-:W-:Y:S02]  /*10a70*/  LOP3.LUT R15, R5, 0xffff, R58, 0xf8, !PT ;  /* 0x0000ffff050f7812 */ /* 0x000fe400078ef83a */
        /* <DEDUP_REMOVED lines=15> */
[C---:B------:R-:W-:Y:S02]  /*10b70*/  LEA R2, P0, R0.reuse, RZ, 0x10 ;  /* 0x000000ff00027211 */ /* 0x040fe400078080ff */
[----:B------:R-:W-:Y:S02]  /*10b80*/  LEA.HI.X R5, R3, RZ, RZ, 0x10, P1 ;  /* 0x000000ff03057211 */ /* 0x000fe400008f84ff */
[----:B------:R-:W-:Y:S01]  /*10b90*/  LEA.HI.X R3, R0, RZ, RZ, 0x10, P0 ;  /* 0x000000ff00037211 */ /* 0x000fe200000f84ff */
[----:B------:R-:W-:Y:S01]  /*10ba0*/  IMAD.U32 R0, R101, 0x10000, RZ ;  /* 0x0001000065007824 */ /* 0x000fe200078e00ff */
[----:B------:R-:W-:Y:S02]  /*10bb0*/  LOP3.LUT R34, R8, 0xffff, R49, 0xf8, !PT ;  /* 0x0000ffff08227812 */ /* 0x000fe400078ef831 */
[----:B------:R-:W-:Y:S02]  /*10bc0*/  LOP3.LUT R8, R7, 0xffff, R33, 0xf8, !PT ;  /* 0x0000ffff07087812 */ /* 0x000fe400078ef821 */
[----:B------:R-:W-:Y:S01]  /*10bd0*/  LOP3.LUT R25, R25, R0, RZ, 0xfc, !PT ;  /* 0x0000000019197212 */ /* 0x000fe200078efcff */
[----:B------:R-:W-:Y:S01]  /*10be0*/  IMAD.U32 R0, R84, 0x10000, RZ ;  /* 0x0001000054007824 */ /* 0x000fe200078e00ff */
[----:B------:R-:W-:Y:S01]  /*10bf0*/  LOP3.LUT R7, R3, 0xffff, R39, 0xf8, !PT ;  /* 0x0000ffff03077812 */ /* 0x000fe200078ef827 */
[----:B------:R-:W-:Y:S01]  /*10c00*/  IMAD.U32 R3, R99, 0x10000, RZ ;  /* 0x0001000063037824 */ /* 0x000fe200078e00ff */
[----:B------:R-:W-:Y:S02]  /*10c10*/  LOP3.LUT R28, R9, 0xffff, R47, 0xf8, !PT ;  /* 0x0000ffff091c7812 */ /* 0x000fe400078ef82f */
[----:B------:R-:W-:Y:S01]  /*10c20*/  LOP3.LUT R30, R30, R0, RZ, 0xfc, !PT ;  /* 0x000000001e1e7212 */ /* 0x000fe200078efcff */
[----:B------:R-:W-:Y:S01]  /*10c30*/  IMAD.U32 R0, R73, 0x10000, RZ ;  /* 0x0001000049007824 */ /* 0x000fe200078e00ff */
[----:B------:R-:W-:Y:S01]  /*10c40*/  LOP3.LUT R21, R21, R3, RZ, 0xfc, !PT ;  /* 0x0000000315157212 */ /* 0x000fe200078efcff */
[----:B------:R-:W-:Y:S01]  /*10c50*/  IMAD.U32 R3, R80, 0x10000, RZ ;  /* 0x0001000050037824 */ /* 0x000fe200078e00ff */
[----:B------:R-:W-:Y:S01]  /*10c60*/  LOP3.LUT R32, R4, 0xffff, R42, 0xf8, !PT ;  /* 0x0000ffff04207812 */ /* 0x000fe200078ef82a */
[----:B------:R-:W-:Y:S01]  /*10c70*/  IMAD.U32 R4, R100, 0x10000, RZ ;  /* 0x0001000064047824 */ /* 0x000fe200078e00ff */
[----:B------:R-:W-:Y:S01]  /*10c80*/  LOP3.LUT R13, R13, R0, RZ, 0xfc, !PT ;  /* 0x000000000d0d7212 */ /* 0x000fe200078efcff */
[----:B------:R-:W-:Y:S01]  /*10c90*/  IMAD.U32 R0, R55, 0x10000, RZ ;  /* 0x0001000037007824 */ /* 0x000fe200078e00ff */
[----:B------:R-:W-:Y:S01]  /*10ca0*/  LOP3.LUT R17, R17, R3, RZ, 0xfc, !PT ;  /* 0x0000000311117212 */ /* 0x000fe200078efcff */
[----:B------:R-:W-:Y:S01]  /*10cb0*/  IMAD.U32 R3, R63, 0x10000, RZ ;  /* 0x000100003f037824 */ /* 0x000fe200078e00ff */
[----:B------:R-:W-:Y:S01]  /*10cc0*/  LOP3.LUT R27, R27, R4, RZ, 0xfc, !PT ;  /* 0x000000041b1b7212 */ /* 0x000fe200078efcff */
[----:B------:R-:W-:Y:S01]  /*10cd0*/  IMAD.U32 R4, R81, 0x10000, RZ ;  /* 0x0001000051047824 */ /* 0x000fe200078e00ff */
[----:B------:R-:W-:Y:S01]  /*10ce0*/  LOP3.LUT R28, R28, R0, RZ, 0xfc, !PT ;  /* 0x000000001c1c7212 */ /* 0x000fe200078efcff */
[----:B------:R-:W-:Y:S01]  /*10cf0*/  IMAD.U32 R0, R46, 0x10000, RZ ;  /* 0x000100002e007824 */ /* 0x000fe200078e00ff */
[----:B------:R-:W-:Y:S02]  /*10d00*/  LOP3.LUT R5, R5, 0xffff, R40, 0xf8, !PT ;  /* 0x0000ffff05057812 */ /* 0x000fe400078ef828 */
[----:B------:R-:W-:Y:S01]  /*10d10*/  LOP3.LUT R9, R29, R3, RZ, 0xfc, !PT ;  /* 0x000000031d097212 */ /* 0x000fe200078efcff */
[----:B------:R-:W-:Y:S01]  /*10d20*/  IMAD.U32 R3, R45, 0x10000, RZ ;  /* 0x000100002d037824 */ /* 0x000fe200078e00ff */
[----:B------:R-:W-:Y:S02]  /*10d30*/  LOP3.LUT R39, R5, R0, RZ, 0xfc, !PT ;  /* 0x0000000005277212 */ /* 0x000fe400078efcff */
[----:B------:R-:W-:Y:S02]  /*10d40*/  LEA R0, R38, UR37, 0x1 ;  /* 0x0000002526007c11 */ /* 0x000fe4000f8e08ff */
[----:B------:R-:W-:Y:S02]  /*10d50*/  LOP3.LUT R33, R6, 0xffff, R43, 0xf8, !PT ;  /* 0x0000ffff06217812 */ /* 0x000fe400078ef82b */
[----:B------:R-:W-:Y:S01]  /*10d60*/  LOP3.LUT R31, R31, R4, RZ, 0xfc, !PT ;  /* 0x000000041f1f7212 */ /* 0x000fe200078efcff */
[----:B------:R-:W-:Y:S01]  /*10d70*/  STS.128 [R0+0x23000], R24 ;  /* 0x0230001800007388 */ /* 0x000fe20000000c00 */
[----:B------:R-:W-:Y:S01]  /*10d80*/  LOP3.LUT R6, R2, 0xffff, R41, 0xf8, !PT ;  /* 0x0000ffff02067812 */ /* 0x000fe200078ef829 */
[----:B------:R-:W-:Y:S01]  /*10d90*/  IMAD.U32 R4, R69, 0x10000, RZ ;  /* 0x0001000045047824 */ /* 0x000fe200078e00ff */
[----:B------:R-:W-:Y:S01]  /*10da0*/  LOP3.LUT R7, R7, R3, RZ, 0xfc, !PT ;  /* 0x0000000307077212 */ /* 0x000fe200078efcff */
[----:B------:R-:W-:Y:S01]  /*10db0*/  IMAD.U32 R2, R89, 0x10000, RZ ;  /* 0x0001000059027824 */ /* 0x000fe200078e00ff */
[----:B------:R-:W-:Y:S01]  /*10dc0*/  SEL R3, R78, 0xfffffff0, P2 ;  /* 0xfffffff04e037807 */ /* 0x000fe20001000000 */
[C---:B------:R-:W-:Y:S01]  /*10dd0*/  VIADD R5, R0.reuse, 0x23000 ;  /* 0x0002300000057836 */ /* 0x040fe20000000000 */
[----:B------:R-:W-:Y:S02]  /*10de0*/  LOP3.LUT R15, R15, R4, RZ, 0xfc, !PT ;  /* 0x000000040f0f7212 */ /* 0x000fe400078efcff */
[----:B------:R-:W-:Y:S01]  /*10df0*/  LOP3.LUT R23, R23, R2, RZ, 0xfc, !PT ;  /* 0x0000000217177212 */ /* 0x000fe200078efcff */
[----:B------:R-:W-:Y:S01]  /*10e00*/  IMAD.IADD R4, R0, 0x1, R3 ;  /* 0x0000000100047824 */ /* 0x000fe200078e0203 */
[----:B------:R-:W-:Y:S01]  /*10e10*/  LOP3.LUT R10, R10, 0xffff, R53, 0xf8, !PT ;  /* 0x0000ffff0a0a7812 */ /* 0x000fe200078ef835 */
[----:B------:R-:W-:Y:S01]  /*10e20*/  IMAD.U32 R2, R77, 0x10000, RZ ;  /* 0x000100004d027824 */ /* 0x000fe200078e00ff */
[----:B------:R-:W-:Y:S02]  /*10e30*/  LOP3.LUT P0, RZ, R111, 0x4, RZ, 0xc0, !PT ;  /* 0x000000046fff7812 */ /* 0x000fe4000780c0ff */
[----:B------:R1:W-:Y:S01]  /*10e40*/  STS.128 [R4+0x23000], R20 ;  /* 0x0230001404007388 */ /* 0x0003e20000000c00 */
[----:B------:R-:W-:Y:S02]  /*10e50*/  LOP3.LUT R11, R11, 0xffff, R51, 0xf8, !PT ;  /* 0x0000ffff0b0b7812 */ /* 0x000fe400078ef833 */
[----:B------:R-:W-:Y:S01]  /*10e60*/  LOP3.LUT R19, R19, R2, RZ, 0xfc, !PT ;  /* 0x0000000213137212 */ /* 0x000fe200078efcff */
[----:B------:R-:W-:Y:S05]  /*10e70*/  IMAD.U32 R2, R60, 0x10000, RZ ;  /* 0x000100003c027824 */ /* 0x000fea00078e00ff */
[----:B------:R-:W-:Y:S01]  /*10e80*/  LOP3.LUT R11, R11, R2, RZ, 0xfc, !PT ;  /* 0x000000020b0b7212 */ /* 0x000fe200078efcff */
[----:B------:R-:W-:Y:S05]  /*10e90*/  IMAD.U32 R2, R50, 0x10000, RZ ;  /* 0x0001000032027824 */ /* 0x000fea00078e00ff */
[----:B------:R-:W-:Y:S01]  /*10ea0*/  LOP3.LUT R29, R8, R2, RZ, 0xfc, !PT ;  /* 0x00000002081d7212 */ /* 0x000fe200078efcff */
[----:B------:R-:W-:Y:S02]  /*10eb0*/  VIADD R2, R0, 0x23040 ;  /* 0x0002304000027836 */ /* 0x000fe40000000000 */
[----:B------:R-:W-:Y:S02]  /*10ec0*/  @P0 VIADD R2, R5, 0xffffffc0 ;  /* 0xffffffc005020836 */ /* 0x000fe40000000000 */
[----:B------:R-:W-:Y:S02]  /*10ed0*/  IMAD.MOV.U32 R8, RZ, RZ, R35 ;  /* 0x000000ffff087224 */ /* 0x000fe400078e0023 */
[----:B------:R-:W-:Y:S02]  /*10ee0*/  IMAD.IADD R3, R3, 0x1, R2 ;  /* 0x0000000103037824 */ /* 0x000fe400078e0202 */
[----:B------:R-:W-:Y:S02]  /*10ef0*/  IMAD.MOV.U32 R5, RZ, RZ, R39 ;  /* 0x000000ffff057224 */ /* 0x000fe400078e0027 */
[----:B-1----:R-:W-:Y:S02]  /*10f00*/  IMAD.MOV.U32 R20, RZ, RZ, R36 ;  /* 0x000000ffff147224 */ /* 0x002fe400078e0024 */
[----:B------:R-:W-:Y:S02]  /*10f10*/  IMAD.MOV.U32 R21, RZ, RZ, R30 ;  /* 0x000000ffff157224 */ /* 0x000fe400078e001e */
[----:B------:R-:W-:Y:S02]  /*10f20*/  IMAD.MOV.U32 R22, RZ, RZ, R37 ;  /* 0x000000ffff167224 */ /* 0x000fe400078e0025 */
[----:B------:R-:W-:Y:S05]  /*10f30*/  IMAD.MOV.U32 R23, RZ, RZ, R31 ;  /* 0x000000ffff177224 */ /* 0x000fea00078e001f */
[----:B------:R-:W-:Y:S08]  /*10f40*/  STS.128 [R2], R20 ;  /* 0x0000001402007388 */ /* 0x000ff00000000c00 */
[----:B------:R-:W-:Y:S08]  /*10f50*/  STS.128 [R3], R16 ;  /* 0x0000001003007388 */ /* 0x000ff00000000c00 */
[----:B------:R1:W-:Y:S08]  /*10f60*/  STS.128 [R0+0x27000], R12 ;  /* 0x0270000c00007388 */ /* 0x0003f00000000c00 */
[----:B------:R2:W-:Y:S01]  /*10f70*/  STS.128 [R4+0x27000], R8 ;  /* 0x0270000804007388 */ /* 0x0005e20000000c00 */
[----:B-1----:R-:W-:Y:S05]  /*10f80*/  IMAD.U32 R0, RZ, RZ, UR47 ;  /* 0x0000002fff007e24 */ /* 0x002fea000f8e00ff */
[----:B------:R-:W-:Y:S01]  /*10f90*/  ISETP.NE.AND P0, PT, R0, 0x3, PT ;  /* 0x000000030000780c */ /* 0x000fe20003f05270 */
[----:B--2---:R-:W-:Y:S02]  /*10fa0*/  IMAD.MOV.U32 R8, RZ, RZ, R34 ;  /* 0x000000ffff087224 */ /* 0x004fe400078e0022 */
[----:B------:R-:W-:Y:S02]  /*10fb0*/  IMAD.MOV.U32 R9, RZ, RZ, R28 ;  /* 0x000000ffff097224 */ /* 0x000fe400078e001c */
[----:B------:R-:W-:Y:S02]  /*10fc0*/  IMAD.MOV.U32 R10, RZ, RZ, R33 ;  /* 0x000000ffff0a7224 */ /* 0x000fe400078e0021 */
[----:B------:R-:W-:Y:S02]  /*10fd0*/  IMAD.MOV.U32 R11, RZ, RZ, R29 ;  /* 0x000000ffff0b7224 */ /* 0x000fe400078e001d */
[----:B------:R-:W-:Y:S03]  /*10fe0*/  IMAD.MOV.U32 R4, RZ, RZ, R32 ;  /* 0x000000ffff047224 */ /* 0x000fe600078e0020 */
[----:B------:R1:W-:Y:S08]  /*10ff0*/  STS.128 [R2+0x4000], R8 ;  /* 0x0040000802007388 */ /* 0x0003f00000000c00 */
[----:B------:R1:W-:Y:S01]  /*11000*/  STS.128 [R3+0x4000], R4 ;  /* 0x0040000403007388 */ /* 0x0003e20000000c00 */
[----:B------:R-:W-:Y:S01]  /*11010*/  @!PT LDS RZ, [RZ] ;  /* 0x00000000fffff984 */ /* 0x000fe20000000800 */
[----:B------:R-:W-:Y:S01]  /*11020*/  @!PT LDS RZ, [RZ] ;  /* 0x00000000fffff984 */ /* 0x000fe20000000800 */
[----:B------:R-:W-:Y:S01]  /*11030*/  @!PT LDS RZ, [RZ] ;  /* 0x00000000fffff984 */ /* 0x000fe20000000800 */
[----:B------:R-:W-:Y:S01]  /*11040*/  @!PT LDS RZ, [RZ] ;  /* 0x00000000fffff984 */ /* 0x000fe20000000800 */
[----:B------:R2:W-:Y:S07]  /*11050*/  MEMBAR.ALL.CTA ;  /* 0x0000000000007992 */ /* 0x0005ee0000008000 */
[----:B--2---:R-:W2:Y:S01]  /*11060*/  FENCE.VIEW.ASYNC.S ;  /* 0x00000000000073c6 */ /* 0x004ea20000000000 */
[----:B------:R-:W-:Y:S05]  /*11070*/  @!P0 BRA `(.L_x_221) ;  /* 0x0000000000048947 */ /* 0x000fea0003800000 */
[----:B------:R-:W-:Y:S05]  /*11080*/  BPT.TRAP 0x1 ;  /* 0x000000040000795c */ /* 0x000fea0000300000 */
.L_x_221:
[----:B--2---:R-:W-:Y:S01]  /*11090*/  SYNCS.ARRIVE.TRANS64.A1T0 RZ, [UR37+0x33890], RZ ;  /* 0x033890ffffff79a7 */ /* 0x004fe20008100025 */
[----:B------:R-:W-:Y:S05]  /*110a0*/  @!P0 BRA `(.L_x_222) ;  /* 0x0000000000048947 */ /* 0x000fea0003800000 */
[----:B------:R-:W-:Y:S05]  /*110b0*/  BPT.TRAP 0x1 ;  /* 0x000000040000795c */ /* 0x000fea0000300000 */
.L_x_222:
[----:B------:R-:W2:Y:S01]  /*110c0*/  LDL.LU R0, [R1+0x4] ;  /* 0x0000040001007983 */ /* 0x000ea20000300800 */
[----:B------:R-:W-:Y:S03]  /*110d0*/  UIADD3 UR4, UPT, UPT, UR37, 0x33848, URZ ;  /* 0x0003384825047890 */ /* 0x000fe6000fffe0ff */
[----:B-1----:R-:W3:Y:S01]  /*110e0*/  LDL.LU R9, [R1+0x4c] ;  /* 0x00004c0001097983 */ /* 0x002ee20000300800 */
[----:B------:R-:W-:Y:S03]  /*110f0*/  UPRMT UR4, UR38, 0x654, UR4 ;  /* 0x0000065426047896 */ /* 0x000fe60008000004 */
[----:B------:R-:W4:Y:S04]  /*11100*/  LDL.LU R8, [R1+0x54] ;  /* 0x0000540001087983 */ /* 0x000f280000300800 */
[----:B------:R-:W5:Y:S02]  /*11110*/  LDL.LU R7, [R1+0x50] ;  /* 0x0000500001077983 */ /* 0x000f640000300800 */
[----:B------:R-:W-:Y:S02]  /*11120*/  SYNCS.ARRIVE.TRANS64.RED.A1T0 RZ, [UR4], RZ ;  /* 0x000000ffffff79a7 */ /* 0x000fe40008100404 */
[----:B------:R-:W2:Y:S04]  /*11130*/  LDL.LU R5, [R1+0x48] ;  /* 0x0000480001057983 */ /* 0x000ea80000300800 */
[----:B------:R-:W2:Y:S04]  /*11140*/  LDL.LU R4, [R1+0x5c] ;  /* 0x00005c0001047983 */ /* 0x000ea80000300800 */
[----:B------:R-:W2:Y:S04]  /*11150*/  LDL.LU R3, [R1+0x58] ;  /* 0x0000580001037983 */ /* 0x000ea80000300800 */
[----:B------:R-:W3:Y:S01]  /*11160*/  LDL.LU R2, [R1] ;  /* 0x0000000001027983 */ /* 0x000ee20000300800 */
[----:B------:R-:W1:Y:S01]  /*11170*/  S2R R6, SR_CTAID.X ;  /* 0x0000000000067919 */ /* 0x000e620000002500 */
[----:B---3--:R-:W-:Y:S01]  /*11180*/  VIADD R2, R2, 0x1 ;  /* 0x0000000102027836 */ /* 0x008fe20000000000 */
[----:B------:R-:W-:Y:S02]  /*11190*/  LOP3.LUT R9, R9, 0x1, RZ, 0x3c, !PT ;  /* 0x0000000109097812 */ /* 0x000fe400078e3cff */
[----:B----4-:R-:W-:Y:S02]  /*111a0*/  LOP3.LUT R8, R8, 0x1, RZ, 0x3c, !PT ;  /* 0x0000000108087812 */ /* 0x010fe400078e3cff */
[----:B-----5:R-:W-:Y:S01]  /*111b0*/  LOP3.LUT R7, R7, 0x1, RZ, 0x3c, !PT ;  /* 0x0000000107077812 */ /* 0x020fe200078e3cff */
[----:B------:R3:W-:Y:S01]  /*111c0*/  STL [R1+0x4c], R9 ;  /* 0x00004c0901007387 */ /* 0x0007e20000100800 */
[----:B--2---:R-:W-:Y:S02]  /*111d0*/  LOP3.LUT R5, R5, 0x1, RZ, 0x3c, !PT ;  /* 0x0000000105057812 */ /* 0x004fe400078e3cff */
[----:B------:R-:W-:Y:S01]  /*111e0*/  LOP3.LUT R4, R4, 0x1, RZ, 0x3c, !PT ;  /* 0x0000000104047812 */ /* 0x000fe200078e3cff */
[----:B------:R3:W-:Y:S01]  /*111f0*/  STL [R1+0x54], R8 ;  /* 0x0000540801007387 */ /* 0x0007e20000100800 */
[----:B------:R-:W-:Y:S02]  /*11200*/  LOP3.LUT R3, R3, 0x1, RZ, 0x3c, !PT ;  /* 0x0000000103037812 */ /* 0x000fe400078e3cff */
[----:B------:R-:W-:Y:S01]  /*11210*/  ISETP.NE.AND P2, PT, R2, UR55, PT ;  /* 0x0000003702007c0c */ /* 0x000fe2000bf45270 */
[----:B------:R3:W-:Y:S01]  /*11220*/  STL [R1+0x50], R7 ;  /* 0x0000500701007387 */ /* 0x0007e20000100800 */
[C---:B------:R-:W-:Y:S01]  /*11230*/  ISETP.GT.U32.AND P1, PT, R0.reuse, 0x1, PT ;  /* 0x000000010000780c */ /* 0x040fe20003f24070 */
[----:B------:R-:W-:Y:S02]  /*11240*/  VIADD R0, R0, 0xffffffff ;  /* 0xffffffff00007836 */ /* 0x000fe40000000000 */
[----:B------:R3:W-:Y:S04]  /*11250*/  STL [R1+0x48], R5 ;  /* 0x0000480501007387 */ /* 0x0007e80000100800 */
[----:B------:R3:W-:Y:S04]  /*11260*/  STL [R1+0x4], R0 ;  /* 0x0000040001007387 */ /* 0x0007e80000100800 */
[----:B------:R3:W-:Y:S01]  /*11270*/  STL [R1+0x5c], R4 ;  /* 0x00005c0401007387 */ /* 0x0007e20000100800 */
[----:B-1----:R-:W-:Y:S03]  /*11280*/  @!P2 LOP3.LUT R2, R6, 0x1ffffff, RZ, 0xc0, !PT ;  /* 0x01ffffff0602a812 */ /* 0x002fe600078ec0ff */
[----:B------:R3:W-:Y:S04]  /*11290*/  STL [R1+0x58], R3 ;  /* 0x0000580301007387 */ /* 0x0007e80000100800 */
[----:B------:R3:W-:Y:S01]  /*112a0*/  STL [R1], R2 ;  /* 0x0000000201007387 */ /* 0x0007e20000100800 */
[----:B------:R-:W-:Y:S05]  /*112b0*/  @P1 BRA `(.L_x_223) ;  /* 0xffffff8000341947 */ /* 0x000fea000383ffff */
[----:B---3--:R-:W1:Y:S01]  /*112c0*/  S2R R0, SR_TID.X ;  /* 0x0000000000007919 */ /* 0x008e620000002100 */
[----:B------:R-:W2:Y:S01]  /*112d0*/  S2UR UR5, SR_CTAID.Y ;  /* 0x00000000000579c3 */ /* 0x000ea20000002600 */
[----:B------:R-:W-:Y:S02]  /*112e0*/  SHF.L.U32 R57, R6, 0x7, RZ ;  /* 0x0000000706397819 */ /* 0x000fe400000006ff */
[C---:B------:R-:W-:Y:S02]  /*112f0*/  SHF.L.U32 R7, R111.reuse, 0x10, RZ ;  /* 0x000000106f077819 */ /* 0x040fe400000006ff */
[----:B------:R-:W-:Y:S02]  /*11300*/  LOP3.LUT R16, R111, 0x7f, RZ, 0xc0, !PT ;  /* 0x0000007f6f107812 */ /* 0x000fe400078ec0ff */
[----:B------:R-:W-:Y:S01]  /*11310*/  LOP3.LUT R58, R7, 0x600000, RZ, 0xc0, !PT ;  /* 0x00600000073a7812 */ /* 0x000fe200078ec0ff */
[----:B------:R-:W2:Y:S01]  /*11320*/  LDC.64 R4, c[0x0][0x988] ;  /* 0x00026200ff047b82 */ /* 0x000ea20000000a00 */
[----:B------:R-:W-:-:S04]  /*11330*/  SHF.R.U32.HI R7, RZ, 0x3, R111 ;  /* 0x00000003ff077819 */ /* 0x000fc8000001166f */
[----:B------:R-:W-:-:S03]  /*11340*/  LOP3.LUT R58, R58, 0x10, R7, 0xf8, !PT ;  /* 0x000000103a3a7812 */ /* 0x000fc600078ef807 */
[----:B------:R-:W3:Y:S08]  /*11350*/  LDC.64 R2, c[0x0][0x9a0] ;  /* 0x00026800ff027b82 */ /* 0x000ef00000000a00 */
[----:B------:R-:W4:Y:S01]  /*11360*/  S2UR UR4, SR_CTAID.Z ;  /* 0x00000000000479c3 */ /* 0x000f220000002700 */
[----:B-1----:R-:W-:-:S07]  /*11370*/  SHF.L.U32 R22, R0, 0x10, RZ ;  /* 0x0000001000167819 */ /* 0x002fce00000006ff */
[----:B------:R-:W4:Y:S01]  /*11380*/  LDC R61, c[0x0][0x990] ;  /* 0x00026400ff3d7b82 */ /* 0x000f220000000800 */
[----:B------:R-:W-:Y:S01]  /*11390*/  SHF.R.U32.HI R60, RZ, 0x3, R0 ;  /* 0x00000003ff3c7819 */ /* 0x000fe20000011600 */
[----:B--2---:R-:W-:Y:S02]  /*113a0*/  IMAD R5, R5, UR5, RZ ;  /* 0x0000000505057c24 */ /* 0x004fe4000f8e02ff */
[-C--:B------:R-:W-:Y:S01]  /*113b0*/  IMAD R59, R16, R4.reuse, RZ ;  /* 0x00000004103b7224 */ /* 0x080fe200078e02ff */
[----:B------:R-:W-:Y:S01]  /*113c0*/  LOP3.LUT R22, R22, 0x600010, R60, 0xc8, !PT ;  /* 0x0060001016167812 */ /* 0x000fe200078ec83c */
[----:B------:R-:W-:Y:S02]  /*113d0*/  IMAD R5, R57, R4, R5 ;  /* 0x0000000439057224 */ /* 0x000fe400078e0205 */
[----:B------:R-:W1:Y:S01]  /*113e0*/  LDC R17, c[0x0][0x9a8] ;  /* 0x00026a00ff117b82 */ /* 0x000e620000000800 */
[----:B---3--:R-:W-:Y:S01]  /*113f0*/  IMAD R3, R3, UR5, RZ ;  /* 0x0000000503037c24 */ /* 0x008fe2000f8e02ff */
[----:B------:R-:W-:Y:S01]  /*11400*/  LOP3.LUT R22, R22, 0x160, RZ, 0xfc, !PT ;  /* 0x0000016016167812 */ /* 0x000fe200078efcff */
[----:B------:R-:W-:-:S02]  /*11410*/  IMAD R16, R16, R2, RZ ;  /* 0x0000000210107224 */ /* 0x000fc400078e02ff */
[----:B------:R-:W-:Y:S01]  /*11420*/  IMAD R3, R57, R2, R3 ;  /* 0x0000000239037224 */ /* 0x000fe200078e0203 */
[----:B------:R-:W-:Y:S01]  /*11430*/  IADD3 R0, PT, PT, R22, -0xf0, RZ ;  /* 0xffffff1016007810 */ /* 0x000fe20007ffe0ff */
[----:B----4-:R-:W-:Y:S02]  /*11440*/  IMAD R61, R61, UR4, R5 ;  /* 0x000000043d3d7c24 */ /* 0x010fe4000f8e0205 */
[----:B-1----:R-:W-:Y:S01]  /*11450*/  IMAD R17, R17, UR4, R3 ;  /* 0x0000000411117c24 */ /* 0x002fe2000f8e0203 */
[----:B------:R-:W-:Y:S06]  /*11460*/  @!P0 BRA `(.L_x_224) ;  /* 0x0000000000048947 */ /* 0x000fec0003800000 */
[----:B------:R-:W-:Y:S05]  /*11470*/  BPT.TRAP 0x1 ;  /* 0x000000040000795c */ /* 0x000fea0000300000 */
.L_x_224:
[----:B------:R-:W-:Y:S02]  /*11480*/  SHF.L.U32 R3, RZ, 0x1f, RZ ;  /* 0x0000001fff037819 */ /* 0x000fe400000006ff */
[----:B------:R-:W-:Y:S02]  /*11490*/  SHF.R.U32.HI R2, RZ, 0x5, R111 ;  /* 0x00000005ff027819 */ /* 0x000fe4000001166f */
[----:B------:R-:W1:Y:S01]  /*114a0*/  SYNCS.PHASECHK.TRANS64.TRYWAIT P1, [UR37+0x338a0], R3 ;  /* 0x0338a003ff0075a7 */ /* 0x000e620008021125 */
[----:B------:R-:W-:Y:S02]  /*114b0*/  SHF.R.U32.HI R0, RZ, 0x15, R0 ;  /* 0x00000015ff007819 */ /* 0x000fe40000011600 */
[----:B------:R-:W-:-:S04]  /*114c0*/  LOP3.LUT R67, R2, 0x3, RZ, 0xc0, !PT ;  /* 0x0000000302437812 */ /* 0x000fc800078ec0ff */
[----:B------:R-:W-:Y:S01]  /*114d0*/  ISETP.NE.AND P0, PT, R67, R0, PT ;  /* 0x000000004300720c */ /* 0x000fe20003f05270 */
[----:B-1----:R-:W-:-:S12]  /*114e0*/  @!P1 BRA `(.L_x_225) ;  /* 0x0000003400589947 */ /* 0x002fd80003800000 */
.L_x_322:
[----:B------:R-:W-:Y:S05]  /*114f0*/  @!P0 BRA `(.L_x_226) ;  /* 0x0000000000408947 */ /* 0x000fea0003800000 */
[----:B------:R-:W-:Y:S01]  /*11500*/  MOV R2, 0x0 ;  /* 0x0000000000027802 */ /* 0x000fe20000000f00 */
[----:B------:R-:W2:Y:S01]  /*11510*/  LDCU.64 UR8, c[0x4][0x80] ;  /* 0x01001000ff0877ac */ /* 0x000ea20008000a00 */
[----:B------:R-:W-:Y:S02]  /*11520*/  HFMA2 R12, -RZ, RZ, 0, 5.9604644775390625e-08 ;  /* 0x00000001ff0c7431 */ /* 0x000fe400000001ff */
[----:B------:R-:W-:Y:S01]  /*11530*/  IMAD.MOV.U32 R8, RZ, RZ, 0x192 ;  /* 0x00000192ff087424 */ /* 0x000fe200078e00ff */
[----:B------:R-:W3:Y:S01]  /*11540*/  LDCU.64 UR6, c[0x4][0x88] ;  /* 0x01001100ff0677ac */ /* 0x000ee20008000a00 */
[----:B-1----:R-:W1:Y:S01]  /*11550*/  LDC.64 R2, c[0x4][R2] ;  /* 0x0100000002027b82 */ /* 0x002e620000000a00 */
[----:B------:R-:W-:Y:S01]  /*11560*/  IMAD.MOV.U32 R13, RZ, RZ, RZ ;  /* 0x000000ffff0d7224 */ /* 0x000fe200078e00ff */
[----:B------:R-:W4:Y:S01]  /*11570*/  LDCU.64 UR4, c[0x4][0x8] ;  /* 0x01000100ff0477ac */ /* 0x000f220008000a00 */
[----:B--2---:R-:W-:Y:S01]  /*11580*/  IMAD.U32 R4, RZ, RZ, UR8 ;  /* 0x00000008ff047e24 */ /* 0x004fe2000f8e00ff */
[----:B------:R-:W-:Y:S01]  /*11590*/  MOV R5, UR9 ;  /* 0x0000000900057c02 */ /* 0x000fe20008000f00 */
[----:B---3--:R-:W-:Y:S01]  /*115a0*/  IMAD.U32 R6, RZ, RZ, UR6 ;  /* 0x00000006ff067e24 */ /* 0x008fe2000f8e00ff */
[----:B------:R-:W-:Y:S01]  /*115b0*/  MOV R7, UR7 ;  /* 0x0000000700077c02 */ /* 0x000fe20008000f00 */
[----:B----4-:R-:W-:Y:S01]  /*115c0*/  IMAD.U32 R10, RZ, RZ, UR4 ;  /* 0x00000004ff0a7e24 */ /* 0x010fe2000f8e00ff */
[----:B------:R-:W-:-:S02]  /*115d0*/  MOV R11, UR5 ;  /* 0x00000005000b7c02 */ /* 0x000fc40008000f00 */
[----:B------:R-:W-:-:S07]  /*115e0*/  LEPC R20, `(.L_x_226) ;  /* 0x000000001014794e */ /* 0x000fce0000000000 */
[----:B-1----:R-:W-:Y:S05]  /*115f0*/  CALL.ABS.NOINC R2 ;  /* 0x0000000002007343 */ /* 0x002fea0003c00000 */
.L_x_226:
[C---:B-1----:R-:W-:Y:S01]  /*11600*/  VIADD R0, R22.reuse, 0xffffff30 ;  /* 0xffffff3016007836 */ /* 0x042fe20000000000 */
[----:B------:R-:W-:Y:S05]  /*11610*/  WARPSYNC.ALL ;  /* 0x0000000000007948 */ /* 0x000fea0003800000 */
[----:B------:R-:W-:Y:S02]  /*11620*/  SHF.R.U32.HI R0, RZ, 0x15, R0 ;  /* 0x00000015ff007819 */ /* 0x000fe40000011600 */
[----:B------:R-:W-:Y:S02]  /*11630*/  R2UR UR4, R22 ;  /* 0x00000000160472ca */ /* 0x000fe400000e0000 */
[----:B------:R-:W-:-:S11]  /*11640*/  ISETP.NE.AND P0, PT, R67, R0, PT ;  /* 0x000000004300720c */ /* 0x000fd60003f05270 */
[----:B------:R-:W1:Y:S02]  /*11650*/  LDTM.x16 R40, tmem[UR4+-0xf0] ;  /* 0xffff1004002879ee */ /* 0x000e64000824ff00 */
[----:B-1----:R-:W-:Y:S05]  /*11660*/  @!P0 BRA `(.L_x_227) ;  /* 0x0000000000408947 */ /* 0x002fea0003800000 */
[----:B------:R-:W-:Y:S01]  /*11670*/  MOV R2, 0x0 ;  /* 0x0000000000027802 */ /* 0x000fe20000000f00 */
[----:B------:R-:W1:Y:S01]  /*11680*/  LDCU.64 UR8, c[0x4][0x80] ;  /* 0x01001000ff0877ac */ /* 0x000e620008000a00 */
[----:B------:R-:W-:Y:S02]  /*11690*/  HFMA2 R12, -RZ, RZ, 0, 5.9604644775390625e-08 ;  /* 0x00000001ff0c7431 */ /* 0x000fe400000001ff */
[----:B------:R-:W-:Y:S01]  /*116a0*/  IMAD.MOV.U32 R8, RZ, RZ, 0x192 ;  /* 0x00000192ff087424 */ /* 0x000fe200078e00ff */
[----:B------:R-:W2:Y:S01]  /*116b0*/  LDCU.64 UR6, c[0x4][0x88] ;  /* 0x01001100ff0677ac */ /* 0x000ea20008000a00 */
[----:B------:R-:W3:Y:S01]  /*116c0*/  LDC.64 R2, c[0x4][R2] ;  /* 0x0100000002027b82 */ /* 0x000ee20000000a00 */
[----:B------:R-:W-:Y:S01]  /*116d0*/  IMAD.MOV.U32 R13, RZ, RZ, RZ ;  /* 0x000000ffff0d7224 */ /* 0x000fe200078e00ff */
[----:B------:R-:W4:Y:S01]  /*116e0*/  LDCU.64 UR4, c[0x4][0x8] ;  /* 0x01000100ff0477ac */ /* 0x000f220008000a00 */
[----:B-1----:R-:W-:Y:S01]  /*116f0*/  IMAD.U32 R4, RZ, RZ, UR8 ;  /* 0x00000008ff047e24 */ /* 0x002fe2000f8e00ff */
[----:B------:R-:W-:Y:S01]  /*11700*/  MOV R5, UR9 ;  /* 0x0000000900057c02 */ /* 0x000fe20008000f00 */
[----:B--2---:R-:W-:Y:S01]  /*11710*/  IMAD.U32 R6, RZ, RZ, UR6 ;  /* 0x00000006ff067e24 */ /* 0x004fe2000f8e00ff */
[----:B------:R-:W-:Y:S01]  /*11720*/  MOV R7, UR7 ;  /* 0x0000000700077c02 */ /* 0x000fe20008000f00 */
[----:B----4-:R-:W-:Y:S01]  /*11730*/  IMAD.U32 R10, RZ, RZ, UR4 ;  /* 0x00000004ff0a7e24 */ /* 0x010fe2000f8e00ff */
[----:B------:R-:W-:-:S02]  /*11740*/  MOV R11, UR5 ;  /* 0x00000005000b7c02 */ /* 0x000fc40008000f00 */
[----:B------:R-:W-:-:S07]  /*11750*/  LEPC R20, `(.L_x_227) ;  /* 0x000000001014794e */ /* 0x000fce0000000000 */
[----:B---3--:R-:W-:Y:S05]  /*11760*/  CALL.ABS.NOINC R2 ;  /* 0x0000000002007343 */ /* 0x008fea0003c00000 */
.L_x_227:
[C---:B------:R-:W-:Y:S01]  /*11770*/  VIADD R0, R22.reuse, 0xffffff50 ;  /* 0xffffff5016007836 */ /* 0x040fe20000000000 */
        /* <DEDUP_REMOVED lines=22> */
.L_x_228:
[----:B------:R-:W-:Y:S05]  /*118e0*/  WARPSYNC.ALL ;  /* 0x0000000000007948 */ /* 0x000fea0003800000 */
[----:B------:R-:W-:Y:S01]  /*118f0*/  LOP3.LUT R60, R60, 0x10, RZ, 0xc0, !PT ;  /* 0x000000103c3c7812 */ /* 0x000fe200078ec0ff */
[----:B------:R-:W1:Y:S01]  /*11900*/  LDCU UR8, c[0x0][0x38c] ;  /* 0x00007180ff0877ac */ /* 0x000e620008000800 */
[----:B------:R-:W-:-:S03]  /*11910*/  LOP3.LUT R57, R57, 0x7f, R111, 0xf8, !PT ;  /* 0x0000007f39397812 */ /* 0x000fc600078ef86f */
[----:B------:R-:W-:Y:S01]  /*11920*/  VIADD R63, R60, 0x8 ;  /* 0x000000083c3f7836 */ /* 0x000fe20000000000 */
[----:B------:R-:W-:Y:S01]  /*11930*/  R2UR UR4, R22 ;  /* 0x00000000160472ca */ /* 0x000fe200000e0000 */
[----:B------:R-:W2:Y:S01]  /*11940*/  LDCU UR5, c[0x0][0x384] ;  /* 0x00007080ff0577ac */ /* 0x000ea20008000800 */
[----:B------:R-:W-:Y:S01]  /*11950*/  IADD3 R0, P1, P0, R17, R16, R60 ;  /* 0x0000001011007210 */ /* 0x000fe2000783e03c */
[C---:B------:R-:W-:Y:S01]  /*11960*/  VIADD R62, R60.reuse, 0x20 ;  /* 0x000000203c3e7836 */ /* 0x040fe20000000000 */
[----:B------:R-:W-:Y:S01]  /*11970*/  SHF.R.S32.HI R2, RZ, 0x1f, R16 ;  /* 0x0000001fff027819 */ /* 0x000fe20000011410 */
[----:B------:R-:W3:Y:S01]  /*11980*/  LDCU.64 UR6, c[0x0][0x998] ;  /* 0x00013300ff0677ac */ /* 0x000ee20008000a00 */
[C---:B------:R-:W-:Y:S01]  /*11990*/  VIADD R66, R60.reuse, 0x28 ;  /* 0x000000283c427836 */ /* 0x040fe20000000000 */
[----:B------:R-:W4:Y:S01]  /*119a0*/  S2UR UR36, SR_CgaCtaId ;  /* 0x00000000002479c3 */ /* 0x000f220000008800 */
[C---:B------:R-:W-:Y:S01]  /*119b0*/  VIADD R65, R60.reuse, 0x40 ;  /* 0x000000403c417836 */ /* 0x040fe20000000000 */
[----:B------:R-:W-:Y:S01]  /*119c0*/  IADD3.X R2, PT, PT, RZ, R2, RZ, P1, P0 ;  /* 0x00000002ff027210 */ /* 0x000fe20000fe04ff */
[C---:B------:R-:W-:Y:S01]  /*119d0*/  VIADD R64, R60.reuse, 0x48 ;  /* 0x000000483c407836 */ /* 0x040fe20000000000 */
[----:B------:R-:W-:Y:S01]  /*119e0*/  UISETP.NE.AND UP0, UPT, UR47, 0x3, UPT ;  /* 0x000000032f00788c */ /* 0x000fe2000bf05270 */
[----:B------:R-:W-:Y:S01]  /*119f0*/  BSSY.RECONVERGENT B0, `(.L_x_229) ;  /* 0x000002c000007945 */ /* 0x000fe20003800200 */
[----:B------:R-:W4:Y:S01]  /*11a00*/  LDTM.x16 R4, tmem[UR4+-0xb0] ;  /* 0xffff5004000479ee */ /* 0x000f22000824ff00 */
[----:B-1----:R-:W-:-:S02]  /*11a10*/  ISETP.GE.AND P6, PT, R60, UR8, PT ;  /* 0x000000083c007c0c */ /* 0x002fc4000bfc6270 */
[----:B------:R-:W-:Y:S02]  /*11a20*/  ISETP.GE.AND P5, PT, R63, UR8, PT ;  /* 0x000000083f007c0c */ /* 0x000fe4000bfa6270 */
[----:B--2---:R-:W-:Y:S02]  /*11a30*/  ISETP.GE.U32.OR P6, PT, R57, UR5, P6 ;  /* 0x0000000539007c0c */ /* 0x004fe4000b7c6470 */
[----:B------:R-:W-:Y:S02]  /*11a40*/  ISETP.GE.AND P4, PT, R62, UR8, PT ;  /* 0x000000083e007c0c */ /* 0x000fe4000bf86270 */
[----:B---3--:R-:W-:Y:S02]  /*11a50*/  LEA R20, P0, R0, UR6, 0x1 ;  /* 0x0000000600147c11 */ /* 0x008fe4000f8008ff */
[----:B------:R-:W-:Y:S02]  /*11a60*/  ISETP.GE.AND P3, PT, R66, UR8, PT ;  /* 0x0000000842007c0c */ /* 0x000fe4000bf66270 */
[----:B------:R-:W-:-:S02]  /*11a70*/  ISETP.GE.AND P2, PT, R65, UR8, PT ;  /* 0x0000000841007c0c */ /* 0x000fc4000bf46270 */
[----:B------:R-:W-:Y:S02]  /*11a80*/  ISETP.GE.AND P1, PT, R64, UR8, PT ;  /* 0x0000000840007c0c */ /* 0x000fe4000bf26270 */
[----:B------:R-:W-:Y:S02]  /*11a90*/  LEA.HI.X R21, R0, UR7, R2, 0x1, P0 ;  /* 0x0000000700157c11 */ /* 0x000fe400080f0c02 */
[C---:B------:R-:W-:Y:S02]  /*11aa0*/  ISETP.GE.U32.OR P5, PT, R57.reuse, UR5, P5 ;  /* 0x0000000539007c0c */ /* 0x040fe4000afa6470 */
[C---:B------:R-:W-:Y:S02]  /*11ab0*/  ISETP.GE.U32.OR P4, PT, R57.reuse, UR5, P4 ;  /* 0x0000000539007c0c */ /* 0x040fe4000a786470 */
[C---:B------:R-:W-:Y:S02]  /*11ac0*/  ISETP.GE.U32.OR P3, PT, R57.reuse, UR5, P3 ;  /* 0x0000000539007c0c */ /* 0x040fe40009f66470 */
[----:B------:R-:W-:-:S02]  /*11ad0*/  ISETP.GE.U32.OR P2, PT, R57, UR5, P2 ;  /* 0x0000000539007c0c */ /* 0x000fc40009746470 */
[----:B------:R-:W-:Y:S01]  /*11ae0*/  ISETP.GE.U32.OR P1, PT, R57, UR5, P1 ;  /* 0x0000000539007c0c */ /* 0x000fe20008f26470 */
[----:B----4-:R-:W-:-:S12]  /*11af0*/  @P6 BRA `(.L_x_230) ;  /* 0x00000000006c6947 */ /* 0x010fd80003800000 */
[----:B------:R-:W-:Y:S02]  /*11b00*/  F2FP.BF16.F32.PACK_AB R41, R41, R40 ;  /* 0x000000282929723e */ /* 0x000fe400000010ff */
[----:B------:R-:W-:Y:S02]  /*11b10*/  F2FP.BF16.F32.PACK_AB R42, R43, R42 ;  /* 0x0000002a2b2a723e */ /* 0x000fe400000010ff */
[----:B------:R-:W-:Y:S02]  /*11b20*/  PRMT R40, R41, 0x7632, R40 ;  /* 0x0000763229287816 */ /* 0x000fe40000000028 */
[----:B------:R-:W-:Y:S02]  /*11b30*/  F2FP.BF16.F32.PACK_AB R0, R47, R46 ;  /* 0x0000002e2f00723e */ /* 0x000fe400000010ff */
[----:B------:R-:W-:Y:S02]  /*11b40*/  LOP3.LUT R40, R40, 0xffff, RZ, 0xc0, !PT ;  /* 0x0000ffff28287812 */ /* 0x000fe400078ec0ff */
[----:B------:R-:W-:-:S02]  /*11b50*/  PRMT R46, R42, 0x7610, R46 ;  /* 0x000076102a2e7816 */ /* 0x000fc4000000002e */
[----:B------:R-:W-:Y:S02]  /*11b60*/  F2FP.BF16.F32.PACK_AB R44, R45, R44 ;  /* 0x0000002c2d2c723e */ /* 0x000fe400000010ff */
[----:B------:R-:W-:Y:S01]  /*11b70*/  PRMT R56, R41, 0x7610, R56 ;  /* 0x0000761029387816 */ /* 0x000fe20000000038 */
[----:B------:R-:W-:Y:S01]  /*11b80*/  IMAD.WIDE.U32 R40, R40, 0x10000, RZ ;  /* 0x0001000028287825 */ /* 0x000fe200078e00ff */
[----:B------:R-:W-:Y:S02]  /*11b90*/  PRMT R42, R42, 0x7632, R42 ;  /* 0x000076322a2a7816 */ /* 0x000fe4000000002a */
[----:B------:R-:W-:Y:S02]  /*11ba0*/  PRMT R23, R0, 0x7632, R23 ;  /* 0x0000763200177816 */ /* 0x000fe40000000017 */
[C---:B------:R-:W-:Y:S02]  /*11bb0*/  PRMT R2, R44.reuse, 0x7632, R2 ;  /* 0x000076322c027816 */ /* 0x040fe40000000002 */
[----:B------:R-:W-:Y:S01]  /*11bc0*/  PRMT R45, R44, 0x7610, R45 ;  /* 0x000076102c2d7816 */ /* 0x000fe2000000002d */
[----:B------:R-:W-:Y:S01]  /*11bd0*/  IMAD.U32 R44, R42, 0x10000, RZ ;  /* 0x000100002a2c7824 */ /* 0x000fe200078e00ff */
[----:B------:R-:W-:Y:S01]  /*11be0*/  LOP3.LUT R2, R2, 0xffff, RZ, 0xc0, !PT ;  /* 0x0000ffff02027812 */ /* 0x000fe200078ec0ff */
[----:B------:R-:W-:Y:S01]  /*11bf0*/  IMAD.U32 R43, R23, 0x10000, RZ ;  /* 0x00010000172b7824 */ /* 0x000fe200078e00ff */
[----:B------:R-:W-:-:S02]  /*11c00*/  LOP3.LUT R23, R41, 0xffff, R46, 0xf8, !PT ;  /* 0x0000ffff29177812 */ /* 0x000fc400078ef82e */
[----:B------:R-:W-:Y:S01]  /*11c10*/  LOP3.LUT R41, R40, 0xffff, R56, 0xf8, !PT ;  /* 0x0000ffff28297812 */ /* 0x000fe200078ef838 */
[----:B------:R-:W-:Y:S01]  /*11c20*/  IMAD.WIDE.U32 R2, R2, 0x10000, RZ ;  /* 0x0001000002027825 */ /* 0x000fe200078e00ff */
[----:B------:R-:W-:-:S04]  /*11c30*/  LOP3.LUT R40, R23, R44, RZ, 0xfc, !PT ;  /* 0x0000002c17287212 */ /* 0x000fc800078efcff */
[-C--:B------:R-:W-:Y:S02]  /*11c40*/  LOP3.LUT R41, R41, R40.reuse, RZ, 0x3c, !PT ;  /* 0x0000002829297212 */ /* 0x080fe400078e3cff */
[----:B------:R-:W-:Y:S02]  /*11c50*/  LOP3.LUT R0, R3, 0xffff, R0, 0xf8, !PT ;  /* 0x0000ffff03007812 */ /* 0x000fe400078ef800 */
[C---:B------:R-:W-:Y:S02]  /*11c60*/  LOP3.LUT R40, R41.reuse, R40, RZ, 0x3c, !PT ;  /* 0x0000002829287212 */ /* 0x040fe400078e3cff */
[----:B------:R-:W-:Y:S02]  /*11c70*/  LOP3.LUT R42, R2, 0xffff, R45, 0xf8, !PT ;  /* 0x0000ffff022a7812 */ /* 0x000fe400078ef82d */
[----:B------:R-:W-:Y:S02]  /*11c80*/  LOP3.LUT R43, R0, R43, RZ, 0xfc, !PT ;  /* 0x0000002b002b7212 */ /* 0x000fe400078efcff */
[----:B------:R-:W-:-:S05]  /*11c90*/  LOP3.LUT R41, R41, R40, RZ, 0x3c, !PT ;  /* 0x0000002829297212 */ /* 0x000fca00078e3cff */
[----:B------:R1:W-:Y:S02]  /*11ca0*/  STG.E.128 desc[UR62][R20.64], R40 ;  /* 0x0000002814007986 */ /* 0x0003e4000c101d3e */
.L_x_230:
[----:B------:R-:W-:Y:S05]  /*11cb0*/  BSYNC.RECONVERGENT B0 ;  /* 0x0000000000007941 */ /* 0x000fea0003800200 */
.L_x_229:
[----:B------:R-:W-:Y:S04]  /*11cc0*/  BSSY.RECONVERGENT B0, `(.L_x_231) ;  /* 0x000001d000007945 */ /* 0x000fe80003800200 */
[----:B------:R-:W-:Y:S05]  /*11cd0*/  @P5 BRA `(.L_x_232) ;  /* 0x00000000006c5947 */ /* 0x000fea0003800000 */
[----:B------:R-:W-:Y:S02]  /*11ce0*/  F2FP.BF16.F32.PACK_AB R48, R49, R48 ;  /* 0x000000303130723e */ /* 0x000fe400000010ff */
[----:B------:R-:W-:Y:S02]  /*11cf0*/  F2FP.BF16.F32.PACK_AB R50, R51, R50 ;  /* 0x000000323332723e */ /* 0x000fe400000010ff */
[----:B------:R-:W-:Y:S02]  /*11d00*/  PRMT R0, R48, 0x7632, R0 ;  /* 0x0000763230007816 */ /* 0x000fe40000000000 */
[----:B------:R-:W-:Y:S02]  /*11d10*/  F2FP.BF16.F32.PACK_AB R54, R55, R54 ;  /* 0x000000363736723e */ /* 0x000fe400000010ff */
[----:B------:R-:W-:Y:S02]  /*11d20*/  LOP3.LUT R0, R0, 0xffff, RZ, 0xc0, !PT ;  /* 0x0000ffff00007812 */ /* 0x000fe400078ec0ff */
[----:B------:R-:W-:-:S02]  /*11d30*/  PRMT R44, R50, 0x7610, R44 ;  /* 0x00007610322c7816 */ /* 0x000fc4000000002c */
[----:B------:R-:W-:Y:S01]  /*11d40*/  F2FP.BF16.F32.PACK_AB R52, R53, R52 ;  /* 0x000000343534723e */ /* 0x000fe200000010ff */
[----:B-1----:R-:W-:Y:S01]  /*11d50*/  IMAD.WIDE.U32 R40, R0, 0x10000, RZ ;  /* 0x0001000000287825 */ /* 0x002fe200078e00ff */
[----:B------:R-:W-:Y:S02]  /*11d60*/  PRMT R50, R50, 0x7632, R50 ;  /* 0x0000763232327816 */ /* 0x000fe40000000032 */
[----:B------:R-:W-:Y:S02]  /*11d70*/  PRMT R23, R54, 0x7632, R23 ;  /* 0x0000763236177816 */ /* 0x000fe40000000017 */
[----:B------:R-:W-:Y:S01]  /*11d80*/  PRMT R2, R52, 0x7632, R2 ;  /* 0x0000763234027816 */ /* 0x000fe20000000002 */
[----:B------:R-:W-:Y:S01]  /*11d90*/  IMAD.U32 R50, R50, 0x10000, RZ ;  /* 0x0001000032327824 */ /* 0x000fe200078e00ff */
[----:B------:R-:W-:Y:S01]  /*11da0*/  PRMT R0, R54, 0x7610, R0 ;  /* 0x0000761036007816 */ /* 0x000fe20000000000 */
[----:B------:R-:W-:Y:S01]  /*11db0*/  IMAD.U32 R43, R23, 0x10000, RZ ;  /* 0x00010000172b7824 */ /* 0x000fe200078e00ff */
[----:B------:R-:W-:-:S02]  /*11dc0*/  LOP3.LUT R23, R41, 0xffff, R44, 0xf8, !PT ;  /* 0x0000ffff29177812 */ /* 0x000fc400078ef82c */
[----:B------:R-:W-:Y:S02]  /*11dd0*/  LOP3.LUT R2, R2, 0xffff, RZ, 0xc0, !PT ;  /* 0x0000ffff02027812 */ /* 0x000fe400078ec0ff */
[----:B------:R-:W-:Y:S02]  /*11de0*/  LOP3.LUT R41, R40, 0xffff, R48, 0xf8, !PT ;  /* 0x0000ffff28297812 */ /* 0x000fe400078ef830 */
[----:B------:R-:W-:Y:S01]  /*11df0*/  LOP3.LUT R40, R23, R50, RZ, 0xfc, !PT ;  /* 0x0000003217287212 */ /* 0x000fe200078efcff */
[----:B------:R-:W-:Y:S01]  /*11e00*/  IMAD.WIDE.U32 R2, R2, 0x10000, RZ ;  /* 0x0001000002027825 */ /* 0x000fe200078e00ff */
[----:B------:R-:W-:Y:S02]  /*11e10*/  PRMT R42, R52, 0x7610, R42 ;  /* 0x00007610342a7816 */ /* 0x000fe4000000002a */
[----:B------:R-:W-:Y:S02]  /*11e20*/  LOP3.LUT R41, R41, R40, RZ, 0x3c, !PT ;  /* 0x0000002829297212 */ /* 0x000fe400078e3cff */
[----:B------:R-:W-:-:S02]  /*11e30*/  LOP3.LUT R0, R3, 0xffff, R0, 0xf8, !PT ;  /* 0x0000ffff03007812 */ /* 0x000fc400078ef800 */
[C---:B------:R-:W-:Y:S02]  /*11e40*/  LOP3.LUT R40, R41.reuse, R40, RZ, 0x3c, !PT ;  /* 0x0000002829287212 */ /* 0x040fe400078e3cff */
[----:B------:R-:W-:Y:S02]  /*11e50*/  LOP3.LUT R42, R2, 0xffff, R42, 0xf8, !PT ;  /* 0x0000ffff022a7812 */ /* 0x000fe400078ef82a */
[----:B------:R-:W-:Y:S02]  /*11e60*/  LOP3.LUT R43, R0, R43, RZ, 0xfc, !PT ;  /* 0x0000002b002b7212 */ /* 0x000fe400078efcff */
[----:B------:R-:W-:-:S05]  /*11e70*/  LOP3.LUT R41, R41, R40, RZ, 0x3c, !PT ;  /* 0x0000002829297212 */ /* 0x000fca00078e3cff */
[----:B------:R2:W-:Y:S02]  /*11e80*/  STG.E.128 desc[UR62][R20.64+0x10], R40 ;  /* 0x0000102814007986 */ /* 0x0005e4000c101d3e */
.L_x_232:
[----:B------:R-:W-:Y:S05]  /*11e90*/  BSYNC.RECONVERGENT B0 ;  /* 0x0000000000007941 */ /* 0x000fea0003800200 */
.L_x_231:
        /* <DEDUP_REMOVED lines=8> */
[----:B------:R-:W-:Y:S02]  /*11f20*/  F2FP.BF16.F32.PACK_AB R28, R29, R28 ;  /* 0x0000001c1d1c723e */ /* 0x000fe400000010ff */
[----:B-12---:R-:W-:Y:S01]  /*11f30*/  PRMT R40, R25, 0x7610, R40 ;  /* 0x0000761019287816 */ /* 0x006fe20000000028 */
        /* <DEDUP_REMOVED lines=19> */
.L_x_234:
[----:B------:R-:W-:Y:S05]  /*12070*/  BSYNC.RECONVERGENT B0 ;  /* 0x0000000000007941 */ /* 0x000fea0003800200 */
.L_x_233:
        /* <DEDUP_REMOVED lines=9> */
[----:B---3--:R-:W-:Y:S01]  /*12110*/  IMAD.WIDE.U32 R24, R0, 0x10000, RZ ;  /* 0x0001000000187825 */ /* 0x008fe200078e00ff */
        /* <DEDUP_REMOVED lines=19> */
.L_x_236:
[----:B------:R-:W-:Y:S05]  /*12250*/  BSYNC.RECONVERGENT B0 ;  /* 0x0000000000007941 */ /* 0x000fea0003800200 */
.L_x_235:
        /* <DEDUP_REMOVED lines=21> */
[----:B------:R-:W-:-:S03]  /*123b0*/  IMAD.WIDE.U32 R2, R2, 0x10000, RZ ;  /* 0x0001000002027825 */ /* 0x000fc600078e00ff */
[-C--:B------:R-:W-:Y:S02]  /*123c0*/  LOP3.LUT R5, R5, R4.reuse, RZ, 0x3c, !PT ;  /* 0x0000000405057212 */ /* 0x080fe400078e3cff */
[----:B------:R-:W-:Y:S02]  /*123d0*/  LOP3.LUT R0, R3, 0xffff, R0, 0xf8, !PT ;  /* 0x0000ffff03007812 */ /* 0x000fe400078ef800 */
[C---:B------:R-:W-:Y:S02]  /*123e0*/  LOP3.LUT R4, R5.reuse, R4, RZ, 0x3c, !PT ;  /* 0x0000000405047212 */ /* 0x040fe400078e3cff */
[----:B------:R-:W-:Y:S02]  /*123f0*/  LOP3.LUT R6, R2, 0xffff, R10, 0xf8, !PT ;  /* 0x0000ffff02067812 */ /* 0x000fe400078ef80a */
[----:B------:R-:W-:Y:S02]  /*12400*/  LOP3.LUT R7, R0, R8, RZ, 0xfc, !PT ;  /* 0x0000000800077212 */ /* 0x000fe400078efcff */
[----:B------:R-:W-:-:S05]  /*12410*/  LOP3.LUT R5, R5, R4, RZ, 0x3c, !PT ;  /* 0x0000000405057212 */ /* 0x000fca00078e3cff */
[----:B------:R1:W-:Y:S02]  /*12420*/  STG.E.128 desc[UR62][R20.64+0x80], R4 ;  /* 0x0000800414007986 */ /* 0x0003e4000c101d3e */
.L_x_238:
[----:B------:R-:W-:Y:S05]  /*12430*/  BSYNC.RECONVERGENT B0 ;  /* 0x0000000000007941 */ /* 0x000fea0003800200 */
.L_x_237:
[----:B------:R-:W-:Y:S04]  /*12440*/  BSSY.RECONVERGENT B0, `(.L_x_239) ;  /* 0x000001c000007945 */ /* 0x000fe80003800200 */
[----:B------:R-:W-:Y:S05]  /*12450*/  @P1 BRA `(.L_x_240) ;  /* 0x0000000000681947 */ /* 0x000fea0003800000 */
[----:B------:R-:W-:Y:S02]  /*12460*/  F2FP.BF16.F32.PACK_AB R12, R13, R12 ;  /* 0x0000000c0d0c723e */ /* 0x000fe400000010ff */
[----:B------:R-:W-:Y:S02]  /*12470*/  F2FP.BF16.F32.PACK_AB R14, R15, R14 ;  /* 0x0000000e0f0e723e */ /* 0x000fe400000010ff */
[----:B------:R-:W-:Y:S02]  /*12480*/  PRMT R0, R12, 0x7632, R0 ;  /* 0x000076320c007816 */ /* 0x000fe40000000000 */
[----:B-1----:R-:W-:Y:S02]  /*12490*/  PRMT R7, R14, 0x7610, R7 ;  /* 0x000076100e077816 */ /* 0x002fe40000000007 */
[----:B------:R-:W-:Y:S02]  /*124a0*/  LOP3.LUT R0, R0, 0xffff, RZ, 0xc0, !PT ;  /* 0x0000ffff00007812 */ /* 0x000fe400078ec0ff */
[----:B------:R-:W-:-:S02]  /*124b0*/  F2FP.BF16.F32.PACK_AB R16, R17, R16 ;  /* 0x000000101110723e */ /* 0x000fc400000010ff */
[----:B------:R-:W-:Y:S01]  /*124c0*/  PRMT R14, R14, 0x7632, R14 ;  /* 0x000076320e0e7816 */ /* 0x000fe2000000000e */
[----:B------:R-:W-:Y:S01]  /*124d0*/  IMAD.WIDE.U32 R4, R0, 0x10000, RZ ;  /* 0x0001000000047825 */ /* 0x000fe200078e00ff */
[----:B------:R-:W-:Y:S02]  /*124e0*/  PRMT R2, R16, 0x7632, R2 ;  /* 0x0000763210027816 */ /* 0x000fe40000000002 */
[----:B------:R-:W-:Y:S01]  /*124f0*/  F2FP.BF16.F32.PACK_AB R18, R19, R18 ;  /* 0x000000121312723e */ /* 0x000fe200000010ff */
[----:B------:R-:W-:Y:S01]  /*12500*/  IMAD.U32 R14, R14, 0x10000, RZ ;  /* 0x000100000e0e7824 */ /* 0x000fe200078e00ff */
[----:B------:R-:W-:Y:S02]  /*12510*/  LOP3.LUT R7, R5, 0xffff, R7, 0xf8, !PT ;  /* 0x0000ffff05077812 */ /* 0x000fe400078ef807 */
[----:B------:R-:W-:Y:S02]  /*12520*/  LOP3.LUT R2, R2, 0xffff, RZ, 0xc0, !PT ;  /* 0x0000ffff02027812 */ /* 0x000fe400078ec0ff */
[----:B------:R-:W-:-:S02]  /*12530*/  LOP3.LUT R5, R4, 0xffff, R12, 0xf8, !PT ;  /* 0x0000ffff04057812 */ /* 0x000fc400078ef80c */
[----:B------:R-:W-:Y:S01]  /*12540*/  LOP3.LUT R4, R7, R14, RZ, 0xfc, !PT ;  /* 0x0000000e07047212 */ /* 0x000fe200078efcff */
[----:B------:R-:W-:Y:S01]  /*12550*/  IMAD.WIDE.U32 R2, R2, 0x10000, RZ ;  /* 0x0001000002027825 */ /* 0x000fe200078e00ff */
[C---:B------:R-:W-:Y:S02]  /*12560*/  PRMT R6, R18.reuse, 0x7632, R6 ;  /* 0x0000763212067816 */ /* 0x040fe40000000006 */
[----:B------:R-:W-:Y:S02]  /*12570*/  PRMT R0, R18, 0x7610, R0 ;  /* 0x0000761012007816 */ /* 0x000fe40000000000 */
[-C--:B------:R-:W-:Y:S01]  /*12580*/  LOP3.LUT R5, R5, R4.reuse, RZ, 0x3c, !PT ;  /* 0x0000000405057212 */ /* 0x080fe200078e3cff */
[----:B------:R-:W-:Y:S01]  /*12590*/  IMAD.U32 R8, R6, 0x10000, RZ ;  /* 0x0001000006087824 */ /* 0x000fe200078e00ff */
[----:B------:R-:W-:Y:S02]  /*125a0*/  LOP3.LUT R0, R3, 0xffff, R0, 0xf8, !PT ;  /* 0x0000ffff03007812 */ /* 0x000fe400078ef800 */
[----:B------:R-:W-:-:S02]  /*125b0*/  LOP3.LUT R4, R5, R4, RZ, 0x3c, !PT ;  /* 0x0000000405047212 */ /* 0x000fc400078e3cff */
[----:B------:R-:W-:Y:S02]  /*125c0*/  LOP3.LUT R6, R2, 0xffff, R16, 0xf8, !PT ;  /* 0x0000ffff02067812 */ /* 0x000fe400078ef810 */
[----:B------:R-:W-:Y:S02]  /*125d0*/  LOP3.LUT R7, R0, R8, RZ, 0xfc, !PT ;  /* 0x0000000800077212 */ /* 0x000fe400078efcff */
[----:B------:R-:W-:-:S05]  /*125e0*/  LOP3.LUT R5, R5, R4, RZ, 0x3c, !PT ;  /* 0x0000000405057212 */ /* 0x000fca00078e3cff */
[----:B------:R1:W-:Y:S02]  /*125f0*/  STG.E.128 desc[UR62][R20.64+0x90], R4 ;  /* 0x0000900414007986 */ /* 0x0003e4000c101d3e */
.L_x_240:
[----:B------:R-:W-:Y:S05]  /*12600*/  BSYNC.RECONVERGENT B0 ;  /* 0x0000000000007941 */ /* 0x000fea0003800200 */
.L_x_239:
[----:B------:R-:W-:Y:S01]  /*12610*/  NOP ;  /* 0x0000000000007918 */ /* 0x000fe20000000000 */
[----:B------:R-:W-:Y:S05]  /*12620*/  BRA.U !UP0, `(.L_x_241) ;  /* 0x0000000108087547 */ /* 0x000fea000b800000 */
[----:B------:R-:W-:Y:S05]  /*12630*/  BPT.TRAP 0x1 ;  /* 0x000000040000795c */ /* 0x000fea0000300000 */
[----:B------:R-:W-:Y:S05]  /*12640*/  BPT.TRAP 0x1 ;  /* 0x000000040000795c */ /* 0x000fea0000300000 */
.L_x_241:
[----:B------:R-:W-:-:S04]  /*12650*/  UIADD3 UR4, UPT, UPT, UR37, 0x338b0, URZ ;  /* 0x000338b025047890 */ /* 0x000fc8000fffe0ff */
[----:B------:R-:W-:-:S09]  /*12660*/  UPRMT UR4, UR36, 0x654, UR4 ;  /* 0x0000065424047896 */ /* 0x000fd20008000004 */
[----:B------:R-:W-:Y:S01]  /*12670*/  SYNCS.ARRIVE.TRANS64.RED.A1T0 RZ, [UR4], RZ ;  /* 0x000000ffffff79a7 */ /* 0x000fe20008100404 */
[----:B------:R-:W-:Y:S05]  /*12680*/  BRA.U !UP0, `(.L_x_242) ;  /* 0x0000000108047547 */ /* 0x000fea000b800000 */
[----:B------:R-:W-:Y:S05]  /*12690*/  BPT.TRAP 0x1 ;  /* 0x000000040000795c */ /* 0x000fea0000300000 */
.L_x_242:
[----:B------:R-:W-:Y:S02]  /*126a0*/  SHF.L.U32 R2, RZ, 0x1f, RZ ;  /* 0x0000001fff027819 */ /* 0x000fe400000006ff */
[----:B------:R-:W-:Y:S02]  /*126b0*/  SHF.R.U32.HI R0, RZ, 0x15, R58 ;  /* 0x00000015ff007819 */ /* 0x000fe4000001163a */
[----:B------:R-:W5:Y:S02]  /*126c0*/  SYNCS.PHASECHK.TRANS64.TRYWAIT P1, [UR37+0x338a8], R2 ;  /* 0x0338a802ff0075a7 */ /* 0x000f640008021125 */
[----:B------:R-:W-:Y:S01]  /*126d0*/  ISETP.NE.AND P0, PT, R67, R0, PT ;  /* 0x000000004300720c */ /* 0x000fe20003f05270 */
[----:B-----5:R-:W-:-:S12]  /*126e0*/  @!P1 BRA `(.L_x_243) ;  /* 0x0000002000f09947 */ /* 0x020fd80003800000 */
.L_x_324:
[----:B------:R-:W-:Y:S05]  /*126f0*/  @!P0 BRA `(.L_x_244) ;  /* 0x0000000000408947 */ /* 0x000fea0003800000 */
[----:B------:R-:W-:Y:S01]  /*12700*/  MOV R2, 0x0 ;  /* 0x0000000000027802 */ /* 0x000fe20000000f00 */
[----:B------:R-:W1:Y:S01]  /*12710*/  LDCU.64 UR8, c[0x4][0x80] ;  /* 0x01001000ff0877ac */ /* 0x000e620008000a00 */
[----:B------:R-:W-:Y:S02]  /*12720*/  HFMA2 R12, -RZ, RZ, 0, 5.9604644775390625e-08 ;  /* 0x00000001ff0c7431 */ /* 0x000fe400000001ff */
[----:B------:R-:W-:Y:S01]  /*12730*/  IMAD.MOV.U32 R8, RZ, RZ, 0x192 ;  /* 0x00000192ff087424 */ /* 0x000fe200078e00ff */
[----:B------:R-:W5:Y:S01]  /*12740*/  LDCU.64 UR6, c[0x4][0x88] ;  /* 0x01001100ff0677ac */ /* 0x000f620008000a00 */
[----:B------:R-:W2:Y:S01]  /*12750*/  LDC.64 R2, c[0x4][R2] ;  /* 0x0100000002027b82 */ /* 0x000ea20000000a00 */
[----:B------:R-:W-:Y:S01]  /*12760*/  IMAD.MOV.U32 R13, RZ, RZ, RZ ;  /* 0x000000ffff0d7224 */ /* 0x000fe200078e00ff */
[----:B------:R-:W3:Y:S01]  /*12770*/  LDCU.64 UR4, c[0x4][0x8] ;  /* 0x01000100ff0477ac */ /* 0x000ee20008000a00 */
[----:B-1----:R-:W-:Y:S01]  /*12780*/  IMAD.U32 R4, RZ, RZ, UR8 ;  /* 0x00000008ff047e24 */ /* 0x002fe2000f8e00ff */
[----:B------:R-:W-:Y:S01]  /*12790*/  MOV R5, UR9 ;  /* 0x0000000900057c02 */ /* 0x000fe20008000f00 */
[----:B-----5:R-:W-:Y:S01]  /*127a0*/  IMAD.U32 R6, RZ, RZ, UR6 ;  /* 0x00000006ff067e24 */ /* 0x020fe2000f8e00ff */
[----:B------:R-:W-:Y:S01]  /*127b0*/  MOV R7, UR7 ;  /* 0x0000000700077c02 */ /* 0x000fe20008000f00 */
[----:B---3--:R-:W-:Y:S01]  /*127c0*/  IMAD.U32 R10, RZ, RZ, UR4 ;  /* 0x00000004ff0a7e24 */ /* 0x008fe2000f8e00ff */
[----:B------:R-:W-:-:S02]  /*127d0*/  MOV R11, UR5 ;  /* 0x00000005000b7c02 */ /* 0x000fc40008000f00 */
[----:B--2-4-:R-:W-:-:S07]  /*127e0*/  LEPC R20, `(.L_x_244) ;  /* 0x000000001014794e */ /* 0x014fce0000000000 */
[----:B------:R-:W-:Y:S05]  /*127f0*/  CALL.ABS.NOINC R2 ;  /* 0x0000000002007343 */ /* 0x000fea0003c00000 */
.L_x_244:
[----:B------:R-:W-:Y:S01]  /*12800*/  VIADD R0, R22, 0xfffffec0 ;  /* 0xfffffec016007836 */ /* 0x000fe20000000000 */
[----:B------:R-:W-:Y:S05]  /*12810*/  WARPSYNC.ALL ;  /* 0x0000000000007948 */ /* 0x000fea0003800000 */
[----:B------:R-:W-:Y:S02]  /*12820*/  SHF.R.U32.HI R0, RZ, 0x15, R0 ;  /* 0x00000015ff007819 */ /* 0x000fe40000011600 */
[----:B------:R-:W-:Y:S02]  /*12830*/  R2UR UR4, R58 ;  /* 0x000000003a0472ca */ /* 0x000fe400000e0000 */
[----:B------:R-:W-:-:S11]  /*12840*/  ISETP.NE.AND P0, PT, R67, R0, PT ;  /* 0x000000004300720c */ /* 0x000fd60003f05270 */
[----:B-12---:R-:W1:Y:S02]  /*12850*/  LDTM.x16 R40, tmem[UR4] ;  /* 0x00000004002879ee */ /* 0x006e640008240000 */
        /* <DEDUP_REMOVED lines=8> */
[----:B------:R-:W5:Y:S01]  /*128e0*/  LDCU.64 UR4, c[0x4][0x8] ;  /* 0x01000100ff0477ac */ /* 0x000f620008000a00 */
[----:B-1----:R-:W-:Y:S01]  /*128f0*/  IMAD.U32 R4, RZ, RZ, UR8 ;  /* 0x00000008ff047e24 */ /* 0x002fe2000f8e00ff */
[----:B------:R-:W-:Y:S01]  /*12900*/  MOV R5, UR9 ;  /* 0x0000000900057c02 */ /* 0x000fe20008000f00 */
[----:B--2---:R-:W-:Y:S01]  /*12910*/  IMAD.U32 R6, RZ, RZ, UR6 ;  /* 0x00000006ff067e24 */ /* 0x004fe2000f8e00ff */
[----:B------:R-:W-:Y:S01]  /*12920*/  MOV R7, UR7 ;  /* 0x0000000700077c02 */ /* 0x000fe20008000f00 */
[----:B-----5:R-:W-:Y:S01]  /*12930*/  IMAD.U32 R10, RZ, RZ, UR4 ;  /* 0x00000004ff0a7e24 */ /* 0x020fe2000f8e00ff */
[----:B------:R-:W-:-:S02]  /*12940*/  MOV R11, UR5 ;  /* 0x00000005000b7c02 */ /* 0x000fc40008000f00 */
[----:B---34-:R-:W-:-:S07]  /*12950*/  LEPC R20, `(.L_x_245) ;  /* 0x000000001014794e */ /* 0x018fce0000000000 */
[----:B------:R-:W-:Y:S05]  /*12960*/  CALL.ABS.NOINC R2 ;  /* 0x0000000002007343 */ /* 0x000fea0003c00000 */
.L_x_245:
[C---:B------:R-:W-:Y:S01]  /*12970*/  VIADD R0, R22.reuse, 0xfffffee0 ;  /* 0xfffffee016007836 */ /* 0x040fe20000000000 */
[----:B------:R-:W-:Y:S05]  /*12980*/  WARPSYNC.ALL ;  /* 0x0000000000007948 */ /* 0x000fea0003800000 */
[----:B------:R-:W-:Y:S02]  /*12990*/  SHF.R.U32.HI R0, RZ, 0x15, R0 ;  /* 0x00000015ff007819 */ /* 0x000fe40000011600 */
[----:B------:R-:W-:Y:S02]  /*129a0*/  R2UR UR4, R22 ;  /* 0x00000000160472ca */ /* 0x000fe400000e0000 */
[----:B------:R-:W-:-:S11]  /*129b0*/  ISETP.NE.AND P0, PT, R67, R0, PT ;  /* 0x000000004300720c */ /* 0x000fd60003f05270 */
[----:B---34-:R-:W1:Y:S02]  /*129c0*/  LDTM.x16 R24, tmem[UR4+-0x140] ;  /* 0xfffec004001879ee */ /* 0x018e64000824ff00 */
        /* <DEDUP_REMOVED lines=17> */
.L_x_246:
[----:B------:R-:W-:Y:S05]  /*12ae0*/  WARPSYNC.ALL ;  /* 0x0000000000007948 */ /* 0x000fea0003800000 */
[----:B------:R-:W-:Y:S01]  /*12af0*/  R2UR UR4, R22 ;  /* 0x00000000160472ca */ /* 0x000fe200000e0000 */
[----:B------:R-:W1:Y:S01]  /*12b00*/  LDCU UR8, c[0x0][0x388] ;  /* 0x00007100ff0877ac */ /* 0x000e620008000800 */
[----:B------:R-:W-:Y:S01]  /*12b10*/  IADD3 R0, P1, P0, R61, R59, R60 ;  /* 0x0000003b3d007210 */ /* 0x000fe2000783e03c */
[----:B------:R-:W-:Y:S01]  /*12b20*/  BSSY.RECONVERGENT B0, `(.L_x_247) ;  /* 0x0000042000007945 */ /* 0x000fe20003800200 */
[----:B------:R-:W-:Y:S01]  /*12b30*/  SHF.R.S32.HI R2, RZ, 0x1f, R59 ;  /* 0x0000001fff027819 */ /* 0x000fe2000001143b */
[----:B------:R-:W2:Y:S03]  /*12b40*/  LDCU UR5, c[0x0][0x384] ;  /* 0x00007080ff0577ac */ /* 0x000ea60008000800 */
[----:B------:R-:W-:Y:S01]  /*12b50*/  IADD3.X R2, PT, PT, RZ, R2, RZ, P1, P0 ;  /* 0x00000002ff027210 */ /* 0x000fe20000fe04ff */
[----:B------:R-:W3:Y:S04]  /*12b60*/  LDCU.64 UR6, c[0x0][0x980] ;  /* 0x00013000ff0677ac */ /* 0x000ee80008000a00 */
[----:B------:R-:W4:Y:S01]  /*12b70*/  LDTM.x16 R4, tmem[UR4+-0x120] ;  /* 0xfffee004000479ee */ /* 0x000f22000824ff00 */
[----:B------:R-:W4:Y:S01]  /*12b80*/  LDCU UR4, c[0x0][0x448] ;  /* 0x00008900ff0477ac */ /* 0x000f220008000800 */
        /* <DEDUP_REMOVED lines=9> */
[C---:B------:R-:W-:Y:S01]  /*12c20*/  ISETP.GE.U32.OR P5, PT, R57.reuse, UR5, P5 ;  /* 0x0000000539007c0c */ /* 0x040fe2000afa6470 */
[----:B----4-:R-:W-:Y:S01]  /*12c30*/  FMUL R60, R14, UR4 ;  /* 0x000000040e3c7c20 */ /* 0x010fe20008400000 */
[----:B------:R-:W-:Y:S01]  /*12c40*/  ISETP.GE.U32.OR P4, PT, R57, UR5, P4 ;  /* 0x0000000539007c0c */ /* 0x000fe2000a786470 */
[----:B------:R-:W-:Y:S01]  /*12c50*/  FMUL R59, R15, UR4 ;  /* 0x000000040f3b7c20 */ /* 0x000fe20008400000 */
[C---:B------:R-:W-:Y:S01]  /*12c60*/  ISETP.GE.U32.OR P3, PT, R57.reuse, UR5, P3 ;  /* 0x0000000539007c0c */ /* 0x040fe20009f66470 */
[----:B------:R-:W-:Y:S01]  /*12c70*/  FMUL R62, R18, UR4 ;  /* 0x00000004123e7c20 */ /* 0x000fe20008400000 */
[----:B------:R-:W-:Y:S01]  /*12c80*/  ISETP.GE.U32.OR P2, PT, R57, UR5, P2 ;  /* 0x0000000539007c0c */ /* 0x000fe20009746470 */
[----:B------:R-:W-:Y:S01]  /*12c90*/  FMUL R61, R19, UR4 ;  /* 0x00000004133d7c20 */ /* 0x000fe20008400000 */
[----:B------:R-:W-:Y:S01]  /*12ca0*/  ISETP.GE.U32.OR P1, PT, R57, UR5, P1 ;  /* 0x0000000539007c0c */ /* 0x000fe20008f26470 */
[----:B------:R-:W-:Y:S01]  /*12cb0*/  FMUL R58, R16, UR4 ;  /* 0x00000004103a7c20 */ /* 0x000fe20008400000 */
[----:B------:R-:W-:Y:S01]  /*12cc0*/  FMUL R57, R17, UR4 ;  /* 0x0000000411397c20 */ /* 0x000fe20008400000 */
[----:B------:R-:W-:Y:S01]  /*12cd0*/  FMUL R56, R12, UR4 ;  /* 0x000000040c387c20 */ /* 0x000fe20008400000 */
[----:B------:R-:W-:Y:S01]  /*12ce0*/  FMUL R23, R13, UR4 ;  /* 0x000000040d177c20 */ /* 0x000fe20008400000 */
[----:B------:R-:W-:Y:S08]  /*12cf0*/  @P6 BRA `(.L_x_248) ;  /* 0x0000000000906947 */ /* 0x000ff00003800000 */
[----:B------:R-:W-:Y:S01]  /*12d00*/  FMUL R40, R40, UR4 ;  /* 0x0000000428287c20 */ /* 0x000fe20008400000 */
[----:B------:R-:W-:Y:S01]  /*12d10*/  FMUL R0, R41, UR4 ;  /* 0x0000000429007c20 */ /* 0x000fe20008400000 */
[----:B------:R-:W-:Y:S01]  /*12d20*/  FMUL R42, R42, UR4 ;  /* 0x000000042a2a7c20 */ /* 0x000fe20008400000 */
[----:B------:R-:W-:Y:S01]  /*12d30*/  FMUL R2, R43, UR4 ;  /* 0x000000042b027c20 */ /* 0x000fe20008400000 */
[----:B------:R-:W-:Y:S01]  /*12d40*/  FMUL R44, R44, UR4 ;  /* 0x000000042c2c7c20 */ /* 0x000fe20008400000 */
[----:B------:R-:W-:Y:S01]  /*12d50*/  FMUL R3, R45, UR4 ;  /* 0x000000042d037c20 */ /* 0x000fe20008400000 */
[----:B------:R-:W-:Y:S01]  /*12d60*/  F2FP.BF16.F32.PACK_AB R0, R0, R40 ;  /* 0x000000280000723e */ /* 0x000fe200000010ff */
[----:B------:R-:W-:Y:S01]  /*12d70*/  FMUL R46, R46, UR4 ;  /* 0x000000042e2e7c20 */ /* 0x000fe20008400000 */
[----:B------:R-:W-:Y:S01]  /*12d80*/  F2FP.BF16.F32.PACK_AB R2, R2, R42 ;  /* 0x0000002a0202723e */ /* 0x000fe200000010ff */
[----:B------:R-:W-:Y:S01]  /*12d90*/  FMUL R16, R47, UR4 ;  /* 0x000000042f107c20 */ /* 0x000fe20008400000 */
[----:B------:R-:W-:-:S02]  /*12da0*/  PRMT R12, R0, 0x7632, R12 ;  /* 0x00007632000c7816 */ /* 0x000fc4000000000c */
[----:B------:R-:W-:Y:S02]  /*12db0*/  F2FP.BF16.F32.PACK_AB R3, R3, R44 ;  /* 0x0000002c0303723e */ /* 0x000fe400000010ff */
[----:B------:R-:W-:Y:S02]  /*12dc0*/  LOP3.LUT R12, R12, 0xffff, RZ, 0xc0, !PT ;  /* 0x0000ffff0c0c7812 */ /* 0x000fe400078ec0ff */
[C---:B------:R-:W-:Y:S02]  /*12dd0*/  PRMT R15, R2.reuse, 0x7632, R15 ;  /* 0x00007632020f7816 */ /* 0x040fe4000000000f */
[----:B------:R-:W-:Y:S01]  /*12de0*/  PRMT R19, R2, 0x7610, R19 ;  /* 0x0000761002137816 */ /* 0x000fe20000000013 */
[----:B------:R-:W-:Y:S01]  /*12df0*/  IMAD.WIDE.U32 R12, R12, 0x10000, RZ ;  /* 0x000100000c0c7825 */ /* 0x000fe200078e00ff */
[----:B------:R-:W-:Y:S02]  /*12e00*/  PRMT R22, R0, 0x7610, R22 ;  /* 0x0000761000167816 */ /* 0x000fe40000000016 */
[----:B------:R-:W-:Y:S01]  /*12e10*/  PRMT R0, R3, 0x7632, R0 ;  /* 0x0000763203007816 */ /* 0x000fe20000000000 */
[----:B------:R-:W-:Y:S01]  /*12e20*/  IMAD.U32 R17, R15, 0x10000, RZ ;  /* 0x000100000f117824 */ /* 0x000fe200078e00ff */
[----:B------:R-:W-:-:S02]  /*12e30*/  LOP3.LUT R15, R13, 0xffff, R19, 0xf8, !PT ;  /* 0x0000ffff0d0f7812 */ /* 0x000fc400078ef813 */
[----:B------:R-:W-:Y:S02]  /*12e40*/  F2FP.BF16.F32.PACK_AB R16, R16, R46 ;  /* 0x0000002e1010723e */ /* 0x000fe400000010ff */
[----:B------:R-:W-:Y:S02]  /*12e50*/  LOP3.LUT R0, R0, 0xffff, RZ, 0xc0, !PT ;  /* 0x0000ffff00007812 */ /* 0x000fe400078ec0ff */
[----:B------:R-:W-:Y:S02]  /*12e60*/  LOP3.LUT R13, R12, 0xffff, R22, 0xf8, !PT ;  /* 0x0000ffff0c0d7812 */ /* 0x000fe400078ef816 */
[----:B------:R-:W-:Y:S02]  /*12e70*/  LOP3.LUT R12, R15, R17, RZ, 0xfc, !PT ;  /* 0x000000110f0c7212 */ /* 0x000fe400078efcff */
[----:B------:R-:W-:Y:S01]  /*12e80*/  PRMT R18, R3, 0x7610, R18 ;  /* 0x0000761003127816 */ /* 0x000fe20000000012 */
[----:B------:R-:W-:Y:S01]  /*12e90*/  IMAD.WIDE.U32 R2, R0, 0x10000, RZ ;  /* 0x0001000000027825 */ /* 0x000fe200078e00ff */
[----:B------:R-:W-:-:S02]  /*12ea0*/  PRMT R14, R16, 0x7632, R14 ;  /* 0x00007632100e7816 */ /* 0x000fc4000000000e */
[----:B------:R-:W-:Y:S02]  /*12eb0*/  PRMT R0, R16, 0x7610, R0 ;  /* 0x0000761010007816 */ /* 0x000fe40000000000 */
[-C--:B------:R-:W-:Y:S01]  /*12ec0*/  LOP3.LUT R13, R13, R12.reuse, RZ, 0x3c, !PT ;  /* 0x0000000c0d0d7212 */ /* 0x080fe200078e3cff */
[----:B------:R-:W-:Y:S01]  /*12ed0*/  IMAD.U32 R16, R14, 0x10000, RZ ;  /* 0x000100000e107824 */ /* 0x000fe200078e00ff */
[----:B------:R-:W-:Y:S02]  /*12ee0*/  LOP3.LUT R0, R3, 0xffff, R0, 0xf8, !PT ;  /* 0x0000ffff03007812 */ /* 0x000fe400078ef800 */
[----:B------:R-:W-:Y:S02]  /*12ef0*/  LOP3.LUT R12, R13, R12, RZ, 0x3c, !PT ;  /* 0x0000000c0d0c7212 */ /* 0x000fe400078e3cff */
[----:B------:R-:W-:Y:S02]  /*12f00*/  LOP3.LUT R14, R2, 0xffff, R18, 0xf8, !PT ;  /* 0x0000ffff020e7812 */ /* 0x000fe400078ef812 */
[----:B------:R-:W-:-:S02]  /*12f10*/  LOP3.LUT R15, R0, R16, RZ, 0xfc, !PT ;  /* 0x00000010000f7212 */ /* 0x000fc400078efcff */
[----:B------:R-:W-:-:S05]  /*12f20*/  LOP3.LUT R13, R13, R12, RZ, 0x3c, !PT ;  /* 0x0000000c0d0d7212 */ /* 0x000fca00078e3cff */
[----:B------:R1:W-:Y:S02]  /*12f30*/  STG.E.128 desc[UR62][R20.64], R12 ;  /* 0x0000000c14007986 */ /* 0x0003e4000c101d3e */
.L_x_248:
[----:B------:R-:W-:Y:S05]  /*12f40*/  BSYNC.RECONVERGENT B0 ;  /* 0x0000000000007941 */ /* 0x000fea0003800200 */
.L_x_247:
[----:B------:R-:W-:Y:S04]  /*12f50*/  BSSY.RECONVERGENT B0, `(.L_x_249) ;  /* 0x0000026000007945 */ /* 0x000fe80003800200 */
[----:B------:R-:W-:Y:S05]  /*12f60*/  @P5 BRA `(.L_x_250) ;  /* 0x0000000000905947 */ /* 0x000fea0003800000 */
        /* <DEDUP_REMOVED lines=10> */
[----:B-1----:R-:W-:-:S02]  /*13010*/  PRMT R12, R0, 0x7632, R12 ;  /* 0x00007632000c7816 */ /* 0x002fc4000000000c */
        /* <DEDUP_REMOVED lines=25> */
.L_x_250:
[----:B------:R-:W-:Y:S05]  /*131b0*/  BSYNC.RECONVERGENT B0 ;  /* 0x0000000000007941 */ /* 0x000fea0003800200 */
.L_x_249:
[----:B------:R-:W-:Y:S04]  /*131c0*/  BSSY.RECONVERGENT B0, `(.L_x_251) ;  /* 0x0000026000007945 */ /* 0x000fe80003800200 */
[----:B------:R-:W-:Y:S05]  /*131d0*/  @P4 BRA `(.L_x_252) ;  /* 0x0000000000904947 */ /* 0x000fea0003800000 */
[----:B------:R-:W-:Y:S01]  /*131e0*/  FMUL R24, R24, UR4 ;  /* 0x0000000418187c20 */ /* 0x000fe20008400000 */
[----:B------:R-:W-:Y:S01]  /*131f0*/  FMUL R2, R25, UR4 ;  /* 0x0000000419027c20 */ /* 0x000fe20008400000 */
[----:B------:R-:W-:Y:S01]  /*13200*/  FMUL R28, R28, UR4 ;  /* 0x000000041c1c7c20 */ /* 0x000fe20008400000 */
[----:B-12---:R-:W-:Y:S01]  /*13210*/  FMUL R12, R29, UR4 ;  /* 0x000000041d0c7c20 */ /* 0x006fe20008400000 */
[----:B------:R-:W-:Y:S01]  /*13220*/  FMUL R26, R26, UR4 ;  /* 0x000000041a1a7c20 */ /* 0x000fe20008400000 */
[----:B------:R-:W-:Y:S01]  /*13230*/  FMUL R3, R27, UR4 ;  /* 0x000000041b037c20 */ /* 0x000fe20008400000 */
[----:B------:R-:W-:Y:S01]  /*13240*/  F2FP.BF16.F32.PACK_AB R2, R2, R24 ;  /* 0x000000180202723e */ /* 0x000fe200000010ff */
[----:B------:R-:W-:Y:S01]  /*13250*/  FMUL R30, R30, UR4 ;  /* 0x000000041e1e7c20 */ /* 0x000fe20008400000 */
[----:B------:R-:W-:Y:S01]  /*13260*/  FMUL R16, R31, UR4 ;  /* 0x000000041f107c20 */ /* 0x000fe20008400000 */
[----:B------:R-:W-:Y:S02]  /*13270*/  F2FP.BF16.F32.PACK_AB R12, R12, R28 ;  /* 0x0000001c0c0c723e */ /* 0x000fe400000010ff */
[----:B------:R-:W-:-:S02]  /*13280*/  PRMT R0, R2, 0x7632, R0 ;  /* 0x0000763202007816 */ /* 0x000fc40000000000 */
[----:B------:R-:W-:Y:S02]  /*13290*/  F2FP.BF16.F32.PACK_AB R3, R3, R26 ;  /* 0x0000001a0303723e */ /* 0x000fe400000010ff */
[----:B------:R-:W-:Y:S02]  /*132a0*/  F2FP.BF16.F32.PACK_AB R16, R16, R30 ;  /* 0x0000001e1010723e */ /* 0x000fe400000010ff */
[----:B------:R-:W-:Y:S02]  /*132b0*/  LOP3.LUT R0, R0, 0xffff, RZ, 0xc0, !PT ;  /* 0x0000ffff00007812 */ /* 0x000fe400078ec0ff */
[----:B------:R-:W-:Y:S02]  /*132c0*/  PRMT R22, R2, 0x7610, R22 ;  /* 0x0000761002167816 */ /* 0x000fe40000000016 */
[----:B------:R-:W-:Y:S02]  /*132d0*/  PRMT R2, R12, 0x7632, R2 ;  /* 0x000076320c027816 */ /* 0x000fe40000000002 */
[----:B------:R-:W-:-:S02]  /*132e0*/  PRMT R14, R3, 0x7632, R14 ;  /* 0x00007632030e7816 */ /* 0x000fc4000000000e */
[----:B------:R-:W-:Y:S01]  /*132f0*/  PRMT R18, R12, 0x7610, R18 ;  /* 0x000076100c127816 */ /* 0x000fe20000000012 */
[----:B------:R-:W-:Y:S01]  /*13300*/  IMAD.WIDE.U32 R12, R0, 0x10000, RZ ;  /* 0x00010000000c7825 */ /* 0x000fe200078e00ff */
[----:B------:R-:W-:Y:S02]  /*13310*/  PRMT R15, R16, 0x7632, R15 ;  /* 0x00007632100f7816 */ /* 0x000fe4000000000f */
[----:B------:R-:W-:Y:S01]  /*13320*/  PRMT R19, R3, 0x7610, R19 ;  /* 0x0000761003137816 */ /* 0x000fe20000000013 */
[----:B------:R-:W-:Y:S01]  /*13330*/  IMAD.U32 R17, R14, 0x10000, RZ ;  /* 0x000100000e117824 */ /* 0x000fe200078e00ff */
[----:B------:R-:W-:Y:S01]  /*13340*/  PRMT R0, R16, 0x7610, R0 ;  /* 0x0000761010007816 */ /* 0x000fe20000000000 */
[----:B------:R-:W-:Y:S01]  /*13350*/  IMAD.U32 R16, R15, 0x10000, RZ ;  /* 0x000100000f107824 */ /* 0x000fe200078e00ff */
[----:B------:R-:W-:Y:S02]  /*13360*/  LOP3.LUT R15, R13, 0xffff, R19, 0xf8, !PT ;  /* 0x0000ffff0d0f7812 */ /* 0x000fe400078ef813 */
[----:B------:R-:W-:-:S02]  /*13370*/  LOP3.LUT R2, R2, 0xffff, RZ, 0xc0, !PT ;  /* 0x0000ffff02027812 */ /* 0x000fc400078ec0ff */
        /* <DEDUP_REMOVED lines=10> */
.L_x_252:
[----:B------:R-:W-:Y:S05]  /*13420*/  BSYNC.RECONVERGENT B0 ;  /* 0x0000000000007941 */ /* 0x000fea0003800200 */
.L_x_251:
        /* <DEDUP_REMOVED lines=12> */
[----:B-123--:R-:W-:-:S02]  /*134f0*/  PRMT R12, R0, 0x7632, R12 ;  /* 0x00007632000c7816 */ /* 0x00efc4000000000c */
        /* <DEDUP_REMOVED lines=25> */
.L_x_254:
[----:B------:R-:W-:Y:S05]  /*13690*/  BSYNC.RECONVERGENT B0 ;  /* 0x0000000000007941 */ /* 0x000fea0003800200 */
.L_x_253:
        /* <DEDUP_REMOVED lines=14> */
[----:B------:R-:W-:Y:S02]  /*13780*/  LOP3.LUT R4, R4, 0xffff, RZ, 0xc0, !PT ;  /* 0x0000ffff04047812 */ /* 0x000fe400078ec0ff */
[----:B------:R-:W-:Y:S02]  /*13790*/  PRMT R7, R3, 0x7632, R7 ;  /* 0x0000763203077816 */ /* 0x000fe40000000007 */
[----:B------:R-:W-:Y:S01]  /*137a0*/  F2FP.BF16.F32.PACK_AB R8, R11, R10 ;  /* 0x0000000a0b08723e */ /* 0x000fe200000010ff */
[----:B------:R-:W-:Y:S01]  /*137b0*/  IMAD.WIDE.U32 R4, R4, 0x10000, RZ ;  /* 0x0001000004047825 */ /* 0x000fe200078e00ff */
[----:B------:R-:W-:Y:S02]  /*137c0*/  PRMT R11, R3, 0x7610, R11 ;  /* 0x00007610030b7816 */ /* 0x000fe4000000000b */
[----:B-1234-:R-:W-:Y:S01]  /*137d0*/  PRMT R12, R0, 0x7610, R12 ;  /* 0x00007610000c7816 */ /* 0x01efe2000000000c */
[----:B------:R-:W-:Y:S01]  /*137e0*/  IMAD.U32 R9, R7, 0x10000, RZ ;  /* 0x0001000007097824 */ /* 0x000fe200078e00ff */
[----:B------:R-:W-:-:S02]  /*137f0*/  PRMT R0, R2, 0x7632, R0 ;  /* 0x0000763202007816 */ /* 0x000fc40000000000 */
[----:B------:R-:W-:Y:S02]  /*13800*/  LOP3.LUT R7, R5, 0xffff, R11, 0xf8, !PT ;  /* 0x0000ffff05077812 */ /* 0x000fe400078ef80b */
        /* <DEDUP_REMOVED lines=15> */
.L_x_256:
[----:B------:R-:W-:Y:S05]  /*13900*/  BSYNC.RECONVERGENT B0 ;  /* 0x0000000000007941 */ /* 0x000fea0003800200 */
.L_x_255:
[----:B------:R-:W-:Y:S04]  /*13910*/  BSSY.RECONVERGENT B0, `(.L_x_257) ;  /* 0x000001e000007945 */ /* 0x000fe80003800200 */
[----:B------:R-:W-:Y:S05]  /*13920*/  @P1 BRA `(.L_x_258) ;  /* 0x0000000000701947 */ /* 0x000fea0003800000 */
[----:B------:R-:W-:Y:S02]  /*13930*/  F2FP.BF16.F32.PACK_AB R2, R23, R56 ;  /* 0x000000381702723e */ /* 0x000fe400000010ff */
[----:B-1----:R-:W-:Y:S02]  /*13940*/  F2FP.BF16.F32.PACK_AB R4, R59, R60 ;  /* 0x0000003c3b04723e */ /* 0x002fe400000010ff */
[----:B------:R-:W-:Y:S02]  /*13950*/  PRMT R0, R2, 0x7632, R0 ;  /* 0x0000763202007816 */ /* 0x000fe40000000000 */
[----:B------:R-:W-:Y:S02]  /*13960*/  F2FP.BF16.F32.PACK_AB R3, R57, R58 ;  /* 0x0000003a3903723e */ /* 0x000fe400000010ff */
[----:B------:R-:W-:Y:S02]  /*13970*/  LOP3.LUT R0, R0, 0xffff, RZ, 0xc0, !PT ;  /* 0x0000ffff00007812 */ /* 0x000fe400078ec0ff */
[----:B------:R-:W-:-:S02]  /*13980*/  PRMT R11, R4, 0x7610, R11 ;  /* 0x00007610040b7816 */ /* 0x000fc4000000000b */
[----:B------:R-:W-:Y:S01]  /*13990*/  PRMT R7, R4, 0x7632, R7 ;  /* 0x0000763204077816 */ /* 0x000fe20000000007 */
[----:B------:R-:W-:Y:S01]  /*139a0*/  IMAD.WIDE.U32 R4, R0, 0x10000, RZ ;  /* 0x0001000000047825 */ /* 0x000fe200078e00ff */
[----:B--234-:R-:W-:Y:S02]  /*139b0*/  PRMT R12, R2, 0x7610, R12 ;  /* 0x00007610020c7816 */ /* 0x01cfe4000000000c */
[----:B------:R-:W-:Y:S01]  /*139c0*/  PRMT R2, R3, 0x7632, R2 ;  /* 0x0000763203027816 */ /* 0x000fe20000000002 */
[----:B------:R-:W-:Y:S01]  /*139d0*/  IMAD.U32 R9, R7, 0x10000, RZ ;  /* 0x0001000007097824 */ /* 0x000fe200078e00ff */
[----:B------:R-:W-:Y:S02]  /*139e0*/  LOP3.LUT R7, R5, 0xffff, R11, 0xf8, !PT ;  /* 0x0000ffff05077812 */ /* 0x000fe400078ef80b */
[----:B------:R-:W-:Y:S02]  /*139f0*/  F2FP.BF16.F32.PACK_AB R8, R61, R62 ;  /* 0x0000003e3d08723e */ /* 0x000fe400000010ff */
[----:B------:R-:W-:-:S02]  /*13a00*/  LOP3.LUT R2, R2, 0xffff, RZ, 0xc0, !PT ;  /* 0x0000ffff02027812 */ /* 0x000fc400078ec0ff */
[----:B------:R-:W-:Y:S02]  /*13a10*/  LOP3.LUT R5, R4, 0xffff, R12, 0xf8, !PT ;  /* 0x0000ffff04057812 */ /* 0x000fe400078ef80c */
[----:B------:R-:W-:Y:S02]  /*13a20*/  LOP3.LUT R4, R7, R9, RZ, 0xfc, !PT ;  /* 0x0000000907047212 */ /* 0x000fe400078efcff */
[----:B------:R-:W-:Y:S01]  /*13a30*/  PRMT R10, R3, 0x7610, R10 ;  /* 0x00007610030a7816 */ /* 0x000fe2000000000a */
[----:B------:R-:W-:Y:S01]  /*13a40*/  IMAD.WIDE.U32 R2, R2, 0x10000, RZ ;  /* 0x0001000002027825 */ /* 0x000fe200078e00ff */
[C---:B------:R-:W-:Y:S02]  /*13a50*/  PRMT R6, R8.reuse, 0x7632, R6 ;  /* 0x0000763208067816 */ /* 0x040fe40000000006 */
[----:B------:R-:W-:Y:S02]  /*13a60*/  PRMT R0, R8, 0x7610, R0 ;  /* 0x0000761008007816 */ /* 0x000fe40000000000 */
[----:B------:R-:W-:Y:S01]  /*13a70*/  LOP3.LUT R5, R5, R4, RZ, 0x3c, !PT ;  /* 0x0000000405057212 */ /* 0x000fe200078e3cff */
[----:B------:R-:W-:Y:S01]  /*13a80*/  IMAD.U32 R8, R6, 0x10000, RZ ;  /* 0x0001000006087824 */ /* 0x000fe200078e00ff */
[----:B------:R-:W-:-:S02]  /*13a90*/  LOP3.LUT R0, R3, 0xffff, R0, 0xf8, !PT ;  /* 0x0000ffff03007812 */ /* 0x000fc400078ef800 */
[C---:B------:R-:W-:Y:S02]  /*13aa0*/  LOP3.LUT R4, R5.reuse, R4, RZ, 0x3c, !PT ;  /* 0x0000000405047212 */ /* 0x040fe400078e3cff */
[----:B------:R-:W-:Y:S02]  /*13ab0*/  LOP3.LUT R6, R2, 0xffff, R10, 0xf8, !PT ;  /* 0x0000ffff02067812 */ /* 0x000fe400078ef80a */
[----:B------:R-:W-:Y:S02]  /*13ac0*/  LOP3.LUT R7, R0, R8, RZ, 0xfc, !PT ;  /* 0x0000000800077212 */ /* 0x000fe400078efcff */
[----:B------:R-:W-:-:S05]  /*13ad0*/  LOP3.LUT R5, R5, R4, RZ, 0x3c, !PT ;  /* 0x0000000405057212 */ /* 0x000fca00078e3cff */
[----:B------:R1:W-:Y:S02]  /*13ae0*/  STG.E.128 desc[UR62][R20.64+0x90], R4 ;  /* 0x0000900414007986 */ /* 0x0003e4000c101d3e */
.L_x_258:
[----:B------:R-:W-:Y:S05]  /*13af0*/  BSYNC.RECONVERGENT B0 ;  /* 0x0000000000007941 */ /* 0x000fea0003800200 */
.L_x_257:
[----:B------:R-:W-:Y:S01]  /*13b00*/  UISETP.NE.AND UP0, UPT, UR47, 0x3, UPT ;  /* 0x000000032f00788c */ /* 0x000fe2000bf05270 */
[----:B------:R-:W-:-:S08]  /*13b10*/  NOP ;  /* 0x0000000000007918 */ /* 0x000fd00000000000 */
[----:B------:R-:W-:Y:S05]  /*13b20*/  BRA.U !UP0, `(.L_x_259) ;  /* 0x0000000108087547 */ /* 0x000fea000b800000 */
[----:B------:R-:W-:Y:S05]  /*13b30*/  BPT.TRAP 0x1 ;  /* 0x000000040000795c */ /* 0x000fea0000300000 */
[----:B------:R-:W-:Y:S05]  /*13b40*/  BPT.TRAP 0x1 ;  /* 0x000000040000795c */ /* 0x000fea0000300000 */
.L_x_259:
[----:B------:R-:W-:Y:S02]  /*13b50*/  UIADD3 UR4, UPT, UPT, UR37, 0x338b8, URZ ;  /* 0x000338b825047890 */ /* 0x000fe4000fffe0ff */
[----:B------:R-:W-:Y:S02]  /*13b60*/  ULOP3.LUT UP0, URZ, UR39, 0x7, URZ, 0xc0, !UPT ;  /* 0x0000000727ff7892 */ /* 0x000fe4000f80c0ff */
[----:B------:R-:W-:-:S09]  /*13b70*/  UPRMT UR4, UR36, 0x654, UR4 ;  /* 0x0000065424047896 */ /* 0x000fd20008000004 */
[----:B------:R-:W-:Y:S01]  /*13b80*/  SYNCS.ARRIVE.TRANS64.RED.A1T0 RZ, [UR4], RZ ;  /* 0x000000ffffff79a7 */ /* 0x000fe20008100404 */
[----:B------:R-:W-:Y:S01]  /*13b90*/  BAR.SYNC.DEFER_BLOCKING 0x1, 0x100 ;  /* 0x0044000000007b1d */ /* 0x000fe20000010000 */
[----:B------:R-:W-:-:S13]  /*13ba0*/  PLOP3.LUT P0, PT, PT, PT, UP0, 0x80, 0x8 ;  /* 0x000000000008781c */ /* 0x000fda0003f0f008 */
[----:B------:R-:W-:Y:S05]  /*13bb0*/  @P0 EXIT ;  /* 0x000000000000094d */ /* 0x000fea0003800000 */
[----:B------:R-:W5:Y:S01]  /*13bc0*/  S2UR UR5, SR_CgaCtaId ;  /* 0x00000000000579c3 */ /* 0x000f620000008800 */
[----:B------:R-:W-:Y:S01]  /*13bd0*/  UMOV UR4, 0x400 ;  /* 0x0000040000047882 */ /* 0x000fe20000000000 */
[----:B------:R-:W-:Y:S01]  /*13be0*/  IMAD.MOV.U32 R3, RZ, RZ, 0xffff ;  /* 0x0000ffffff037424 */ /* 0x000fe200078e00ff */
[----:B-----5:R-:W-:-:S09]  /*13bf0*/  ULEA UR4, UR5, UR4, 0x18 ;  /* 0x0000000405047291 */ /* 0x020fd2000f8ec0ff */
[----:B------:R-:W5:Y:S01]  /*13c00*/  LDS R0, [UR4+0x338c0] ;  /* 0x0338c004ff007984 */ /* 0x000f620008000800 */
[----:B------:R-:W-:Y:S02]  /*13c10*/  UMOV UR4, 0x40 ;  /* 0x0000004000047882 */ /* 0x000fe40000000000 */
[----:B------:R-:W-:Y:S01]  /*13c20*/  ULEA UR5, UR5, UR4, 0x18 ;  /* 0x0000000405057291 */ /* 0x000fe2000f8ec0ff */
[----:B------:R-:W-:-:S08]  /*13c30*/  NOP ;  /* 0x0000000000007918 */ /* 0x000fd00000000000 */
[----:B------:R-:W2:Y:S01]  /*13c40*/  LDS R2, [UR5+0x14] ;  /* 0x00001405ff027984 */ /* 0x000ea20008000800 */
[----:B-----5:R-:W-:-:S04]  /*13c50*/  LOP3.LUT R0, R0, 0xffff, RZ, 0xc0, !PT ;  /* 0x0000ffff00007812 */ /* 0x020fc800078ec0ff */
[----:B-1----:R-:W-:-:S04]  /*13c60*/  SHF.R.U32.HI R4, RZ, 0x5, R0 ;  /* 0x00000005ff047819 */ /* 0x002fc80000011600 */
[----:B------:R-:W-:-:S04]  /*13c70*/  SHF.L.U32 R3, R3, R4, RZ ;  /* 0x0000000403037219 */ /* 0x000fc800000006ff */
[----:B--2---:R-:W-:Y:S01]  /*13c80*/  LOP3.LUT R0, R2, R3, RZ, 0xc0, !PT ;  /* 0x0000000302007212 */ /* 0x004fe200078ec0ff */
[----:B------:R-:W-:-:S03]  /*13c90*/  IMAD.MOV.U32 R2, RZ, RZ, 0x1 ;  /* 0x00000001ff027424 */ /* 0x000fc600078e00ff */
[----:B------:R-:W-:Y:S02]  /*13ca0*/  ISETP.NE.AND P0, PT, R0, R3, PT ;  /* 0x000000030000720c */ /* 0x000fe40003f05270 */
[----:B------:R-:W-:-:S11]  /*13cb0*/  SHF.L.U32 R2, R2, R4, RZ ;  /* 0x0000000402027219 */ /* 0x000fd600000006ff */
[----:B------:R-:W-:Y:S05]  /*13cc0*/  @P0 BRA `(.L_x_260) ;  /* 0x00000000005c0947 */ /* 0x000fea0003800000 */
[----:B------:R-:W1:Y:S02]  /*13cd0*/  LDS R0, [UR5+0x18] ;  /* 0x00001805ff007984 */ /* 0x000e640008000800 */
[----:B-1----:R-:W-:-:S04]  /*13ce0*/  LOP3.LUT R0, R0, R2, RZ, 0xc0, !PT ;  /* 0x0000000200007212 */ /* 0x002fc800078ec0ff */
[----:B------:R-:W-:-:S13]  /*13cf0*/  ISETP.NE.AND P0, PT, R0, R2, PT ;  /* 0x000000020000720c */ /* 0x000fda0003f05270 */
[----:B------:R-:W-:Y:S05]  /*13d00*/  @P0 BRA `(.L_x_261) ;  /* 0x0000000000400947 */ /* 0x000fea0003800000 */
[----:B------:R-:W-:Y:S02]  /*13d10*/  R2UR UR4, R3 ;  /* 0x00000000030472ca */ /* 0x000fe400000e0000 */
[----:B------:R-:W1:Y:S01]  /*13d20*/  S2R R3, SR_LANEID ;  /* 0x0000000000037919 */ /* 0x000e620000000000 */
[----:B------:R-:W-:-:S04]  /*13d30*/  LOP3.LUT R2, RZ, R2, RZ, 0x33, !PT ;  /* 0x00000002ff027212 */ /* 0x000fc800078e33ff */
[----:B------:R-:W2:Y:S06]  /*13d40*/  REDUX UR7, R2 ;  /* 0x00000000020773c4 */ /* 0x000eac0000000000 */
[----:B------:R-:W-:-:S03]  /*13d50*/  ULOP3.LUT UR6, URZ, UR4, URZ, 0x33, !UPT ;  /* 0x00000004ff067292 */ /* 0x000fc6000f8e33ff */
[----:B------:R-:W-:Y:S02]  /*13d60*/  VOTEU.ANY UR4, UPT, PT ;  /* 0x0000000000047886 */ /* 0x000fe400038e0100 */
[----:B------:R-:W-:Y:S01]  /*13d70*/  UFLO.U32 UR4, UR4 ;  /* 0x00000004000472bd */ /* 0x000fe200080e0000 */
[----:B------:R-:W-:-:S04]  /*13d80*/  IMAD.U32 R0, RZ, RZ, UR6 ;  /* 0x00000006ff007e24 */ /* 0x000fc8000f8e00ff */
[----:B------:R2:W5:Y:S02]  /*13d90*/  REDUX UR8, R0 ;  /* 0x00000000000873c4 */ /* 0x0005640000000000 */
[----:B------:R1:W-:Y:S02]  /*13da0*/  UTCATOMSWS.AND URZ, UR6 ;  /* 0x0000000600ff79e3 */ /* 0x0003e40008000000 */
[----:B-1----:R-:W-:Y:S01]  /*13db0*/  ISETP.EQ.U32.AND P0, PT, R3, UR4, PT ;  /* 0x0000000403007c0c */ /* 0x002fe2000bf02070 */
[----:B--2---:R-:W-:Y:S02]  /*13dc0*/  IMAD.U32 R0, RZ, RZ, UR7 ;  /* 0x00000007ff007e24 */ /* 0x004fe4000f8e00ff */
[----:B-----5:R-:W-:-:S10]  /*13dd0*/  IMAD.U32 R2, RZ, RZ, UR8 ;  /* 0x00000008ff027e24 */ /* 0x020fd4000f8e00ff */
[----:B------:R1:W-:Y:S04]  /*13de0*/  @P0 ATOMS.AND RZ, [UR5+0x14], R2 ;  /* 0x00001402ffff098c */ /* 0x0003e8000a800005 */
[----:B------:R1:W-:Y:S01]  /*13df0*/  @P0 ATOMS.AND RZ, [UR5+0x18], R0 ;  /* 0x00001800ffff098c */ /* 0x0003e2000a800005 */
[----:B------:R-:W-:Y:S05]  /*13e00*/  BRA `(.L_x_262) ;  /* 0x0000000000147947 */ /* 0x000fea0003800000 */
.L_x_261:
[----:B------:R-:W-:Y:S02]  /*13e10*/  MOV R2, 0x13e30 ;  /* 0x00013e3000027802 */ /* 0x000fe40000000f00 */
[----:B---34-:R-:W-:Y:S05]  /*13e20*/  CALL.REL.NOINC `($__internal_0_$__cuda_sm10x_tcgen05_guardrail_trap_col_being_dealloced_not_returned_by_alloc) ;  /* 0x0000000c00387944 */ /* 0x018fea0003c00000 */
[----:B------:R-:W-:Y:S05]  /*13e30*/  BRA `(.L_x_262) ;  /* 0x0000000000087947 */ /* 0x000fea0003800000 */
.L_x_260:
[----:B------:R-:W-:Y:S02]  /*13e40*/  MOV R2, 0x13e60 ;  /* 0x00013e6000027802 */ /* 0x000fe40000000f00 */
[----:B---34-:R-:W-:Y:S05]  /*13e50*/  CALL.REL.NOINC `($__internal_2_$__cuda_sm10x_tcgen05_guardrail_trap_unallocated_columns_being_dealloced) ;  /* 0x0000000c00447944 */ /* 0x018fea0003c00000 */
.L_x_262:
[----:B------:R-:W-:Y:S01]  /*13e60*/  NOP ;  /* 0x0000000000007918 */ /* 0x000fe20000000000 */
[----:B------:R-:W-:Y:S05]  /*13e70*/  EXIT ;  /* 0x000000000000794d */ /* 0x000fea0003800000 */
.L_x_51:
[----:B------:R-:W-:-:S07]  /*13e80*/  MOV R2, UR56 ;  /* 0x0000003800027c02 */ /* 0x000fce0008000f00 */
.L_x_263:
[----:B-1----:R1:W2:Y:S02]  /*13e90*/  SYNCS.PHASECHK.TRANS64.TRYWAIT P0, [R2+URZ+0x33810], R14 ;  /* 0x0338100e020075a7 */ /* 0x0022a400080011ff */
[----:B--2---:R-:W-:Y:S05]  /*13ea0*/  @!P0 NANOSLEEP.SYNCS 0x989680 ;  /* 0x009896800000895d */ /* 0x004fea0003900000 */
[----:B------:R-:W2:Y:S02]  /*13eb0*/  @!P0 SYNCS.PHASECHK.TRANS64 P0, [R2+URZ+0x33810], R14 ;  /* 0x0338100e020085a7 */ /* 0x000ea400080010ff */
[----:B--2---:R-:W-:Y:S05]  /*13ec0*/  @!P0 BRA `(.L_x_263) ;  /* 0xfffffffc00f08947 */ /* 0x004fea000383ffff */
[----:B------:R-:W-:Y:S05]  /*13ed0*/  BRA `(.L_x_264) ;  /* 0xfffffee4000c7947 */ /* 0x000fea000383ffff */
.L_x_63:
[----:B-1----:R-:W-:-:S07]  /*13ee0*/  MOV R2, UR56 ;  /* 0x0000003800027c02 */ /* 0x002fce0008000f00 */
.L_x_265:
[----:B-1----:R1:W2:Y:S02]  /*13ef0*/  SYNCS.PHASECHK.TRANS64.TRYWAIT P0, [R2+URZ+0x33838], R14 ;  /* 0x0338380e020075a7 */ /* 0x0022a400080011ff */
[----:B--2---:R-:W-:Y:S05]  /*13f00*/  @!P0 NANOSLEEP.SYNCS 0x989680 ;  /* 0x009896800000895d */ /* 0x004fea0003900000 */
[----:B------:R-:W2:Y:S02]  /*13f10*/  @!P0 SYNCS.PHASECHK.TRANS64 P0, [R2+URZ+0x33838], R14 ;  /* 0x0338380e020085a7 */ /* 0x000ea400080010ff */
[----:B--2---:R-:W-:Y:S05]  /*13f20*/  @!P0 BRA `(.L_x_265) ;  /* 0xfffffffc00f08947 */ /* 0x004fea000383ffff */
[----:B------:R-:W-:Y:S05]  /*13f30*/  BRA `(.L_x_266) ;  /* 0xfffffee800d47947 */ /* 0x000fea000383ffff */
.L_x_66:
[----:B------:R-:W-:-:S07]  /*13f40*/  MOV R5, UR56 ;  /* 0x0000003800057c02 */ /* 0x000fce0008000f00 */
.L_x_267:
[----:B--2---:R2:W3:Y:S02]  /*13f50*/  SYNCS.PHASECHK.TRANS64.TRYWAIT P5, [R5+URZ+0x33828], R14 ;  /* 0x0338280e050075a7 */ /* 0x0044e400080a11ff */
[----:B---3--:R-:W-:Y:S05]  /*13f60*/  @!P5 NANOSLEEP.SYNCS 0x989680 ;  /* 0x009896800000d95d */ /* 0x008fea0003900000 */
[----:B------:R-:W3:Y:S02]  /*13f70*/  @!P5 SYNCS.PHASECHK.TRANS64 P5, [R5+URZ+0x33828], R14 ;  /* 0x0338280e0500d5a7 */ /* 0x000ee400080a10ff */
[----:B---3--:R-:W-:Y:S05]  /*13f80*/  @!P5 BRA `(.L_x_267) ;  /* 0xfffffffc00f0d947 */ /* 0x008fea000383ffff */
[----:B------:R-:W-:Y:S05]  /*13f90*/  BRA `(.L_x_268) ;  /* 0xfffffeec00747947 */ /* 0x000fea000383ffff */
.L_x_76:
[----:B---3--:R-:W-:-:S07]  /*13fa0*/  MOV R3, UR56 ;  /* 0x0000003800037c02 */ /* 0x008fce0008000f00 */
.L_x_269:
[----:B---3--:R3:W4:Y:S02]  /*13fb0*/  SYNCS.PHASECHK.TRANS64.TRYWAIT P5, [R3+URZ+0x33848], R14 ;  /* 0x0338480e030075a7 */ /* 0x00872400080a11ff */
[----:B----4-:R-:W-:Y:S05]  /*13fc0*/  @!P5 NANOSLEEP.SYNCS 0x989680 ;  /* 0x009896800000d95d */ /* 0x010fea0003900000 */
[----:B------:R-:W4:Y:S02]  /*13fd0*/  @!P5 SYNCS.PHASECHK.TRANS64 P5, [R3+URZ+0x33848], R14 ;  /* 0x0338480e0300d5a7 */ /* 0x000f2400080a10ff */
[----:B----4-:R-:W-:Y:S05]  /*13fe0*/  @!P5 BRA `(.L_x_269) ;  /* 0xfffffffc00f0d947 */ /* 0x010fea000383ffff */
[----:B------:R-:W-:Y:S05]  /*13ff0*/  BRA `(.L_x_270) ;  /* 0xfffffef400347947 */ /* 0x000fea000383ffff */
.L_x_80:
[----:B------:R-:W-:Y:S07]  /*14000*/  MOV R5, UR49 ;  /* 0x0000003100057c02 */ /* 0x000fee0008000f00 */
.L_x_271:
[----:B-1----:R1:W2:Y:S02]  /*14010*/  SYNCS.PHASECHK.TRANS64.TRYWAIT P0, [R5+URZ+0x33810], R2 ;  /* 0x03381002050075a7 */ /* 0x0022a400080011ff */
[----:B--2---:R-:W-:Y:S05]  /*14020*/  @!P0 NANOSLEEP.SYNCS 0x989680 ;  /* 0x009896800000895d */ /* 0x004fea0003900000 */
[----:B------:R-:W2:Y:S02]  /*14030*/  @!P0 SYNCS.PHASECHK.TRANS64 P0, [R5+URZ+0x33810], R2 ;  /* 0x03381002050085a7 */ /* 0x000ea400080010ff */
[----:B--2---:R-:W-:Y:S05]  /*14040*/  @!P0 BRA `(.L_x_271) ;  /* 0xfffffffc00f08947 */ /* 0x004fea000383ffff */
[----:B------:R-:W-:Y:S05]  /*14050*/  BRA `(.L_x_272) ;  /* 0xfffffef800187947 */ /* 0x000fea000383ffff */
.L_x_86:
[----:B--2---:R-:W-:Y:S07]  /*14060*/  MOV R3, UR56 ;  /* 0x0000003800037c02 */ /* 0x004fee0008000f00 */
.L_x_273:
[----:B-1----:R1:W2:Y:S02]  /*14070*/  SYNCS.PHASECHK.TRANS64.TRYWAIT P0, [R3+URZ+0x33838], R2 ;  /* 0x03383802030075a7 */ /* 0x0022a400080011ff */
[----:B--2---:R-:W-:Y:S05]  /*14080*/  @!P0 NANOSLEEP.SYNCS 0x989680 ;  /* 0x009896800000895d */ /* 0x004fea0003900000 */
[----:B------:R-:W2:Y:S02]  /*14090*/  @!P0 SYNCS.PHASECHK.TRANS64 P0, [R3+URZ+0x33838], R2 ;  /* 0x03383802030085a7 */ /* 0x000ea400080010ff */
[----:B--2---:R-:W-:Y:S05]  /*140a0*/  @!P0 BRA `(.L_x_273) ;  /* 0xfffffffc00f08947 */ /* 0x004fea000383ffff */
[----:B------:R-:W-:Y:S05]  /*140b0*/  BRA `(.L_x_274) ;  /* 0xfffffefc00247947 */ /* 0x000fea000383ffff */
.L_x_89:
[----:B-1----:R-:W-:Y:S07]  /*140c0*/  MOV R6, UR56 ;  /* 0x0000003800067c02 */ /* 0x002fee0008000f00 */
.L_x_275:
[----:B-1----:R1:W2:Y:S02]  /*140d0*/  SYNCS.PHASECHK.TRANS64.TRYWAIT P5, [R6+URZ+0x33828], R3 ;  /* 0x03382803060075a7 */ /* 0x0022a400080a11ff */
[----:B--2---:R-:W-:Y:S05]  /*140e0*/  @!P5 NANOSLEEP.SYNCS 0x989680 ;  /* 0x009896800000d95d */ /* 0x004fea0003900000 */
[----:B------:R-:W2:Y:S02]  /*140f0*/  @!P5 SYNCS.PHASECHK.TRANS64 P5, [R6+URZ+0x33828], R3 ;  /* 0x033828030600d5a7 */ /* 0x000ea400080a10ff */
[----:B--2---:R-:W-:Y:S05]  /*14100*/  @!P5 BRA `(.L_x_275) ;  /* 0xfffffffc00f0d947 */ /* 0x004fea000383ffff */
[----:B------:R-:W-:Y:S05]  /*14110*/  BRA `(.L_x_276) ;  /* 0xfffffefc00b87947 */ /* 0x000fea000383ffff */
.L_x_94:
[----:B--2---:R-:W-:Y:S07]  /*14120*/  MOV R5, UR56 ;  /* 0x0000003800057c02 */ /* 0x004fee0008000f00 */
.L_x_277:
[----:B-1----:R1:W2:Y:S02]  /*14130*/  SYNCS.PHASECHK.TRANS64.TRYWAIT P5, [R5+URZ+0x33848], R3 ;  /* 0x03384803050075a7 */ /* 0x0022a400080a11ff */
[----:B--2---:R-:W-:Y:S05]  /*14140*/  @!P5 NANOSLEEP.SYNCS 0x989680 ;  /* 0x009896800000d95d */ /* 0x004fea0003900000 */
[----:B------:R-:W2:Y:S02]  /*14150*/  @!P5 SYNCS.PHASECHK.TRANS64 P5, [R5+URZ+0x33848], R3 ;  /* 0x033848030500d5a7 */ /* 0x000ea400080a10ff */
[----:B--2---:R-:W-:Y:S05]  /*14160*/  @!P5 BRA `(.L_x_277) ;  /* 0xfffffffc00f0d947 */ /* 0x004fea000383ffff */
[----:B------:R-:W-:Y:S05]  /*14170*/  BRA `(.L_x_278) ;  /* 0xffffff0000887947 */ /* 0x000fea000383ffff */
.L_x_103:
[----:B------:R-:W-:-:S07]  /*14180*/  MOV R2, UR24 ;  /* 0x0000001800027c02 */ /* 0x000fce0008000f00 */
.L_x_279:
[----:B-1----:R1:W2:Y:S02]  /*14190*/  SYNCS.PHASECHK.TRANS64.TRYWAIT P0, [R2+URZ+0x33800], R4 ;  /* 0x03380004020075a7 */ /* 0x0022a400080011ff */
[----:B--2---:R-:W-:Y:S05]  /*141a0*/  @!P0 NANOSLEEP.SYNCS 0x989680 ;  /* 0x009896800000895d */ /* 0x004fea0003900000 */
[----:B------:R-:W2:Y:S02]  /*141b0*/  @!P0 SYNCS.PHASECHK.TRANS64 P0, [R2+URZ+0x33800], R4 ;  /* 0x03380004020085a7 */ /* 0x000ea400080010ff */
[----:B--2---:R-:W-:Y:S05]  /*141c0*/  @!P0 BRA `(.L_x_279) ;  /* 0xfffffffc00f08947 */ /* 0x004fea000383ffff */
[----:B------:R-:W-:Y:S05]  /*141d0*/  BRA `(.L_x_280) ;  /* 0xffffff0800407947 */ /* 0x000fea000383ffff */
.L_x_104:
[----:B-1----:R-:W-:-:S07]  /*141e0*/  MOV R2, UR24 ;  /* 0x0000001800027c02 */ /* 0x002fce0008000f00 */
.L_x_281:
[----:B-1----:R1:W2:Y:S02]  /*141f0*/  SYNCS.PHASECHK.TRANS64.TRYWAIT P0, [R2+URZ+0x33858], R3 ;  /* 0x03385803020075a7 */ /* 0x0022a400080011ff */
[----:B--2---:R-:W-:Y:S05]  /*14200*/  @!P0 NANOSLEEP.SYNCS 0x989680 ;  /* 0x009896800000895d */ /* 0x004fea0003900000 */
[----:B------:R-:W2:Y:S02]  /*14210*/  @!P0 SYNCS.PHASECHK.TRANS64 P0, [R2+URZ+0x33858], R3 ;  /* 0x03385803020085a7 */ /* 0x000ea400080010ff */
[----:B--2---:R-:W-:Y:S05]  /*14220*/  @!P0 BRA `(.L_x_281) ;  /* 0xfffffffc00f08947 */ /* 0x004fea000383ffff */
[----:B------:R-:W-:Y:S05]  /*14230*/  BRA `(.L_x_282) ;  /* 0xffffff08003c7947 */ /* 0x000fea000383ffff */
.L_x_107:
[----:B------:R-:W-:-:S07]  /*14240*/  MOV R2, UR24 ;  /* 0x0000001800027c02 */ /* 0x000fce0008000f00 */
.L_x_283:
[----:B--2---:R2:W3:Y:S02]  /*14250*/  SYNCS.PHASECHK.TRANS64.TRYWAIT P0, [R2+URZ+0x33820], R4 ;  /* 0x03382004020075a7 */ /* 0x0044e400080011ff */
[----:B---3--:R-:W-:Y:S05]  /*14260*/  @!P0 NANOSLEEP.SYNCS 0x989680 ;  /* 0x009896800000895d */ /* 0x008fea0003900000 */
[----:B------:R-:W3:Y:S02]  /*14270*/  @!P0 SYNCS.PHASECHK.TRANS64 P0, [R2+URZ+0x33820], R4 ;  /* 0x03382004020085a7 */ /* 0x000ee400080010ff */
[----:B---3--:R-:W-:Y:S05]  /*14280*/  @!P0 BRA `(.L_x_283) ;  /* 0xfffffffc00f08947 */ /* 0x008fea000383ffff */
[----:B------:R-:W-:Y:S05]  /*14290*/  BRA `(.L_x_284) ;  /* 0xffffff0c00287947 */ /* 0x000fea000383ffff */
.L_x_109:
[----:B--2---:R-:W-:-:S07]  /*142a0*/  MOV R2, UR24 ;  /* 0x0000001800027c02 */ /* 0x004fce0008000f00 */
.L_x_285:
[----:B--2---:R2:W3:Y:S02]  /*142b0*/  SYNCS.PHASECHK.TRANS64.TRYWAIT P0, [R2+URZ+0x33868], R3 ;  /* 0x03386803020075a7 */ /* 0x0044e400080011ff */
[----:B---3--:R-:W-:Y:S05]  /*142c0*/  @!P0 NANOSLEEP.SYNCS 0x989680 ;  /* 0x009896800000895d */ /* 0x008fea0003900000 */
[----:B------:R-:W3:Y:S02]  /*142d0*/  @!P0 SYNCS.PHASECHK.TRANS64 P0, [R2+URZ+0x33868], R3 ;  /* 0x03386803020085a7 */ /* 0x000ee400080010ff */
[----:B---3--:R-:W-:Y:S05]  /*142e0*/  @!P0 BRA `(.L_x_285) ;  /* 0xfffffffc00f08947 */ /* 0x008fea000383ffff */
[----:B------:R-:W-:Y:S05]  /*142f0*/  BRA `(.L_x_286) ;  /* 0xffffff0c00207947 */ /* 0x000fea000383ffff */
.L_x_111:
[----:B--2---:R-:W-:-:S07]  /*14300*/  MOV R2, UR24 ;  /* 0x0000001800027c02 */ /* 0x004fce0008000f00 */
.L_x_287:
[----:B--2---:R2:W3:Y:S02]  /*14310*/  SYNCS.PHASECHK.TRANS64.TRYWAIT P0, [R2+URZ+0x33878], R3 ;  /* 0x03387803020075a7 */ /* 0x0044e400080011ff */
[----:B---3--:R-:W-:Y:S05]  /*14320*/  @!P0 NANOSLEEP.SYNCS 0x989680 ;  /* 0x009896800000895d */ /* 0x008fea0003900000 */
[----:B------:R-:W3:Y:S02]  /*14330*/  @!P0 SYNCS.PHASECHK.TRANS64 P0, [R2+URZ+0x33878], R3 ;  /* 0x03387803020085a7 */ /* 0x000ee400080010ff */
[----:B---3--:R-:W-:Y:S05]  /*14340*/  @!P0 BRA `(.L_x_287) ;  /* 0xfffffffc00f08947 */ /* 0x008fea000383ffff */
[----:B------:R-:W-:Y:S05]  /*14350*/  BRA `(.L_x_288) ;  /* 0xffffff0c00207947 */ /* 0x000fea000383ffff */
.L_x_114:
[----:B------:R-:W-:-:S07]  /*14360*/  MOV R2, UR24 ;  /* 0x0000001800027c02 */ /* 0x000fce0008000f00 */
.L_x_289:
[----:B--2---:R2:W3:Y:S02]  /*14370*/  SYNCS.PHASECHK.TRANS64.TRYWAIT P0, [R2+URZ+0x33880], R4 ;  /* 0x03388004020075a7 */ /* 0x0044e400080011ff */
[----:B---3--:R-:W-:Y:S05]  /*14380*/  @!P0 NANOSLEEP.SYNCS 0x989680 ;  /* 0x009896800000895d */ /* 0x008fea0003900000 */
[----:B------:R-:W3:Y:S02]  /*14390*/  @!P0 SYNCS.PHASECHK.TRANS64 P0, [R2+URZ+0x33880], R4 ;  /* 0x03388004020085a7 */ /* 0x000ee400080010ff */
[----:B---3--:R-:W-:Y:S05]  /*143a0*/  @!P0 BRA `(.L_x_289) ;  /* 0xfffffffc00f08947 */ /* 0x008fea000383ffff */
[----:B------:R-:W-:Y:S05]  /*143b0*/  BRA `(.L_x_290) ;  /* 0xffffff1000087947 */ /* 0x000fea000383ffff */
.L_x_120:
[----:B------:R-:W-:Y:S07]  /*143c0*/  MOV R3, UR6 ;  /* 0x0000000600037c02 */ /* 0x000fee0008000f00 */
.L_x_291:
[----:B-1----:R1:W2:Y:S02]  /*143d0*/  SYNCS.PHASECHK.TRANS64.TRYWAIT P0, [R3+URZ+0x33800], R2 ;  /* 0x03380002030075a7 */ /* 0x0022a400080011ff */
[----:B--2---:R-:W-:Y:S05]  /*143e0*/  @!P0 NANOSLEEP.SYNCS 0x989680 ;  /* 0x009896800000895d */ /* 0x004fea0003900000 */
[----:B------:R-:W2:Y:S02]  /*143f0*/  @!P0 SYNCS.PHASECHK.TRANS64 P0, [R3+URZ+0x33800], R2 ;  /* 0x03380002030085a7 */ /* 0x000ea400080010ff */
[----:B--2---:R-:W-:Y:S05]  /*14400*/  @!P0 BRA `(.L_x_291) ;  /* 0xfffffffc00f08947 */ /* 0x004fea000383ffff */
[----:B------:R-:W-:Y:S05]  /*14410*/  BRA `(.L_x_292) ;  /* 0xffffff1800587947 */ /* 0x000fea000383ffff */
.L_x_122:
[----:B------:R-:W-:Y:S07]  /*14420*/  MOV R3, UR24 ;  /* 0x0000001800037c02 */ /* 0x000fee0008000f00 */
.L_x_293:
[----:B-1----:R1:W2:Y:S02]  /*14430*/  SYNCS.PHASECHK.TRANS64.TRYWAIT P0, [R3+URZ+0x33858], R2 ;  /* 0x03385802030075a7 */ /* 0x0022a400080011ff */
[----:B--2---:R-:W-:Y:S05]  /*14440*/  @!P0 NANOSLEEP.SYNCS 0x989680 ;  /* 0x009896800000895d */ /* 0x004fea0003900000 */
[----:B------:R-:W2:Y:S02]  /*14450*/  @!P0 SYNCS.PHASECHK.TRANS64 P0, [R3+URZ+0x33858], R2 ;  /* 0x03385802030085a7 */ /* 0x000ea400080010ff */
[----:B--2---:R-:W-:Y:S05]  /*14460*/  @!P0 BRA `(.L_x_293) ;  /* 0xfffffffc00f08947 */ /* 0x004fea000383ffff */
[----:B------:R-:W-:Y:S05]  /*14470*/  BRA `(.L_x_294) ;  /* 0xffffff18005c7947 */ /* 0x000fea000383ffff */
.L_x_125:
[----:B------:R-:W-:Y:S07]  /*14480*/  MOV R3, UR24 ;  /* 0x0000001800037c02 */ /* 0x000fee0008000f00 */
.L_x_295:
[----:B--2---:R2:W3:Y:S02]  /*14490*/  SYNCS.PHASECHK.TRANS64.TRYWAIT P0, [R3+URZ+0x33890], R2 ;  /* 0x03389002030075a7 */ /* 0x0044e400080011ff */
[----:B---3--:R-:W-:Y:S05]  /*144a0*/  @!P0 NANOSLEEP.SYNCS 0x989680 ;  /* 0x009896800000895d */ /* 0x008fea0003900000 */
[----:B------:R-:W3:Y:S02]  /*144b0*/  @!P0 SYNCS.PHASECHK.TRANS64 P0, [R3+URZ+0x33890], R2 ;  /* 0x03389002030085a7 */ /* 0x000ee400080010ff */
[----:B---3--:R-:W-:Y:S05]  /*144c0*/  @!P0 BRA `(.L_x_295) ;  /* 0xfffffffc00f08947 */ /* 0x008fea000383ffff */
[----:B------:R-:W-:Y:S05]  /*144d0*/  BRA `(.L_x_296) ;  /* 0xffffff1c00407947 */ /* 0x000fea000383ffff */
.L_x_127:
[----:B------:R-:W-:Y:S07]  /*144e0*/  MOV R3, UR24 ;  /* 0x0000001800037c02 */ /* 0x000fee0008000f00 */
.L_x_297:
[----:B--2---:R2:W3:Y:S02]  /*144f0*/  SYNCS.PHASECHK.TRANS64.TRYWAIT P0, [R3+URZ+0x33868], R2 ;  /* 0x03386802030075a7 */ /* 0x0044e400080011ff */
[----:B---3--:R-:W-:Y:S05]  /*14500*/  @!P0 NANOSLEEP.SYNCS 0x989680 ;  /* 0x009896800000895d */ /* 0x008fea0003900000 */
[----:B------:R-:W3:Y:S02]  /*14510*/  @!P0 SYNCS.PHASECHK.TRANS64 P0, [R3+URZ+0x33868], R2 ;  /* 0x03386802030085a7 */ /* 0x000ee400080010ff */
[----:B---3--:R-:W-:Y:S05]  /*14520*/  @!P0 BRA `(.L_x_297) ;  /* 0xfffffffc00f08947 */ /* 0x008fea000383ffff */
[----:B------:R-:W-:Y:S05]  /*14530*/  BRA `(.L_x_298) ;  /* 0xffffff1c003c7947 */ /* 0x000fea000383ffff */
.L_x_133:
[----:B------:R-:W-:Y:S07]  /*14540*/  MOV R3, UR24 ;  /* 0x0000001800037c02 */ /* 0x000fee0008000f00 */
.L_x_299:
[----:B--2---:R2:W3:Y:S02]  /*14550*/  SYNCS.PHASECHK.TRANS64.TRYWAIT P0, [R3+URZ+0x33878], R2 ;  /* 0x03387802030075a7 */ /* 0x0044e400080011ff */
[----:B---3--:R-:W-:Y:S05]  /*14560*/  @!P0 NANOSLEEP.SYNCS 0x989680 ;  /* 0x009896800000895d */ /* 0x008fea0003900000 */
[----:B------:R-:W3:Y:S02]  /*14570*/  @!P0 SYNCS.PHASECHK.TRANS64 P0, [R3+URZ+0x33878], R2 ;  /* 0x03387802030085a7 */ /* 0x000ee400080010ff */
[----:B---3--:R-:W-:Y:S05]  /*14580*/  @!P0 BRA `(.L_x_299) ;  /* 0xfffffffc00f08947 */ /* 0x008fea000383ffff */
[----:B------:R-:W-:Y:S05]  /*14590*/  BRA `(.L_x_300) ;  /* 0xffffff2400207947 */ /* 0x000fea000383ffff */
.L_x_135:
[----:B------:R-:W-:Y:S07]  /*145a0*/  MOV R3, UR24 ;  /* 0x0000001800037c02 */ /* 0x000fee0008000f00 */
.L_x_301:
[----:B--2---:R2:W3:Y:S02]  /*145b0*/  SYNCS.PHASECHK.TRANS64.TRYWAIT P0, [R3+URZ+0x33820], R2 ;  /* 0x03382002030075a7 */ /* 0x0044e400080011ff */
[----:B---3--:R-:W-:Y:S05]  /*145c0*/  @!P0 NANOSLEEP.SYNCS 0x989680 ;  /* 0x009896800000895d */ /* 0x008fea0003900000 */
[----:B------:R-:W3:Y:S02]  /*145d0*/  @!P0 SYNCS.PHASECHK.TRANS64 P0, [R3+URZ+0x33820], R2 ;  /* 0x03382002030085a7 */ /* 0x000ee400080010ff */
[----:B---3--:R-:W-:Y:S05]  /*145e0*/  @!P0 BRA `(.L_x_301) ;  /* 0xfffffffc00f08947 */ /* 0x008fea000383ffff */
[----:B------:R-:W-:Y:S05]  /*145f0*/  BRA `(.L_x_302) ;  /* 0xffffff2400247947 */ /* 0x000fea000383ffff */
.L_x_138:
[----:B------:R-:W-:Y:S07]  /*14600*/  MOV R3, UR24 ;  /* 0x0000001800037c02 */ /* 0x000fee0008000f00 */
.L_x_303:
[----:B-1----:R1:W2:Y:S02]  /*14610*/  SYNCS.PHASECHK.TRANS64.TRYWAIT P0, [R3+URZ+0x33880], R2 ;  /* 0x03388002030075a7 */ /* 0x0022a400080011ff */
[----:B--2---:R-:W-:Y:S05]  /*14620*/  @!P0 NANOSLEEP.SYNCS 0x989680 ;  /* 0x009896800000895d */ /* 0x004fea0003900000 */
[----:B------:R-:W2:Y:S02]  /*14630*/  @!P0 SYNCS.PHASECHK.TRANS64 P0, [R3+URZ+0x33880], R2 ;  /* 0x03388002030085a7 */ /* 0x000ea400080010ff */
[----:B--2---:R-:W-:Y:S05]  /*14640*/  @!P0 BRA `(.L_x_303) ;  /* 0xfffffffc00f08947 */ /* 0x004fea000383ffff */
[----:B------:R-:W-:Y:S05]  /*14650*/  BRA `(.L_x_304) ;  /* 0xffffff2800147947 */ /* 0x000fea000383ffff */
.L_x_143:
[----:B-1----:R-:W-:-:S07]  /*14660*/  MOV R2, UR24 ;  /* 0x0000001800027c02 */ /* 0x002fce0008000f00 */
.L_x_305:
[----:B-1----:R1:W2:Y:S02]  /*14670*/  SYNCS.PHASECHK.TRANS64.TRYWAIT P0, [R2+URZ+0x338b0], R3 ;  /* 0x0338b003020075a7 */ /* 0x0022a400080011ff */
[----:B--2---:R-:W-:Y:S05]  /*14680*/  @!P0 NANOSLEEP.SYNCS 0x989680 ;  /* 0x009896800000895d */ /* 0x004fea0003900000 */
[----:B------:R-:W2:Y:S02]  /*14690*/  @!P0 SYNCS.PHASECHK.TRANS64 P0, [R2+URZ+0x338b0], R3 ;  /* 0x0338b003020085a7 */ /* 0x000ea400080010ff */
[----:B--2---:R-:W-:Y:S05]  /*146a0*/  @!P0 BRA `(.L_x_305) ;  /* 0xfffffffc00f08947 */ /* 0x004fea000383ffff */
[----:B------:R-:W-:Y:S05]  /*146b0*/  BRA `(.L_x_306) ;  /* 0xffffff2c00547947 */ /* 0x000fea000383ffff */
.L_x_146:
[----:B-1----:R-:W-:-:S07]  /*146c0*/  MOV R2, UR24 ;  /* 0x0000001800027c02 */ /* 0x002fce0008000f00 */
.L_x_307:
[----:B-1----:R1:W3:Y:S02]  /*146d0*/  SYNCS.PHASECHK.TRANS64.TRYWAIT P0, [R2+URZ+0x338b8], R3 ;  /* 0x0338b803020075a7 */ /* 0x0022e400080011ff */
[----:B---3--:R-:W-:Y:S05]  /*146e0*/  @!P0 NANOSLEEP.SYNCS 0x989680 ;  /* 0x009896800000895d */ /* 0x008fea0003900000 */
[----:B------:R-:W3:Y:S02]  /*146f0*/  @!P0 SYNCS.PHASECHK.TRANS64 P0, [R2+URZ+0x338b8], R3 ;  /* 0x0338b803020085a7 */ /* 0x000ee400080010ff */
[----:B---3--:R-:W-:Y:S05]  /*14700*/  @!P0 BRA `(.L_x_307) ;  /* 0xfffffffc00f08947 */ /* 0x008fea000383ffff */
[----:B------:R-:W-:Y:S05]  /*14710*/  BRA `(.L_x_308) ;  /* 0xffffff2c005c7947 */ /* 0x000fea000383ffff */
.L_x_148:
[----:B-1----:R-:W-:-:S07]  /*14720*/  MOV R2, UR24 ;  /* 0x0000001800027c02 */ /* 0x002fce0008000f00 */
.L_x_309:
[----:B-1----:R1:W3:Y:S02]  /*14730*/  SYNCS.PHASECHK.TRANS64.TRYWAIT P0, [R2+URZ+0x33890], R6 ;  /* 0x03389006020075a7 */ /* 0x0022e400080011ff */
[----:B---3--:R-:W-:Y:S05]  /*14740*/  @!P0 NANOSLEEP.SYNCS 0x989680 ;  /* 0x009896800000895d */ /* 0x008fea0003900000 */
[----:B------:R-:W3:Y:S02]  /*14750*/  @!P0 SYNCS.PHASECHK.TRANS64 P0, [R2+URZ+0x33890], R6 ;  /* 0x03389006020085a7 */ /* 0x000ee400080010ff */
[----:B---3--:R-:W-:Y:S05]  /*14760*/  @!P0 BRA `(.L_x_309) ;  /* 0xfffffffc00f08947 */ /* 0x008fea000383ffff */
[----:B------:R-:W-:Y:S05]  /*14770*/  BRA `(.L_x_310) ;  /* 0xffffff2c005c7947 */ /* 0x000fea000383ffff */
.L_x_156:
[----:B------:R-:W-:-:S07]  /*14780*/  MOV R2, UR14 ;  /* 0x0000000e00027c02 */ /* 0x000fce0008000f00 */
.L_x_311:
[----:B-1----:R1:W2:Y:S02]  /*14790*/  SYNCS.PHASECHK.TRANS64.TRYWAIT P0, [R2+URZ+0x33870], R0 ;  /* 0x03387000020075a7 */ /* 0x0022a400080011ff */
[----:B--2---:R-:W-:Y:S05]  /*147a0*/  @!P0 NANOSLEEP.SYNCS 0x989680 ;  /* 0x009896800000895d */ /* 0x004fea0003900000 */
[----:B------:R-:W2:Y:S02]  /*147b0*/  @!P0 SYNCS.PHASECHK.TRANS64 P0, [R2+URZ+0x33870], R0 ;  /* 0x03387000020085a7 */ /* 0x000ea400080010ff */
[----:B--2---:R-:W-:Y:S05]  /*147c0*/  @!P0 BRA `(.L_x_311) ;  /* 0xfffffffc00f08947 */ /* 0x004fea000383ffff */
[----:B------:R-:W-:Y:S05]  /*147d0*/  BRA `(.L_x_312) ;  /* 0xffffff3800c07947 */ /* 0x000fea000383ffff */
.L_x_178:
[----:B-1----:R1:W2:Y:S02]  /*147e0*/  SYNCS.PHASECHK.TRANS64.TRYWAIT P1, [R72+URZ+0x33850], R0 ;  /* 0x03385000480075a7 */ /* 0x0022a400080211ff */
[----:B--2---:R-:W-:Y:S05]  /*147f0*/  @!P1 NANOSLEEP.SYNCS 0x989680 ;  /* 0x009896800000995d */ /* 0x004fea0003900000 */
[----:B------:R-:W2:Y:S02]  /*14800*/  @!P1 SYNCS.PHASECHK.TRANS64 P1, [R72+URZ+0x33850], R0 ;  /* 0x03385000480095a7 */ /* 0x000ea400080210ff */
[----:B--2---:R-:W-:Y:S05]  /*14810*/  @!P1 BRA `(.L_x_178) ;  /* 0xfffffffc00f09947 */ /* 0x004fea000383ffff */
[----:B------:R-:W-:Y:S05]  /*14820*/  BRA `(.L_x_313) ;  /* 0xffffff4c00107947 */ /* 0x000fea000383ffff */
.L_x_181:
[----:B-1----:R1:W2:Y:S02]  /*14830*/  SYNCS.PHASECHK.TRANS64.TRYWAIT P1, [R72+URZ+0x33888], R0 ;  /* 0x03388800480075a7 */ /* 0x0022a400080211ff */
[----:B--2---:R-:W-:Y:S05]  /*14840*/  @!P1 NANOSLEEP.SYNCS 0x989680 ;  /* 0x009896800000995d */ /* 0x004fea0003900000 */
[----:B------:R-:W2:Y:S02]  /*14850*/  @!P1 SYNCS.PHASECHK.TRANS64 P1, [R72+URZ+0x33888], R0 ;  /* 0x03388800480095a7 */ /* 0x000ea400080210ff */
[----:B--2---:R-:W-:Y:S05]  /*14860*/  @!P1 BRA `(.L_x_181) ;  /* 0xfffffffc00f09947 */ /* 0x004fea000383ffff */
[----:B------:R-:W-:Y:S05]  /*14870*/  BRA `(.L_x_314) ;  /* 0xffffff4c001c7947 */ /* 0x000fea000383ffff */
.L_x_184:
[----:B-1----:R1:W2:Y:S02]  /*14880*/  SYNCS.PHASECHK.TRANS64.TRYWAIT P1, [R72+URZ+0x33830], R2 ;  /* 0x03383002480075a7 */ /* 0x0022a400080211ff */
[----:B--2---:R-:W-:Y:S05]  /*14890*/  @!P1 NANOSLEEP.SYNCS 0x989680 ;  /* 0x009896800000995d */ /* 0x004fea0003900000 */
[----:B------:R-:W2:Y:S02]  /*148a0*/  @!P1 SYNCS.PHASECHK.TRANS64 P1, [R72+URZ+0x33830], R2 ;  /* 0x03383002480095a7 */ /* 0x000ea400080210ff */
[----:B--2---:R-:W-:Y:S05]  /*148b0*/  @!P1 BRA `(.L_x_184) ;  /* 0xfffffffc00f09947 */ /* 0x004fea000383ffff */
[----:B------:R-:W-:Y:S05]  /*148c0*/  BRA `(.L_x_315) ;  /* 0xffffff4c00507947 */ /* 0x000fea000383ffff */
.L_x_185:
[----:B------:R-:W-:Y:S01]  /*148d0*/  MOV R12, RZ ;  /* 0x000000ff000c7202 */ /* 0x000fe20000000f00 */
[----:B------:R-:W-:Y:S01]  /*148e0*/  HFMA2 R11, -RZ, RZ, 0, 1.847743988037109375e-06 ;  /* 0x0000001fff0b7431 */ /* 0x000fe200000001ff */
[----:B------:R-:W-:Y:S01]  /*148f0*/  MOV R15, 0xffffffff ;  /* 0xffffffff000f7802 */ /* 0x000fe20000000f00 */
[----:B------:R-:W-:Y:S06]  /*14900*/  BSSY B0, `(.L_x_316) ;  /* 0x0000004000007945 */ /* 0x000fec0003800000 */
[----:B------:R-:W-:Y:S05]  /*14910*/  WARPSYNC.COLLECTIVE R15, `(.L_x_317) ;  /* 0x000000000f087348 */ /* 0x000fea0003c00000 */
[----:B------:R1:W2:Y:S02]  /*14920*/  SHFL.IDX P6, R14, R13, R12, R11 ;  /* 0x0000000c0d0e7389 */ /* 0x0002a400000c000b */
[----:B-12---:R-:W-:Y:S05]  /*14930*/  ENDCOLLECTIVE ;  /* 0x000000000000791b */ /* 0x006fea0003800000 */
.L_x_317:
[----:B------:R-:W-:Y:S05]  /*14940*/  BSYNC B0 ;  /* 0x0000000000007941 */ /* 0x000fea0003800000 */
.L_x_316:
[----:B------:R-:W-:Y:S05]  /*14950*/  BRA `(.L_x_318) ;  /* 0xffffff4c005c7947 */ /* 0x000fea000383ffff */
.L_x_208:
[----:B------:R1:W1:Y:S02]  /*14960*/  SYNCS.PHASECHK.TRANS64.TRYWAIT P0, [R72+URZ+0x33840], R0 ;  /* 0x03384000480075a7 */ /* 0x00026400080011ff */
[----:B-1----:R-:W-:Y:S05]  /*14970*/  @!P0 NANOSLEEP.SYNCS 0x989680 ;  /* 0x009896800000895d */ /* 0x002fea0003900000 */
[----:B------:R-:W1:Y:S02]  /*14980*/  @!P0 SYNCS.PHASECHK.TRANS64 P0, [R72+URZ+0x33840], R0 ;  /* 0x03384000480085a7 */ /* 0x000e6400080010ff */
[----:B-1----:R-:W-:Y:S05]  /*14990*/  @!P0 BRA `(.L_x_208) ;  /* 0xfffffffc00f08947 */ /* 0x002fea000383ffff */
[----:B------:R-:W-:Y:S05]  /*149a0*/  BRA `(.L_x_319) ;  /* 0xffffffa400d87947 */ /* 0x000fea000383ffff */
.L_x_211:
[----:B------:R1:W1:Y:S02]  /*149b0*/  SYNCS.PHASECHK.TRANS64.TRYWAIT P0, [R72+URZ+0x33860], R0 ;  /* 0x03386000480075a7 */ /* 0x00026400080011ff */
[----:B-1----:R-:W-:Y:S05]  /*149c0*/  @!P0 NANOSLEEP.SYNCS 0x989680 ;  /* 0x009896800000895d */ /* 0x002fea0003900000 */
[----:B------:R-:W1:Y:S02]  /*149d0*/  @!P0 SYNCS.PHASECHK.TRANS64 P0, [R72+URZ+0x33860], R0 ;  /* 0x03386000480085a7 */ /* 0x000e6400080010ff */
[----:B-1----:R-:W-:Y:S05]  /*149e0*/  @!P0 BRA `(.L_x_211) ;  /* 0xfffffffc00f08947 */ /* 0x002fea000383ffff */
[----:B------:R-:W-:Y:S05]  /*149f0*/  BRA `(.L_x_320) ;  /* 0xffffffa400e87947 */ /* 0x000fea000383ffff */
.L_x_214:
[----:B------:R1:W1:Y:S02]  /*14a00*/  SYNCS.PHASECHK.TRANS64.TRYWAIT P1, [R72+URZ+0x33898], R2 ;  /* 0x03389802480075a7 */ /* 0x00026400080211ff */
[----:B-1----:R-:W-:Y:S05]  /*14a10*/  @!P1 NANOSLEEP.SYNCS 0x989680 ;  /* 0x009896800000995d */ /* 0x002fea0003900000 */
[----:B------:R-:W1:Y:S02]  /*14a20*/  @!P1 SYNCS.PHASECHK.TRANS64 P1, [R72+URZ+0x33898], R2 ;  /* 0x03389802480095a7 */ /* 0x000e6400080210ff */
[----:B-1----:R-:W-:Y:S05]  /*14a30*/  @!P1 BRA `(.L_x_214) ;  /* 0xfffffffc00f09947 */ /* 0x002fea000383ffff */
[----:B------:R-:W-:Y:S05]  /*14a40*/  BRA `(.L_x_321) ;  /* 0xffffffa8001c7947 */ /* 0x000fea000383ffff */
.L_x_225:
[----:B-1----:R-:W-:-:S04]  /*14a50*/  MOV R0, UR37 ;  /* 0x0000002500007c02 */ /* 0x002fc80008000f00 */
[----:B------:R1:W2:Y:S03]  /*14a60*/  SYNCS.PHASECHK.TRANS64.TRYWAIT P1, [R0+URZ+0x338a0], R3 ;  /* 0x0338a003000075a7 */ /* 0x0002a600080211ff */
[----:B--2---:R-:W-:Y:S05]  /*14a70*/  @!P1 NANOSLEEP.SYNCS 0x989680 ;  /* 0x009896800000995d */ /* 0x004fea0003900000 */
[----:B------:R-:W2:Y:S02]  /*14a80*/  @!P1 SYNCS.PHASECHK.TRANS64 P1, [R0+URZ+0x338a0], R3 ;  /* 0x0338a003000095a7 */ /* 0x000ea400080210ff */
[----:B--2---:R-:W-:Y:S05]  /*14a90*/  @!P1 BRA `(.L_x_225) ;  /* 0xfffffffc00ec9947 */ /* 0x004fea000383ffff */
[----:B------:R-:W-:Y:S05]  /*14aa0*/  BRA `(.L_x_322) ;  /* 0xffffffc800907947 */ /* 0x000fea000383ffff */
.L_x_243:
[----:B------:R-:W-:-:S07]  /*14ab0*/  MOV R0, UR37 ;  /* 0x0000002500007c02 */ /* 0x000fce0008000f00 */
.L_x_323:
[----:B------:R1:W1:Y:S02]  /*14ac0*/  SYNCS.PHASECHK.TRANS64.TRYWAIT P1, [R0+URZ+0x338a8], R2 ;  /* 0x0338a802000075a7 */ /* 0x00026400080211ff */
[----:B-1----:R-:W-:Y:S05]  /*14ad0*/  @!P1 NANOSLEEP.SYNCS 0x989680 ;  /* 0x009896800000995d */ /* 0x002fea0003900000 */
[----:B------:R-:W1:Y:S02]  /*14ae0*/  @!P1 SYNCS.PHASECHK.TRANS64 P1, [R0+URZ+0x338a8], R2 ;  /* 0x0338a802000095a7 */ /* 0x000e6400080210ff */
[----:B-1----:R-:W-:Y:S05]  /*14af0*/  @!P1 BRA `(.L_x_323) ;  /* 0xfffffffc00f09947 */ /* 0x002fea000383ffff */
[----:B------:R-:W-:Y:S05]  /*14b00*/  BRA `(.L_x_324) ;  /* 0xffffffd800f87947 */ /* 0x000fea000383ffff */
        .weak           $__internal_0_$__cuda_sm10x_tcgen05_guardrail_trap_col_being_dealloced_not_returned_by_alloc
        .type           $__internal_0_$__cuda_sm10x_tcgen05_guardrail_trap_col_being_dealloced_not_returned_by_alloc,@function
        .size           $__internal_0_$__cuda_sm10x_tcgen05_guardrail_trap_col_being_dealloced_not_returned_by_alloc,($__internal_1_$__cuda_sm10x_tcgen05_guardrail_trap_phase_invalid_during_alloc - $__internal_0_$__cuda_sm10x_tcgen05_guardrail_trap_col_being_dealloced_not_returned_by_alloc)
$__internal_0_$__cuda_sm10x_tcgen05_guardrail_trap_col_being_dealloced_not_returned_by_alloc:
[----:B------:R-:W-:Y:S05]  /*14b10*/  BPT.TRAP 0x1 ;  /* 0x000000040000795c */ /* 0x000fea0000300000 */
[----:B------:R-:W-:-:S04]  /*14b20*/  HFMA2 R3, -RZ, RZ, 0, 0 ;  /* 0x00000000ff037431 */ /* 0x000fc800000001ff */
[----:B------:R-:W-:Y:S05]  /*14b30*/  RET.REL.NODEC R2 `(_ZN7cutlass13device_kernelINS_4fmha6kernel36Sm100FmhaBwdKernelTmaWarpSpecializedIN4cute5tupleIJiiiiNS5_IJNS5_IJiiEEEiEEEEEENS_10bfloat16_tEfNS5_IJNS4_1CILi128EEESB_NSA_ILi112EEESC_EEENS1_10collective10CausalMaskILb1EEEEEEEvNT_6ParamsE) ;  /* 0xfffffeb402307950 */ /* 0x000fea0003c3ffff */
        .weak           $__internal_1_$__cuda_sm10x_tcgen05_guardrail_trap_phase_invalid_during_alloc
        .type           $__internal_1_$__cuda_sm10x_tcgen05_guardrail_trap_phase_invalid_during_alloc,@function
        .size           $__internal_1_$__cuda_sm10x_tcgen05_guardrail_trap_phase_invalid_during_alloc,($__internal_2_$__cuda_sm10x_tcgen05_guardrail_trap_unallocated_columns_being_dealloced - $__internal_1_$__cuda_sm10x_tcgen05_guardrail_trap_phase_invalid_during_alloc)
$__internal_1_$__cuda_sm10x_tcgen05_guardrail_trap_phase_invalid_during_alloc:
[----:B------:R-:W-:Y:S05]  /*14b40*/  BPT.TRAP 0x1 ;  /* 0x000000040000795c */ /* 0x000fea0000300000 */
[----:B------:R-:W-:-:S04]  /*14b50*/  MOV R3, 0x0 ;  /* 0x0000000000037802 */ /* 0x000fc80000000f00 */
[----:B------:R-:W-:Y:S05]  /*14b60*/  RET.REL.NODEC R2 `(_ZN7cutlass13device_kernelINS_4fmha6kernel36Sm100FmhaBwdKernelTmaWarpSpecializedIN4cute5tupleIJiiiiNS5_IJNS5_IJiiEEEiEEEEEENS_10bfloat16_tEfNS5_IJNS4_1CILi128EEESB_NSA_ILi112EEESC_EEENS1_10collective10CausalMaskILb1EEEEEEEvNT_6ParamsE) ;  /* 0xfffffeb402247950 */ /* 0x000fea0003c3ffff */
        .weak           $__internal_2_$__cuda_sm10x_tcgen05_guardrail_trap_unallocated_columns_being_dealloced
        .type           $__internal_2_$__cuda_sm10x_tcgen05_guardrail_trap_unallocated_columns_being_dealloced,@function
        .size           $__internal_2_$__cuda_sm10x_tcgen05_guardrail_trap_unallocated_columns_being_dealloced,($__internal_3_$__cuda_sm20_div_u16 - $__internal_2_$__cuda_sm10x_tcgen05_guardrail_trap_unallocated_columns_being_dealloced)
$__internal_2_$__cuda_sm10x_tcgen05_guardrail_trap_unallocated_columns_being_dealloced:
[----:B------:R-:W-:Y:S05]  /*14b70*/  BPT.TRAP 0x1 ;  /* 0x000000040000795c */ /* 0x000fea0000300000 */
[----:B------:R-:W-:-:S04]  /*14b80*/  HFMA2 R3, -RZ, RZ, 0, 0 ;  /* 0x00000000ff037431 */ /* 0x000fc800000001ff */
[----:B------:R-:W-:Y:S05]  /*14b90*/  RET.REL.NODEC R2 `(_ZN7cutlass13device_kernelINS_4fmha6kernel36Sm100FmhaBwdKernelTmaWarpSpecializedIN4cute5tupleIJiiiiNS5_IJNS5_IJiiEEEiEEEEEENS_10bfloat16_tEfNS5_IJNS4_1CILi128EEESB_NSA_ILi112EEESC_EEENS1_10collective10CausalMaskILb1EEEEEEEvNT_6ParamsE) ;  /* 0xfffffeb402187950 */ /* 0x000fea0003c3ffff */
        .weak           $__internal_3_$__cuda_sm20_div_u16
        .type           $__internal_3_$__cuda_sm20_div_u16,@function
        .size           $__internal_3_$__cuda_sm20_div_u16,(.L_x_334 - $__internal_3_$__cuda_sm20_div_u16)
$__internal_3_$__cuda_sm20_div_u16:
[----:B------:R-:W1:Y:S01]  /*14ba0*/  I2F.U16 R15, R4 ;  /* 0x00000004000f7306 */ /* 0x000e620000101000 */
[----:B------:R-:W-:Y:S01]  /*14bb0*/  IMAD.MOV.U32 R0, RZ, RZ, 0x4b800000 ;  /* 0x4b800000ff007424 */ /* 0x000fe200078e00ff */
[----:B------:R-:W-:-:S04]  /*14bc0*/  LOP3.LUT R2, R2, 0xffff, RZ, 0xc0, !PT ;  /* 0x0000ffff02027812 */ /* 0x000fc800078ec0ff */
[----:B------:R-:W-:Y:S02]  /*14bd0*/  I2FP.F32.U32.RZ R2, R2 ;  /* 0x0000000200027245 */ /* 0x000fe4000020d000 */
[C---:B-1----:R-:W-:Y:S02]  /*14be0*/  FSETP.GEU.AND P0, PT, |R15|.reuse, 1.175494350822287508e-38, PT ;  /* 0x008000000f00780b */ /* 0x042fe40003f0e200 */
[----:B------:R-:W-:Y:S02]  /*14bf0*/  FSETP.GT.AND P1, PT, |R15|, 8.50705917302346158658e+37, PT ;  /* 0x7e8000000f00780b */ /* 0x000fe40003f24200 */
[----:B------:R-:W-:Y:S02]  /*14c00*/  FSEL R0, R0, 1, !P0 ;  /* 0x3f80000000007808 */ /* 0x000fe40004000000 */
[----:B------:R-:W-:Y:S01]  /*14c10*/  ISETP.NE.U32.AND P0, PT, R4, RZ, PT ;  /* 0x000000ff0400720c */ /* 0x000fe20003f05070 */
[----:B------:R-:W-:Y:S01]  /*14c20*/  IMAD.MOV.U32 R4, RZ, RZ, R5 ;  /* 0x000000ffff047224 */ /* 0x000fe200078e0005 */
[----:B------:R-:W-:Y:S01]  /*14c30*/  FSEL R0, R0, 0.25, !P1 ;  /* 0x3e80000000007808 */ /* 0x000fe20004800000 */
[----:B------:R-:W-:-:S04]  /*14c40*/  IMAD.MOV.U32 R5, RZ, RZ, 0x0 ;  /* 0x00000000ff057424 */ /* 0x000fc800078e00ff */
[----:B------:R-:W-:-:S06]  /*14c50*/  FMUL R15, R15, R0 ;  /* 0x000000000f0f7220 */ /* 0x000fcc0000400000 */
[----:B------:R-:W1:Y:S02]  /*14c60*/  MUFU.RCP R15, R15 ;  /* 0x0000000f000f7308 */ /* 0x000e640000001000 */
[----:B-1----:R-:W-:-:S04]  /*14c70*/  FMUL R15, R0, R15 ;  /* 0x0000000f000f7220 */ /* 0x002fc80000400000 */
[----:B------:R-:W-:-:S04]  /*14c80*/  VIADD R15, R15, 0x2 ;  /* 0x000000020f0f7836 */ /* 0x000fc80000000000 */
[----:B------:R-:W-:-:S06]  /*14c90*/  FMUL.RZ R15, R2, R15 ;  /* 0x0000000f020f7220 */ /* 0x000fcc000040c000 */
[----:B------:R-:W1:Y:S02]  /*14ca0*/  F2I.U32.TRUNC.NTZ R15, R15 ;  /* 0x0000000f000f7305 */ /* 0x000e64000020f000 */
[----:B-1----:R-:W-:Y:S01]  /*14cb0*/  LOP3.LUT R15, R15, 0xffff, RZ, 0xc0, !PT ;  /* 0x0000ffff0f0f7812 */ /* 0x002fe200078ec0ff */
[----:B------:R-:W-:Y:S01]  /*14cc0*/  @!P0 IMAD.MOV.U32 R15, RZ, RZ, -0x1 ;  /* 0xffffffffff0f8424 */ /* 0x000fe200078e00ff */
[----:B------:R-:W-:Y:S06]  /*14cd0*/  RET.REL.NODEC R4 `(_ZN7cutlass13device_kernelINS_4fmha6kernel36Sm100FmhaBwdKernelTmaWarpSpecializedIN4cute5tupleIJiiiiNS5_IJNS5_IJiiEEEiEEEEEENS_10bfloat16_tEfNS5_IJNS4_1CILi128EEESB_NSA_ILi112EEESC_EEENS1_10collective10CausalMaskILb1EEEEEEEvNT_6ParamsE) ;  /* 0xfffffeb004c87950 */ /* 0x000fec0003c3ffff */
.L_x_325:
[----:B------:R-:W-:-:S00]  /*14ce0*/  BRA `(.L_x_325) ;  /* 0xfffffffc00fc7947 */ /* 0x000fc0000383ffff */
[----:B------:R-:W-:-:S00]  /*14cf0*/  NOP ;  /* 0x0000000000007918 */ /* 0x000fc00000000000 */
        /* <DEDUP_REMOVED lines=8> */
.L_x_334:


//--------------------- .nv.global.init           --------------------------
	.section	.nv.global.init,"aw",@progbits
.nv.global.init:
	.type		$str$25,@object
	.size		$str$25,($str$26 - $str$25)
$str$25:
        /*0000*/ 	.byte	0x28, 0x61, 0x64, 0x64, 0x72, 0x65, 0x73, 0x73, 0x20, 0x26, 0x20, 0x6d, 0x61, 0x73, 0x6b, 0x29
        /*0010*/ 	.byte	0x20, 0x3d, 0x3d, 0x20, 0x30, 0x00
	.type		$str$26,@object
	.size		$str$26,($str$24 - $str$26)
$str$26:
        /*0016*/ 	.byte	0x2f, 0x74, 0x6d, 0x70, 0x2f, 0x63, 0x75, 0x74, 0x6c, 0x61, 0x73, 0x73, 0x5f, 0x73, 0x77, 0x65
        /*0026*/ 	.byte	0x65, 0x70, 0x5f, 0x73, 0x72, 0x63, 0x2f, 0x69, 0x6e, 0x63, 0x6c, 0x75, 0x64, 0x65, 0x2f, 0x63
        /*0036*/ 	.byte	0x75, 0x74, 0x65, 0x2f, 0x70, 0x6f, 0x69, 0x6e, 0x74, 0x65, 0x72, 0x5f, 0x66, 0x6c, 0x61, 0x67
        /*0046*/ 	.byte	0x67, 0x65, 0x64, 0x2e, 0x68, 0x70, 0x70, 0x00
	.type		$str$24,@object
	.size		$str$24,($str$23 - $str$24)
$str$24:
        /*004e*/ 	.byte	0x2f, 0x74, 0x6d, 0x70, 0x2f, 0x63, 0x75, 0x74, 0x6c, 0x61, 0x73, 0x73, 0x5f, 0x73, 0x77, 0x65
        /*005e*/ 	.byte	0x65, 0x70, 0x5f, 0x73, 0x72, 0x63, 0x2f, 0x69, 0x6e, 0x63, 0x6c, 0x75, 0x64, 0x65, 0x2f, 0x63
        /*006e*/ 	.byte	0x75, 0x74, 0x65, 0x2f, 0x61, 0x74, 0x6f, 0x6d, 0x2f, 0x63, 0x6f, 0x70, 0x79, 0x5f, 0x74, 0x72
        /*007e*/ 	.byte	0x61, 0x69, 0x74, 0x73, 0x5f, 0x73, 0x6d, 0x31, 0x30, 0x30, 0x2e, 0x68, 0x70, 0x70, 0x00
	.type		$str$23,@object
	.size		$str$23,(__unnamed_3 - $str$23)
$str$23:
        /*008d*/ 	.byte	0x28, 0x28, 0x75, 0x69, 0x6e, 0x74, 0x33, 0x32, 0x5f, 0x74, 0x28, 0x74, 0x68, 0x72, 0x65, 0x61
        /*009d*/ 	.byte	0x64, 0x49, 0x64, 0x78, 0x2e, 0x78, 0x29, 0x20, 0x2f, 0x20, 0x33, 0x32, 0x29, 0x20, 0x25, 0x20
        /*00ad*/ 	.byte	0x34, 0x29, 0x20, 0x3d, 0x3d, 0x20, 0x28, 0x28, 0x28, 0x74, 0x6d, 0x65, 0x6d, 0x5f, 0x61, 0x64
        /*00bd*/ 	.byte	0x64, 0x72, 0x20, 0x3e, 0x3e, 0x20, 0x31, 0x36, 0x29, 0x20, 0x2f, 0x20, 0x33, 0x32, 0x29, 0x20
        /*00cd*/ 	.byte	0x25, 0x20, 0x34, 0x29, 0x00
	.type		__unnamed_3,@object
	.size		__unnamed_3,(__unnamed_1 - __unnamed_3)
__unnamed_3:
        /* <DEDUP_REMOVED lines=25> */
        /*0262*/ 	.byte	0x3c, 0x31, 0x30, 0x32, 0x34, 0x3e, 0x3e, 0x3e, 0x3e, 0x20, 0x26, 0x5d, 0x00
	.type		__unnamed_1,@object
	.size		__unnamed_1,(__unnamed_2 - __unnamed_1)
__unnamed_1:
        /* <DEDUP_REMOVED lines=31> */
        /*045f*/ 	.byte	0x31, 0x3e, 0x3e, 0x3e, 0x5d, 0x00
	.type		__unnamed_2,@object
	.size		__unnamed_2,(__unnamed_4 - __unnamed_2)
__unnamed_2:
        /* <DEDUP_REMOVED lines=33> */
        /*0675*/ 	.byte	0x3e, 0x3e, 0x3e, 0x5d, 0x00
	.type		__unnamed_4,@object
	.size		__unnamed_4,(.L_4 - __unnamed_4)
__unnamed_4:
        /* <DEDUP_REMOVED lines=37> */
        /*08ca*/ 	.byte	0x3a, 0x43, 0x3c, 0x30, 0x3e, 0x3e, 0x3e, 0x3e, 0x5d, 0x00
.L_4:


//--------------------- .nv.shared._ZN7cutlass13device_kernelINS_4fmha6kernel36Sm100FmhaBwdKernelTmaWarpSpecializedIN4cute5tupleIJiiiiNS5_IJNS5_IJiiEEEiEEEEEENS_10bfloat16_tEfNS5_IJNS4_1CILi128EEESB_NSA_ILi112EEESC_EEENS1_10collective10CausalMaskILb1EEEEEEEvNT_6ParamsE --------------------------
	.section	.nv.shared._ZN7cutlass13device_kernelINS_4fmha6kernel36Sm100FmhaBwdKernelTmaWarpSpecializedIN4cute5tupleIJiiiiNS5_IJNS5_IJiiEEEiEEEEEENS_10bfloat16_tEfNS5_IJNS4_1CILi128EEESB_NSA_ILi112EEESC_EEENS1_10collective10CausalMaskILb1EEEEEEEvNT_6ParamsE,"aw",@nobits
	.sectionflags	@""
	.align	16
	.zero		1024


//--------------------- .nv.shared.reserved.0     --------------------------
	.section	.nv.shared.reserved.0,"aw",@nobits
	.weak		__nv_reservedSMEM_offset_0_alias
	.size		__nv_reservedSMEM_offset_0_alias, 0, 64
	.other		__nv_reservedSMEM_offset_0_alias,@"STO_CUDA_RESERVED_SHARED STV_DEFAULT"
__nv_reservedSMEM_offset_0_alias:
	.zero		0
.nv.shared.reserved.0:
	.zero		64
	.weak		__nv_reservedSMEM_tcgen05_partition
	.type		__nv_reservedSMEM_tcgen05_partition,@object
	.size		__nv_reservedSMEM_tcgen05_partition,(.L_0 - __nv_reservedSMEM_tcgen05_partition)
__nv_reservedSMEM_tcgen05_partition:
	.zero		32
.L_0:


//--------------------- .nv.global                --------------------------
	.section	.nv.global,"aw",@nobits
.nv.global:
	.type		_ZN39_INTERNAL_df4ae64a_4_k_cu_3c3271c9_39294cute1_E,@object
	.size		_ZN39_INTERNAL_df4ae64a_4_k_cu_3c3271c9_39294cute1_E,(_ZN39_INTERNAL_df4ae64a_4_k_cu_3c3271c9_39294cuda3std3__45__cpo6cbeginE - _ZN39_INTERNAL_df4ae64a_4_k_cu_3c3271c9_39294cute1_E)
_ZN39_INTERNAL_df4ae64a_4_k_cu_3c3271c9_39294cute1_E:
	.zero		1
	.type		_ZN39_INTERNAL_df4ae64a_4_k_cu_3c3271c9_39294cuda3std3__45__cpo6cbeginE,@object
	.size		_ZN39_INTERNAL_df4ae64a_4_k_cu_3c3271c9_39294cuda3std3__45__cpo6cbeginE,(_ZN39_INTERNAL_df4ae64a_4_k_cu_3c3271c9_39294cuda3std3__48in_placeE - _ZN39_INTERNAL_df4ae64a_4_k_cu_3c3271c9_39294cuda3std3__45__cpo6cbeginE)
_ZN39_INTERNAL_df4ae64a_4_k_cu_3c3271c9_39294cuda3std3__45__cpo6cbeginE:
	.zero		1
	.type		_ZN39_INTERNAL_df4ae64a_4_k_cu_3c3271c9_39294cuda3std3__48in_placeE,@object
	.size		_ZN39_INTERNAL_df4ae64a_4_k_cu_3c3271c9_39294cuda3std3__48in_placeE,(_ZN39_INTERNAL_df4ae64a_4_k_cu_3c3271c9_39294cuda3std6ranges3__45__cpo9iter_moveE - _ZN39_INTERNAL_df4ae64a_4_k_cu_3c3271c9_39294cuda3std3__48in_placeE)
_ZN39_INTERNAL_df4ae64a_4_k_cu_3c3271c9_39294cuda3std3__48in_placeE:
	.zero		1
	.type		_ZN39_INTERNAL_df4ae64a_4_k_cu_3c3271c9_39294cuda3std6ranges3__45__cpo9iter_moveE,@object
	.size		_ZN39_INTERNAL_df4ae64a_4_k_cu_3c3271c9_39294cuda3std6ranges3__45__cpo9iter_moveE,(_ZN39_INTERNAL_df4ae64a_4_k_cu_3c3271c9_39294cuda3std3__45__cpo5beginE - _ZN39_INTERNAL_df4ae64a_4_k_cu_3c3271c9_39294cuda3std6ranges3__45__cpo9iter_moveE)
_ZN39_INTERNAL_df4ae64a_4_k_cu_3c3271c9_39294cuda3std6ranges3__45__cpo9iter_moveE:
	.zero		1
	.type		_ZN39_INTERNAL_df4ae64a_4_k_cu_3c3271c9_39294cuda3std3__45__cpo5beginE,@object
	.size		_ZN39_INTERNAL_df4ae64a_4_k_cu_3c3271c9_39294cuda3std3__45__cpo5beginE,(_ZN39_INTERNAL_df4ae64a_4_k_cu_3c3271c9_39294cuda3std3__441_GLOBAL__N__df4ae64a_4_k_cu_3c3271c9_39296ignoreE - _ZN39_INTERNAL_df4ae64a_4_k_cu_3c3271c9_39294cuda3std3__45__cpo5beginE)
_ZN39_INTERNAL_df4ae64a_4_k_cu_3c3271c9_39294cuda3std3__45__cpo5beginE:
	.zero		1
	.type		_ZN39_INTERNAL_df4ae64a_4_k_cu_3c3271c9_39294cuda3std3__441_GLOBAL__N__df4ae64a_4_k_cu_3c3271c9_39296ignoreE,@object
	.size		_ZN39_INTERNAL_df4ae64a_4_k_cu_3c3271c9_39294cuda3std3__441_GLOBAL__N__df4ae64a_4_k_cu_3c3271c9_39296ignoreE,(_ZN39_INTERNAL_df4ae64a_4_k_cu_3c3271c9_39294cute7productE - _ZN39_INTERNAL_df4ae64a_4_k_cu_3c3271c9_39294cuda3std3__441_GLOBAL__N__df4ae64a_4_k_cu_3c3271c9_39296ignoreE)
_ZN39_INTERNAL_df4ae64a_4_k_cu_3c3271c9_39294cuda3std3__441_GLOBAL__N__df4ae64a_4_k_cu_3c3271c9_39296ignoreE:
	.zero		1
	.type		_ZN39_INTERNAL_df4ae64a_4_k_cu_3c3271c9_39294cute7productE,@object
	.size		_ZN39_INTERNAL_df4ae64a_4_k_cu_3c3271c9_39294cute7productE,(_ZN39_INTERNAL_df4ae64a_4_k_cu_3c3271c9_39294cuda3std3__45__cpo3endE - _ZN39_INTERNAL_df4ae64a_4_k_cu_3c3271c9_39294cute7productE)
_ZN39_INTERNAL_df4ae64a_4_k_cu_3c3271c9_39294cute7productE:
	.zero		1
	.type		_ZN39_INTERNAL_df4ae64a_4_k_cu_3c3271c9_39294cuda3std3__45__cpo3endE,@object
	.size		_ZN39_INTERNAL_df4ae64a_4_k_cu_3c3271c9_39294cuda3std3__45__cpo3endE,(_ZN39_INTERNAL_df4ae64a_4_k_cu_3c3271c9_39294cuda3std3__419piecewise_constructE - _ZN39_INTERNAL_df4ae64a_4_k_cu_3c3271c9_39294cuda3std3__45__cpo3endE)
_ZN39_INTERNAL_df4ae64a_4_k_cu_3c3271c9_39294cuda3std3__45__cpo3endE:
	.zero		1
	.type		_ZN39_INTERNAL_df4ae64a_4_k_cu_3c3271c9_39294cuda3std3__419piecewise_constructE,@object
	.size		_ZN39_INTERNAL_df4ae64a_4_k_cu_3c3271c9_39294cuda3std3__419piecewise_constructE,(_ZN39_INTERNAL_df4ae64a_4_k_cu_3c3271c9_39294cuda3std3__45__cpo4cendE - _ZN39_INTERNAL_df4ae64a_4_k_cu_3c3271c9_39294cuda3std3__419piecewise_constructE)
_ZN39_INTERNAL_df4ae64a_4_k_cu_3c3271c9_39294cuda3std3__419piecewise_constructE:
	.zero		1
	.type		_ZN39_INTERNAL_df4ae64a_4_k_cu_3c3271c9_39294cuda3std3__45__cpo4cendE,@object
	.size		_ZN39_INTERNAL_df4ae64a_4_k_cu_3c3271c9_39294cuda3std3__45__cpo4cendE,(_ZN39_INTERNAL_df4ae64a_4_k_cu_3c3271c9_39294cuda3std6ranges3__45__cpo4swapE - _ZN39_INTERNAL_df4ae64a_4_k_cu_3c3271c9_39294cuda3std3__45__cpo4cendE)
_ZN39_INTERNAL_df4ae64a_4_k_cu_3c3271c9_39294cuda3std3__45__cpo4cendE:
	.zero		1
	.type		_ZN39_INTERNAL_df4ae64a_4_k_cu_3c3271c9_39294cuda3std6ranges3__45__cpo4swapE,@object
	.size		_ZN39_INTERNAL_df4ae64a_4_k_cu_3c3271c9_39294cuda3std6ranges3__45__cpo4swapE,(.L_12 - _ZN39_INTERNAL_df4ae64a_4_k_cu_3c3271c9_39294cuda3std6ranges3__45__cpo4swapE)
_ZN39_INTERNAL_df4ae64a_4_k_cu_3c3271c9_39294cuda3std6ranges3__45__cpo4swapE:
	.zero		1
.L_12:


//--------------------- .nv.constant0._ZN7cutlass13device_kernelINS_4fmha6kernel36Sm100FmhaBwdKernelTmaWarpSpecializedIN4cute5tupleIJiiiiNS5_IJNS5_IJiiEEEiEEEEEENS_10bfloat16_tEfNS5_IJNS4_1CILi128EEESB_NSA_ILi112EEESC_EEENS1_10collective10CausalMaskILb1EEEEEEEvNT_6ParamsE --------------------------
	.section	.nv.constant0._ZN7cutlass13device_kernelINS_4fmha6kernel36Sm100FmhaBwdKernelTmaWarpSpecializedIN4cute5tupleIJiiiiNS5_IJNS5_IJiiEEEiEEEEEENS_10bfloat16_tEfNS5_IJNS4_1CILi128EEESB_NSA_ILi112EEESC_EEENS1_10collective10CausalMaskILb1EEEEEEEvNT_6ParamsE,"a",@progbits
	.sectionflags	@""
	.align	4
.nv.constant0._ZN7cutlass13device_kernelINS_4fmha6kernel36Sm100FmhaBwdKernelTmaWarpSpecializedIN4cute5tupleIJiiiiNS5_IJNS5_IJiiEEEiEEEEEENS_10bfloat16_tEfNS5_IJNS4_1CILi128EEESB_NSA_ILi112EEESC_EEENS1_10collective10CausalMaskILb1EEEEEEEvNT_6ParamsE:
	.zero		2560


//--------------------- SYMBOLS --------------------------

	.type		.nv.reservedSmem.offset0,@object
	.size		.nv.reservedSmem.offset0,0x4
	.type		.nv.reservedSmem.cap,@object
	.size		.nv.reservedSmem.cap,0x4
	.type		__assertfail,@function
